// auto-generated by cutlass_sweep.grouped_gemm — config: {"arch": "sm_90", "cluster_m": 1, "cluster_n": 1, "dtype": "e4m3", "schedule": "pingpong", "tile_k": 64, "tile_m": 256, "tile_n": 256}
#include "cutlass/cutlass.h"
#include "cutlass/gemm/group_array_problem_shape.hpp"
#include "cutlass/gemm/collective/collective_builder.hpp"
#include "cutlass/gemm/device/gemm_universal_adapter.h"
#include "cutlass/gemm/kernel/gemm_universal.hpp"
#include "cutlass/epilogue/collective/collective_builder.hpp"

using Elem = cutlass::float_e4m3_t;
using Acc  = float;
using ElemC = cutlass::half_t;
using TileShape    = cute::Shape<cute::_256, cute::_256, cute::_64>;
using ClusterShape = cute::Shape<cute::_1, cute::_1, cute::_1>;
using ProblemShape = cutlass::gemm::GroupProblemShape<cute::Shape<int,int,int>>;

using CollectiveEpilogue = typename cutlass::epilogue::collective::CollectiveBuilder<
    cutlass::arch::Sm90, cutlass::arch::OpClassTensorOp,
    TileShape, ClusterShape,
    cutlass::epilogue::collective::EpilogueTileAuto,
    Acc, Acc,
    ElemC, cutlass::layout::ColumnMajor *, 128 / cutlass::sizeof_bits<ElemC>::value,
    ElemC, cutlass::layout::ColumnMajor *, 128 / cutlass::sizeof_bits<ElemC>::value,
    cutlass::epilogue::PtrArrayTmaWarpSpecializedPingpong
  >::CollectiveOp;

using CollectiveMainloop = typename cutlass::gemm::collective::CollectiveBuilder<
    cutlass::arch::Sm90, cutlass::arch::OpClassTensorOp,
    Elem, cutlass::layout::RowMajor *, 128 / cutlass::sizeof_bits<Elem>::value,
    Elem, cutlass::layout::ColumnMajor *, 128 / cutlass::sizeof_bits<Elem>::value,
    Acc,
    TileShape, ClusterShape,
    cutlass::gemm::collective::StageCountAutoCarveout<
        static_cast<int>(sizeof(typename CollectiveEpilogue::SharedStorage))>,
    cutlass::gemm::KernelPtrArrayTmaWarpSpecializedPingpongFP8FastAccum
  >::CollectiveOp;

using GemmKernel = cutlass::gemm::kernel::GemmUniversal<
    ProblemShape, CollectiveMainloop, CollectiveEpilogue>;
using Gemm = cutlass::gemm::device::GemmUniversalAdapter<GemmKernel>;

auto* _anchor = &cutlass::device_kernel<GemmKernel>;


// ===== COMPILED SASS (sm_90a) =====

	.target	sm_90a

	.elftype	@"ET_EXEC"


//--------------------- .note.nv.tkinfo           --------------------------
	.section	.note.nv.tkinfo,"",@"SHT_NOTE"
	.sectionflags	@"SHF_NOTE_NV_TKINFO"
	.tkinfo
        /*0018*/ 	.word	0x00000002
        /*0030*/ 	.string	""
        /*0030*/ 	.string	"ptxas"
        /*0030*/ 	.string	"Cuda compilation tools, release 13.0, V13.0.88"
        /*0030*/ 	.string	"Build cuda_13.0.r13.0/compiler.36424714_0"
        /*0030*/ 	.string	"-arch sm_90a -m 64 "



//--------------------- .note.nv.cuinfo           --------------------------
	.section	.note.nv.cuinfo,"",@"SHT_NOTE"
	.sectionflags	@"SHF_NOTE_NV_CUINFO"
        /*0018*/ 	.short	0x0002
        /*001a*/ 	.short	0x005a
        /*001c*/ 	.short	0x0082
	.zero		2


//--------------------- .nv.info                  --------------------------
	.section	.nv.info,"",@"SHT_CUDA_INFO"
	.align	4


	//----- nvinfo : EIATTR_REGCOUNT
	.align		4
        /*0000*/ 	.byte	0x04, 0x2f
        /*0002*/ 	.short	(.L_15 - .L_14)
	.align		4
.L_14:
        /*0004*/ 	.word	index@(_ZN7cutlass13device_kernelINS_4gemm6kernel13GemmUniversalINS1_17GroupProblemShapeIN4cute5tupleIJiiiEEEEENS1_10collective13CollectiveMmaINS1_39MainloopSm90ArrayTmaGmmaWarpSpecializedILi6ENS6_IJNS5_1CILi1EEESD_SD_EEENS1_52KernelPtrArrayTmaWarpSpecializedPingpongFP8FastAccumEEENS6_IJNSC_ILi256EEESH_NSC_ILi64EEEEEENS_12float_e4m3_tEPNS6_IJlSD_NSC_ILi0EEEEEESK_SN_NS5_8TiledMMAINS5_8MMA_AtomIJNS5_4SM904GMMA31MMA_64x256x32_F32E4M3E4M3_SS_TNILNSR_7ScaleInE1ELST_1EEEEEENS5_6LayoutISE_NS6_IJSL_SL_SL_EEEEENS6_IJNS5_10UnderscoreESZ_SZ_EEEEENS5_13SM90_TMA_LOADENS5_14ComposedLayoutINS5_7SwizzleILi2ELi4ELi3EEENS5_18smem_ptr_flag_bitsILi8EEENSW_INS6_IJNSC_ILi8EEESI_EEENS6_IJSI_SD_EEEEEEEvNS5_8identityES12_S1C_vS1D_EENS_8epilogue10collective18CollectiveEpilogueINS1F_30Sm90PtrArrayTmaWarpSpecializedILi4ELi2ELi16ELb1ELb0ELi2EEEJSJ_NS6_IJSI_NSC_ILi32EEEEEENS_6half_tEPNS6_IJSD_lSL_EEES1M_S1O_NS1F_6fusion15FusionCallbacksIS1J_NS1P_17LinearCombinationIS1M_fS1M_fLNS_15FloatRoundStyleE2EEESJ_S1L_JEEES12_NS13_INS14_ILi3ELi4ELi3EEENS16_ILi16EEENSW_INS6_IJSI_S18_EEENS6_IJSD_SI_EEEEEEENS5_17SM75_U16x8_LDSM_TENS5_14SM90_TMA_STOREES20_NS5_17SM90_U16x8_STSM_TENS5_9Copy_AtomIJNS5_17SM90_U32x4_STSM_NES1M_EEEvEEEvvEEEEvNT_6ParamsE)
        /*0008*/ 	.word	0x000000a8


	//----- nvinfo : EIATTR_FRAME_SIZE
	.align		4
.L_15:
        /*000c*/ 	.byte	0x04, 0x11
        /*000e*/ 	.short	(.L_17 - .L_16)
	.align		4
.L_16:
        /*0010*/ 	.word	index@($__internal_0_$__cuda_sm20_div_u64)
        /*0014*/ 	.word	0x00000f30


	//----- nvinfo : EIATTR_FRAME_SIZE
	.align		4
.L_17:
        /*0018*/ 	.byte	0x04, 0x11
        /*001a*/ 	.short	(.L_19 - .L_18)
	.align		4
.L_18:
        /*001c*/ 	.word	index@(_ZN7cutlass13device_kernelINS_4gemm6kernel13GemmUniversalINS1_17GroupProblemShapeIN4cute5tupleIJiiiEEEEENS1_10collective13CollectiveMmaINS1_39MainloopSm90ArrayTmaGmmaWarpSpecializedILi6ENS6_IJNS5_1CILi1EEESD_SD_EEENS1_52KernelPtrArrayTmaWarpSpecializedPingpongFP8FastAccumEEENS6_IJNSC_ILi256EEESH_NSC_ILi64EEEEEENS_12float_e4m3_tEPNS6_IJlSD_NSC_ILi0EEEEEESK_SN_NS5_8TiledMMAINS5_8MMA_AtomIJNS5_4SM904GMMA31MMA_64x256x32_F32E4M3E4M3_SS_TNILNSR_7ScaleInE1ELST_1EEEEEENS5_6LayoutISE_NS6_IJSL_SL_SL_EEEEENS6_IJNS5_10UnderscoreESZ_SZ_EEEEENS5_13SM90_TMA_LOADENS5_14ComposedLayoutINS5_7SwizzleILi2ELi4ELi3EEENS5_18smem_ptr_flag_bitsILi8EEENSW_INS6_IJNSC_ILi8EEESI_EEENS6_IJSI_SD_EEEEEEEvNS5_8identityES12_S1C_vS1D_EENS_8epilogue10collective18CollectiveEpilogueINS1F_30Sm90PtrArrayTmaWarpSpecializedILi4ELi2ELi16ELb1ELb0ELi2EEEJSJ_NS6_IJSI_NSC_ILi32EEEEEENS_6half_tEPNS6_IJSD_lSL_EEES1M_S1O_NS1F_6fusion15FusionCallbacksIS1J_NS1P_17LinearCombinationIS1M_fS1M_fLNS_15FloatRoundStyleE2EEESJ_S1L_JEEES12_NS13_INS14_ILi3ELi4ELi3EEENS16_ILi16EEENSW_INS6_IJSI_S18_EEENS6_IJSD_SI_EEEEEEENS5_17SM75_U16x8_LDSM_TENS5_14SM90_TMA_STOREES20_NS5_17SM90_U16x8_STSM_TENS5_9Copy_AtomIJNS5_17SM90_U32x4_STSM_NES1M_EEEvEEEvvEEEEvNT_6ParamsE)
        /*0020*/ 	.word	0x00000f30


	//----- nvinfo : EIATTR_MIN_STACK_SIZE
	.align		4
.L_19:
        /*0024*/ 	.byte	0x04, 0x12
        /*0026*/ 	.short	(.L_21 - .L_20)
	.align		4
.L_20:
        /*0028*/ 	.word	index@(_ZN7cutlass13device_kernelINS_4gemm6kernel13GemmUniversalINS1_17GroupProblemShapeIN4cute5tupleIJiiiEEEEENS1_10collective13CollectiveMmaINS1_39MainloopSm90ArrayTmaGmmaWarpSpecializedILi6ENS6_IJNS5_1CILi1EEESD_SD_EEENS1_52KernelPtrArrayTmaWarpSpecializedPingpongFP8FastAccumEEENS6_IJNSC_ILi256EEESH_NSC_ILi64EEEEEENS_12float_e4m3_tEPNS6_IJlSD_NSC_ILi0EEEEEESK_SN_NS5_8TiledMMAINS5_8MMA_AtomIJNS5_4SM904GMMA31MMA_64x256x32_F32E4M3E4M3_SS_TNILNSR_7ScaleInE1ELST_1EEEEEENS5_6LayoutISE_NS6_IJSL_SL_SL_EEEEENS6_IJNS5_10UnderscoreESZ_SZ_EEEEENS5_13SM90_TMA_LOADENS5_14ComposedLayoutINS5_7SwizzleILi2ELi4ELi3EEENS5_18smem_ptr_flag_bitsILi8EEENSW_INS6_IJNSC_ILi8EEESI_EEENS6_IJSI_SD_EEEEEEEvNS5_8identityES12_S1C_vS1D_EENS_8epilogue10collective18CollectiveEpilogueINS1F_30Sm90PtrArrayTmaWarpSpecializedILi4ELi2ELi16ELb1ELb0ELi2EEEJSJ_NS6_IJSI_NSC_ILi32EEEEEENS_6half_tEPNS6_IJSD_lSL_EEES1M_S1O_NS1F_6fusion15FusionCallbacksIS1J_NS1P_17LinearCombinationIS1M_fS1M_fLNS_15FloatRoundStyleE2EEESJ_S1L_JEEES12_NS13_INS14_ILi3ELi4ELi3EEENS16_ILi16EEENSW_INS6_IJSI_S18_EEENS6_IJSD_SI_EEEEEEENS5_17SM75_U16x8_LDSM_TENS5_14SM90_TMA_STOREES20_NS5_17SM90_U16x8_STSM_TENS5_9Copy_AtomIJNS5_17SM90_U32x4_STSM_NES1M_EEEvEEEvvEEEEvNT_6ParamsE)
        /*002c*/ 	.word	0x00000f30
.L_21:


//--------------------- .nv.compat                --------------------------
	.section	.nv.compat,"",@"SHT_CUDA_COMPAT_INFO"
	.align	4
        /*0000*/ 	.byte	0x02, 0x09, 0x01, 0x00, 0x02, 0x02, 0x04, 0x00, 0x02, 0x05, 0x05, 0x00, 0x03, 0x07, 0x01, 0x01
        /*0010*/ 	.byte	0x02, 0x03, 0x03, 0x00, 0x02, 0x06, 0x01, 0x00, 0x04, 0x0b, 0x08, 0x00, 0x00, 0x00, 0x00, 0x00
        /*0020*/ 	.byte	0x00, 0x00, 0x00, 0x00


//--------------------- .nv.info._ZN7cutlass13device_kernelINS_4gemm6kernel13GemmUniversalINS1_17GroupProblemShapeIN4cute5tupleIJiiiEEEEENS1_10collective13CollectiveMmaINS1_39MainloopSm90ArrayTmaGmmaWarpSpecializedILi6ENS6_IJNS5_1CILi1EEESD_SD_EEENS1_52KernelPtrArrayTmaWarpSpecializedPingpongFP8FastAccumEEENS6_IJNSC_ILi256EEESH_NSC_ILi64EEEEEENS_12float_e4m3_tEPNS6_IJlSD_NSC_ILi0EEEEEESK_SN_NS5_8TiledMMAINS5_8MMA_AtomIJNS5_4SM904GMMA31MMA_64x256x32_F32E4M3E4M3_SS_TNILNSR_7ScaleInE1ELST_1EEEEEENS5_6LayoutISE_NS6_IJSL_SL_SL_EEEEENS6_IJNS5_10UnderscoreESZ_SZ_EEEEENS5_13SM90_TMA_LOADENS5_14ComposedLayoutINS5_7SwizzleILi2ELi4ELi3EEENS5_18smem_ptr_flag_bitsILi8EEENSW_INS6_IJNSC_ILi8EEESI_EEENS6_IJSI_SD_EEEEEEEvNS5_8identityES12_S1C_vS1D_EENS_8epilogue10collective18CollectiveEpilogueINS1F_30Sm90PtrArrayTmaWarpSpecializedILi4ELi2ELi16ELb1ELb0ELi2EEEJSJ_NS6_IJSI_NSC_ILi32EEEEEENS_6half_tEPNS6_IJSD_lSL_EEES1M_S1O_NS1F_6fusion15FusionCallbacksIS1J_NS1P_17LinearCombinationIS1M_fS1M_fLNS_15FloatRoundStyleE2EEESJ_S1L_JEEES12_NS13_INS14_ILi3ELi4ELi3EEENS16_ILi16EEENSW_INS6_IJSI_S18_EEENS6_IJSD_SI_EEEEEEENS5_17SM75_U16x8_LDSM_TENS5_14SM90_TMA_STOREES20_NS5_17SM90_U16x8_STSM_TENS5_9Copy_AtomIJNS5_17SM90_U32x4_STSM_NES1M_EEEvEEEvvEEEEvNT_6ParamsE --------------------------
	.section	.nv.info._ZN7cutlass13device_kernelINS_4gemm6kernel13GemmUniversalINS1_17GroupProblemShapeIN4cute5tupleIJiiiEEEEENS1_10collective13CollectiveMmaINS1_39MainloopSm90ArrayTmaGmmaWarpSpecializedILi6ENS6_IJNS5_1CILi1EEESD_SD_EEENS1_52KernelPtrArrayTmaWarpSpecializedPingpongFP8FastAccumEEENS6_IJNSC_ILi256EEESH_NSC_ILi64EEEEEENS_12float_e4m3_tEPNS6_IJlSD_NSC_ILi0EEEEEESK_SN_NS5_8TiledMMAINS5_8MMA_AtomIJNS5_4SM904GMMA31MMA_64x256x32_F32E4M3E4M3_SS_TNILNSR_7ScaleInE1ELST_1EEEEEENS5_6LayoutISE_NS6_IJSL_SL_SL_EEEEENS6_IJNS5_10UnderscoreESZ_SZ_EEEEENS5_13SM90_TMA_LOADENS5_14ComposedLayoutINS5_7SwizzleILi2ELi4ELi3EEENS5_18smem_ptr_flag_bitsILi8EEENSW_INS6_IJNSC_ILi8EEESI_EEENS6_IJSI_SD_EEEEEEEvNS5_8identityES12_S1C_vS1D_EENS_8epilogue10collective18CollectiveEpilogueINS1F_30Sm90PtrArrayTmaWarpSpecializedILi4ELi2ELi16ELb1ELb0ELi2EEEJSJ_NS6_IJSI_NSC_ILi32EEEEEENS_6half_tEPNS6_IJSD_lSL_EEES1M_S1O_NS1F_6fusion15FusionCallbacksIS1J_NS1P_17LinearCombinationIS1M_fS1M_fLNS_15FloatRoundStyleE2EEESJ_S1L_JEEES12_NS13_INS14_ILi3ELi4ELi3EEENS16_ILi16EEENSW_INS6_IJSI_S18_EEENS6_IJSD_SI_EEEEEEENS5_17SM75_U16x8_LDSM_TENS5_14SM90_TMA_STOREES20_NS5_17SM90_U16x8_STSM_TENS5_9Copy_AtomIJNS5_17SM90_U32x4_STSM_NES1M_EEEvEEEvvEEEEvNT_6ParamsE,"",@"SHT_CUDA_INFO"
	.sectionflags	@""
	.align	4


	//----- nvinfo : EIATTR_CUDA_API_VERSION
	.align		4
        /*0000*/ 	.byte	0x04, 0x37
        /*0002*/ 	.short	(.L_23 - .L_22)
.L_22:
        /*0004*/ 	.word	0x00000082


	//----- nvinfo : EIATTR_KPARAM_INFO
	.align		4
.L_23:
        /*0008*/ 	.byte	0x04, 0x17
        /*000a*/ 	.short	(.L_25 - .L_24)
.L_24:
        /*000c*/ 	.word	0x00000000
        /*0010*/ 	.short	0x0000
        /*0012*/ 	.short	0x0070
        /*0014*/ 	.byte	0x00, 0xf0, 0x01, 0x1c


	//----- nvinfo : EIATTR_SPARSE_MMA_MASK
	.align		4
.L_25:
        /*0018*/ 	.byte	0x03, 0x50
        /*001a*/ 	.short	0x0000


	//----- nvinfo : EIATTR_MAXREG_COUNT
	.align		4
        /*001c*/ 	.byte	0x03, 0x1b
        /*001e*/ 	.short	0x00a8


	//----- nvinfo : EIATTR_NUM_BARRIERS
	.align		4
        /*0020*/ 	.byte	0x02, 0x4c
        /*0022*/ 	.byte	0x02
	.zero		1


	//----- nvinfo : EIATTR_EXTERNS
	.align		4
        /*0024*/ 	.byte	0x04, 0x0f
        /*0026*/ 	.short	(.L_27 - .L_26)


	//   ....[0]....
	.align		4
.L_26:
        /*0028*/ 	.word	index@(__assertfail)


	//----- nvinfo : EIATTR_ANNOTATIONS
	.align		4
.L_27:
        /*002c*/ 	.byte	0x04, 0x55
        /*002e*/ 	.short	(.L_29 - .L_28)


	//   ....[0]....
.L_28:
        /*0030*/ 	.word	0x00000001
        /*0034*/ 	.byte	0x50, 0x3b, 0x00, 0x00, 0x01, 0x00, 0x00, 0x00, 0x90, 0x3b, 0x00, 0x00, 0x01, 0x00, 0x00, 0x00
        /* <DEDUP_REMOVED lines=1578> */
        /*62e4*/ 	.byte	0xb0, 0x1d, 0x02, 0x00


	//----- nvinfo : EIATTR_MERCURY_ISA_VERSION
	.align		4
.L_29:
        /*62e8*/ 	.byte	0x03, 0x5f
        /*62ea*/ 	.short	0x0101


	//----- nvinfo : EIATTR_INT_WARP_WIDE_INSTR_OFFSETS
	.align		4
        /*62ec*/ 	.byte	0x04, 0x31
        /*62ee*/ 	.short	(.L_31 - .L_30)


	//   ....[0]....
.L_30:
        /*62f0*/ 	.word	0x000011d0


	//   ....[1]....
        /*62f4*/ 	.word	0x000011e0


	//   ....[2]....
        /*62f8*/ 	.word	0x00001260


	//   ....[3]....
        /*62fc*/ 	.word	0x000012c0


	//   ....[4]....
        /*6300*/ 	.word	0x00001310


	//   ....[5]....
        /*6304*/ 	.word	0x00001340


	//   ....[6]....
        /*6308*/ 	.word	0x000013b0


	//   ....[7]....
        /*630c*/ 	.word	0x000013f0


	//----- nvinfo : EIATTR_COOP_GROUP_MASK_REGIDS
	.align		4
.L_31:
        /*6310*/ 	.byte	0x04, 0x29
        /*6312*/ 	.short	(.L_33 - .L_32)


	//   ....[0]....
.L_32:
        /*6314*/ 	.word	0xffffffff


	//   ....[1]....
        /*6318*/ 	.word	0xffffffff


	//   ....[2]....
        /*631c*/ 	.word	0xffffffff


	//   ....[3]....
        /*6320*/ 	.word	0xffffffff


	//   ....[4]....
        /*6324*/ 	.word	0xffffffff


	//   ....[5]....
        /*6328*/ 	.word	0xffffffff


	//   ....[6]....
        /*632c*/ 	.word	0xffffffff


	//   ....[7]....
        /*6330*/ 	.word	0xffffffff


	//   ....[8]....
        /*6334*/ 	.word	0xffffffff


	//   ....[9]....
        /*6338*/ 	.word	0xffffffff


	//   ....[10]....
        /*633c*/ 	.word	0xffffffff


	//   ....[11]....
        /*6340*/ 	.word	0xffffffff


	//   ....[12]....
        /*6344*/ 	.word	0xffffffff


	//   ....[13]....
        /*6348*/ 	.word	0xffffffff


	//   ....[14]....
        /*634c*/ 	.word	0xffffffff


	//   ....[15]....
        /*6350*/ 	.word	0xffffffff


	//   ....[16]....
        /*6354*/ 	.word	0xffffffff


	//   ....[17]....
        /*6358*/ 	.word	0xffffffff


	//   ....[18]....
        /*635c*/ 	.word	0xffffffff


	//   ....[19]....
        /*6360*/ 	.word	0xffffffff


	//   ....[20]....
        /*6364*/ 	.word	0xffffffff


	//   ....[21]....
        /*6368*/ 	.word	0xffffffff


	//   ....[22]....
        /*636c*/ 	.word	0xffffffff


	//   ....[23]....
        /*6370*/ 	.word	0xffffffff


	//   ....[24]....
        /*6374*/ 	.word	0xffffffff


	//   ....[25]....
        /*6378*/ 	.word	0xffffffff


	//   ....[26]....
        /*637c*/ 	.word	0xffffffff


	//   ....[27]....
        /*6380*/ 	.word	0xffffffff


	//   ....[28]....
        /*6384*/ 	.word	0xffffffff


	//   ....[29]....
        /*6388*/ 	.word	0xffffffff


	//   ....[30]....
        /*638c*/ 	.word	0xffffffff


	//   ....[31]....
        /*6390*/ 	.word	0xffffffff


	//   ....[32]....
        /*6394*/ 	.word	0xffffffff


	//   ....[33]....
        /*6398*/ 	.word	0xffffffff


	//   ....[34]....
        /*639c*/ 	.word	0xffffffff


	//   ....[35]....
        /*63a0*/ 	.word	0xffffffff


	//   ....[36]....
        /*63a4*/ 	.word	0xffffffff


	//   ....[37]....
        /*63a8*/ 	.word	0xffffffff


	//   ....[38]....
        /*63ac*/ 	.word	0xffffffff


	//   ....[39]....
        /*63b0*/ 	.word	0xffffffff


	//   ....[40]....
        /*63b4*/ 	.word	0xffffffff


	//   ....[41]....
        /*63b8*/ 	.word	0xffffffff


	//   ....[42]....
        /*63bc*/ 	.word	0xffffffff


	//   ....[43]....
        /*63c0*/ 	.word	0xffffffff


	//   ....[44]....
        /*63c4*/ 	.word	0xffffffff


	//   ....[45]....
        /*63c8*/ 	.word	0xffffffff


	//   ....[46]....
        /*63cc*/ 	.word	0xffffffff


	//   ....[47]....
        /*63d0*/ 	.word	0xffffffff


	//   ....[48]....
        /*63d4*/ 	.word	0xffffffff


	//   ....[49]....
        /*63d8*/ 	.word	0xffffffff


	//   ....[50]....
        /*63dc*/ 	.word	0xffffffff


	//   ....[51]....
        /*63e0*/ 	.word	0xffffffff


	//   ....[52]....
        /*63e4*/ 	.word	0xffffffff


	//   ....[53]....
        /*63e8*/ 	.word	0xffffffff


	//   ....[54]....
        /*63ec*/ 	.word	0xffffffff


	//   ....[55]....
        /*63f0*/ 	.word	0xffffffff


	//   ....[56]....
        /*63f4*/ 	.word	0xffffffff


	//   ....[57]....
        /*63f8*/ 	.word	0xffffffff


	//   ....[58]....
        /*63fc*/ 	.word	0xffffffff


	//   ....[59]....
        /*6400*/ 	.word	0xffffffff


	//   ....[60]....
        /*6404*/ 	.word	0xffffffff


	//   ....[61]....
        /*6408*/ 	.word	0xffffffff


	//   ....[62]....
        /*640c*/ 	.word	0xffffffff


	//   ....[63]....
        /*6410*/ 	.word	0xffffffff


	//   ....[64]....
        /*6414*/ 	.word	0xffffffff


	//   ....[65]....
        /*6418*/ 	.word	0xffffffff


	//   ....[66]....
        /*641c*/ 	.word	0xffffffff


	//   ....[67]....
        /*6420*/ 	.word	0xffffffff


	//   ....[68]....
        /*6424*/ 	.word	0xffffffff


	//   ....[69]....
        /*6428*/ 	.word	0xffffffff


	//   ....[70]....
        /*642c*/ 	.word	0xffffffff


	//   ....[71]....
        /*6430*/ 	.word	0xffffffff


	//   ....[72]....
        /*6434*/ 	.word	0xffffffff


	//   ....[73]....
        /*6438*/ 	.word	0xffffffff


	//   ....[74]....
        /*643c*/ 	.word	0xffffffff


	//   ....[75]....
        /*6440*/ 	.word	0xffffffff


	//   ....[76]....
        /*6444*/ 	.word	0xffffffff


	//   ....[77]....
        /*6448*/ 	.word	0xffffffff


	//   ....[78]....
        /*644c*/ 	.word	0x0500000f


	//----- nvinfo : EIATTR_COOP_GROUP_INSTR_OFFSETS
	.align		4
.L_33:
        /*6450*/ 	.byte	0x04, 0x28
        /*6452*/ 	.short	(.L_35 - .L_34)


	//   ....[0]....
.L_34:
        /*6454*/ 	.word	0x00000830


	//   ....[1]....
        /*6458*/ 	.word	0x00000860


	//   ....[2]....
        /*645c*/ 	.word	0x00000cf0


	//   ....[3]....
        /*6460*/ 	.word	0x00000f20


	//   ....[4]....
        /*6464*/ 	.word	0x000010f0


	//   ....[5]....
        /*6468*/ 	.word	0x00001130


	//   ....[6]....
        /*646c*/ 	.word	0x00001a80


	//   ....[7]....
        /*6470*/ 	.word	0x00001ab0


	//   ....[8]....
        /*6474*/ 	.word	0x00001b30


	//   ....[9]....
        /*6478*/ 	.word	0x00001b40


	//   ....[10]....
        /*647c*/ 	.word	0x00001b80


	//   ....[11]....
        /*6480*/ 	.word	0x00001ba0


	//   ....[12]....
        /*6484*/ 	.word	0x00001be0


	//   ....[13]....
        /*6488*/ 	.word	0x00001c00


	//   ....[14]....
        /*648c*/ 	.word	0x00001c40


	//   ....[15]....
        /*6490*/ 	.word	0x00001c60


	//   ....[16]....
        /*6494*/ 	.word	0x00001cd0


	//   ....[17]....
        /*6498*/ 	.word	0x00001e00


	//   ....[18]....
        /*649c*/ 	.word	0x00001e70


	//   ....[19]....
        /*64a0*/ 	.word	0x00002460


	//   ....[20]....
        /*64a4*/ 	.word	0x00002470


	//   ....[21]....
        /*64a8*/ 	.word	0x000024c0


	//   ....[22]....
        /*64ac*/ 	.word	0x000024d0


	//   ....[23]....
        /*64b0*/ 	.word	0x00002520


	//   ....[24]....
        /*64b4*/ 	.word	0x00002530


	//   ....[25]....
        /*64b8*/ 	.word	0x00002580


	//   ....[26]....
        /*64bc*/ 	.word	0x00002590


	//   ....[27]....
        /*64c0*/ 	.word	0x000025e0


	//   ....[28]....
        /*64c4*/ 	.word	0x000025f0


	//   ....[29]....
        /*64c8*/ 	.word	0x00002680


	//   ....[30]....
        /*64cc*/ 	.word	0x000026d0


	//   ....[31]....
        /*64d0*/ 	.word	0x00002760


	//   ....[32]....
        /*64d4*/ 	.word	0x00002780


	//   ....[33]....
        /*64d8*/ 	.word	0x00002790


	//   ....[34]....
        /*64dc*/ 	.word	0x000027a0


	//   ....[35]....
        /*64e0*/ 	.word	0x000027b0


	//   ....[36]....
        /*64e4*/ 	.word	0x000027c0


	//   ....[37]....
        /*64e8*/ 	.word	0x00003060


	//   ....[38]....
        /*64ec*/ 	.word	0x00003300


	//   ....[39]....
        /*64f0*/ 	.word	0x00003670


	//   ....[40]....
        /*64f4*/ 	.word	0x0001df10


	//   ....[41]....
        /*64f8*/ 	.word	0x0001e370


	//   ....[42]....
        /*64fc*/ 	.word	0x0001e710


	//   ....[43]....
        /*6500*/ 	.word	0x00021880


	//   ....[44]....
        /*6504*/ 	.word	0x00021f90


	//   ....[45]....
        /*6508*/ 	.word	0x00022400


	//   ....[46]....
        /*650c*/ 	.word	0x000231e0


	//   ....[47]....
        /*6510*/ 	.word	0x00024130


	//   ....[48]....
        /*6514*/ 	.word	0x00024150


	//   ....[49]....
        /*6518*/ 	.word	0x000241a0


	//   ....[50]....
        /*651c*/ 	.word	0x000241c0


	//   ....[51]....
        /*6520*/ 	.word	0x00024200


	//   ....[52]....
        /*6524*/ 	.word	0x00024230


	//   ....[53]....
        /*6528*/ 	.word	0x00024270


	//   ....[54]....
        /*652c*/ 	.word	0x000242a0


	//   ....[55]....
        /*6530*/ 	.word	0x000242e0


	//   ....[56]....
        /*6534*/ 	.word	0x00024310


	//   ....[57]....
        /*6538*/ 	.word	0x000243a0


	//   ....[58]....
        /*653c*/ 	.word	0x000244c0


	//   ....[59]....
        /*6540*/ 	.word	0x000244e0


	//   ....[60]....
        /*6544*/ 	.word	0x00024b40


	//   ....[61]....
        /*6548*/ 	.word	0x00024b50


	//   ....[62]....
        /*654c*/ 	.word	0x00024ba0


	//   ....[63]....
        /*6550*/ 	.word	0x00024bb0


	//   ....[64]....
        /*6554*/ 	.word	0x00024c00


	//   ....[65]....
        /*6558*/ 	.word	0x00024c10


	//   ....[66]....
        /*655c*/ 	.word	0x00024c60


	//   ....[67]....
        /*6560*/ 	.word	0x00024c70


	//   ....[68]....
        /*6564*/ 	.word	0x00024cc0


	//   ....[69]....
        /*6568*/ 	.word	0x00024cd0


	//   ....[70]....
        /*656c*/ 	.word	0x00024d60


	//   ....[71]....
        /*6570*/ 	.word	0x00024dd0


	//   ....[72]....
        /*6574*/ 	.word	0x00024e60


	//   ....[73]....
        /*6578*/ 	.word	0x00024e80


	//   ....[74]....
        /*657c*/ 	.word	0x00024e90


	//   ....[75]....
        /*6580*/ 	.word	0x00024ea0


	//   ....[76]....
        /*6584*/ 	.word	0x00024eb0


	//   ....[77]....
        /*6588*/ 	.word	0x00024ec0


	//   ....[78]....
        /*658c*/ 	.word	0x00027990


	//----- nvinfo : EIATTR_REG_RECONFIG
	.align		4
.L_35:
        /*6590*/ 	.byte	0x01, 0x54
	.zero		2


	//----- nvinfo : EIATTR_SYSCALL_OFFSETS
	.align		4
        /*6594*/ 	.byte	0x04, 0x46
        /*6596*/ 	.short	(.L_37 - .L_36)


	//   ....[0]....
.L_36:
        /*6598*/ 	.word	0x00010d50


	//   ....[1]....
        /*659c*/ 	.word	0x00010e40


	//----- nvinfo : EIATTR_MBARRIER_INSTR_OFFSETS
	.align		4
.L_37:
        /*65a0*/ 	.byte	0x04, 0x39
        /*65a2*/ 	.short	(.L_39 - .L_38)


	//   ....[0]....
.L_38:
        /*65a4*/ 	.word	0x00000bd0
        /*65a8*/ 	.word	0x000000ff
        /*65ac*/ 	.word	0x00034400
        /*65b0*/ 	.short	0x0100
        /*65b2*/ 	.byte	0x06
	.zero		1


	//   ....[1]....
        /*65b4*/ 	.word	0x00000be0
        /*65b8*/ 	.word	0x000000ff
        /*65bc*/ 	.word	0x00034440
        /*65c0*/ 	.short	0x0100
        /*65c2*/ 	.byte	0x06
	.zero		1


	//   ....[2]....
        /*65c4*/ 	.word	0x00000bf0
        /*65c8*/ 	.word	0x000000ff
        /*65cc*/ 	.word	0x00034408
        /*65d0*/ 	.short	0x0100
        /*65d2*/ 	.byte	0x06
	.zero		1


	//   ....[3]....
        /*65d4*/ 	.word	0x00000c00
        /*65d8*/ 	.word	0x000000ff
        /*65dc*/ 	.word	0x00034448
        /*65e0*/ 	.short	0x0100
        /*65e2*/ 	.byte	0x06
	.zero		1


	//   ....[4]....
        /*65e4*/ 	.word	0x00000c10
        /*65e8*/ 	.word	0x000000ff
        /*65ec*/ 	.word	0x00034410
        /*65f0*/ 	.short	0x0100
        /*65f2*/ 	.byte	0x06
	.zero		1


	//   ....[5]....
        /*65f4*/ 	.word	0x00000c20
        /*65f8*/ 	.word	0x000000ff
        /*65fc*/ 	.word	0x00034450
        /*6600*/ 	.short	0x0100
        /*6602*/ 	.byte	0x06
	.zero		1


	//   ....[6]....
        /*6604*/ 	.word	0x00000c30
        /*6608*/ 	.word	0x000000ff
        /*660c*/ 	.word	0x00034418
        /*6610*/ 	.short	0x0100
        /*6612*/ 	.byte	0x06
	.zero		1


	//   ....[7]....
        /*6614*/ 	.word	0x00000c40
        /*6618*/ 	.word	0x000000ff
        /*661c*/ 	.word	0x00034458
        /*6620*/ 	.short	0x0100
        /*6622*/ 	.byte	0x06
	.zero		1


	//   ....[8]....
        /*6624*/ 	.word	0x00000c50
        /*6628*/ 	.word	0x000000ff
        /*662c*/ 	.word	0x00034420
        /*6630*/ 	.short	0x0100
        /*6632*/ 	.byte	0x06
	.zero		1


	//   ....[9]....
        /*6634*/ 	.word	0x00000c60
        /*6638*/ 	.word	0x000000ff
        /*663c*/ 	.word	0x00034460
        /*6640*/ 	.short	0x0100
        /*6642*/ 	.byte	0x06
	.zero		1


	//   ....[10]....
        /*6644*/ 	.word	0x00000c70
        /*6648*/ 	.word	0x000000ff
        /*664c*/ 	.word	0x00034428
        /*6650*/ 	.short	0x0100
        /*6652*/ 	.byte	0x06
	.zero		1


	//   ....[11]....
        /*6654*/ 	.word	0x00000c80
        /*6658*/ 	.word	0x000000ff
        /*665c*/ 	.word	0x00034468
        /*6660*/ 	.short	0x0100
        /*6662*/ 	.byte	0x06
	.zero		1


	//   ....[12]....
        /*6664*/ 	.word	0x00000c90
        /*6668*/ 	.word	0x000000ff
        /*666c*/ 	.word	0x00034430
        /*6670*/ 	.short	0x0100
        /*6672*/ 	.byte	0x06
	.zero		1


	//   ....[13]....
        /*6674*/ 	.word	0x00000ca0
        /*6678*/ 	.word	0x000000ff
        /*667c*/ 	.word	0x00034470
        /*6680*/ 	.short	0x0100
        /*6682*/ 	.byte	0x06
	.zero		1


	//   ....[14]....
        /*6684*/ 	.word	0x00000cb0
        /*6688*/ 	.word	0x000000ff
        /*668c*/ 	.word	0x00034438
        /*6690*/ 	.short	0x0100
        /*6692*/ 	.byte	0x06
	.zero		1


	//   ....[15]....
        /*6694*/ 	.word	0x00000cc0
        /*6698*/ 	.word	0x000000ff
        /*669c*/ 	.word	0x00034478
        /*66a0*/ 	.short	0x0100
        /*66a2*/ 	.byte	0x06
	.zero		1


	//   ....[16]....
        /*66a4*/ 	.word	0x00000e50
        /*66a8*/ 	.word	0x000000ff
        /*66ac*/ 	.word	0x00034480
        /*66b0*/ 	.short	0x0100
        /*66b2*/ 	.byte	0x06
	.zero		1


	//   ....[17]....
        /*66b4*/ 	.word	0x00000e60
        /*66b8*/ 	.word	0x000000ff
        /*66bc*/ 	.word	0x000344b0
        /*66c0*/ 	.short	0x0100
        /*66c2*/ 	.byte	0x06
	.zero		1


	//   ....[18]....
        /*66c4*/ 	.word	0x00000e70
        /*66c8*/ 	.word	0x000000ff
        /*66cc*/ 	.word	0x00034488
        /*66d0*/ 	.short	0x0100
        /*66d2*/ 	.byte	0x06
	.zero		1


	//   ....[19]....
        /*66d4*/ 	.word	0x00000e80
        /*66d8*/ 	.word	0x000000ff
        /*66dc*/ 	.word	0x000344b8
        /*66e0*/ 	.short	0x0100
        /*66e2*/ 	.byte	0x06
	.zero		1


	//   ....[20]....
        /*66e4*/ 	.word	0x00000e90
        /*66e8*/ 	.word	0x000000ff
        /*66ec*/ 	.word	0x00034490
        /*66f0*/ 	.short	0x0100
        /*66f2*/ 	.byte	0x06
	.zero		1


	//   ....[21]....
        /*66f4*/ 	.word	0x00000ea0
        /*66f8*/ 	.word	0x000000ff
        /*66fc*/ 	.word	0x000344c0
        /*6700*/ 	.short	0x0100
        /*6702*/ 	.byte	0x06
	.zero		1


	//   ....[22]....
        /*6704*/ 	.word	0x00000eb0
        /*6708*/ 	.word	0x000000ff
        /*670c*/ 	.word	0x00034498
        /*6710*/ 	.short	0x0100
        /*6712*/ 	.byte	0x06
	.zero		1


	//   ....[23]....
        /*6714*/ 	.word	0x00000ec0
        /*6718*/ 	.word	0x000000ff
        /*671c*/ 	.word	0x000344c8
        /*6720*/ 	.short	0x0100
        /*6722*/ 	.byte	0x06
	.zero		1


	//   ....[24]....
        /*6724*/ 	.word	0x00000ed0
        /*6728*/ 	.word	0x000000ff
        /*672c*/ 	.word	0x000344a0
        /*6730*/ 	.short	0x0100
        /*6732*/ 	.byte	0x06
	.zero		1


	//   ....[25]....
        /*6734*/ 	.word	0x00000ee0
        /*6738*/ 	.word	0x000000ff
        /*673c*/ 	.word	0x000344d0
        /*6740*/ 	.short	0x0100
        /*6742*/ 	.byte	0x06
	.zero		1


	//   ....[26]....
        /*6744*/ 	.word	0x00000ef0
        /*6748*/ 	.word	0x000000ff
        /*674c*/ 	.word	0x000344a8
        /*6750*/ 	.short	0x0100
        /*6752*/ 	.byte	0x06
	.zero		1


	//   ....[27]....
        /*6754*/ 	.word	0x00000f00
        /*6758*/ 	.word	0x000000ff
        /*675c*/ 	.word	0x000344d8
        /*6760*/ 	.short	0x0100
        /*6762*/ 	.byte	0x06
	.zero		1


	//   ....[28]....
        /*6764*/ 	.word	0x00001060
        /*6768*/ 	.word	0x000000ff
        /*676c*/ 	.word	0x000344e0
        /*6770*/ 	.short	0x0100
        /*6772*/ 	.byte	0x06
	.zero		1


	//   ....[29]....
        /*6774*/ 	.word	0x00001070
        /*6778*/ 	.word	0x000000ff
        /*677c*/ 	.word	0x00034500
        /*6780*/ 	.short	0x0100
        /*6782*/ 	.byte	0x06
	.zero		1


	//   ....[30]....
        /*6784*/ 	.word	0x00001080
        /*6788*/ 	.word	0x000000ff
        /*678c*/ 	.word	0x000344e8
        /*6790*/ 	.short	0x0100
        /*6792*/ 	.byte	0x06
	.zero		1


	//   ....[31]....
        /*6794*/ 	.word	0x00001090
        /*6798*/ 	.word	0x000000ff
        /*679c*/ 	.word	0x00034508
        /*67a0*/ 	.short	0x0100
        /*67a2*/ 	.byte	0x06
	.zero		1


	//   ....[32]....
        /*67a4*/ 	.word	0x000010a0
        /*67a8*/ 	.word	0x000000ff
        /*67ac*/ 	.word	0x000344f0
        /*67b0*/ 	.short	0x0100
        /*67b2*/ 	.byte	0x06
	.zero		1


	//   ....[33]....
        /*67b4*/ 	.word	0x000010b0
        /*67b8*/ 	.word	0x000000ff
        /*67bc*/ 	.word	0x00034510
        /*67c0*/ 	.short	0x0100
        /*67c2*/ 	.byte	0x06
	.zero		1


	//   ....[34]....
        /*67c4*/ 	.word	0x000010c0
        /*67c8*/ 	.word	0x000000ff
        /*67cc*/ 	.word	0x000344f8
        /*67d0*/ 	.short	0x0100
        /*67d2*/ 	.byte	0x06
	.zero		1


	//   ....[35]....
        /*67d4*/ 	.word	0x000010d0
        /*67d8*/ 	.word	0x000000ff
        /*67dc*/ 	.word	0x00034518
        /*67e0*/ 	.short	0x0100
        /*67e2*/ 	.byte	0x06
	.zero		1


	//   ....[36]....
        /*67e4*/ 	.word	0x000012f0
        /*67e8*/ 	.word	0x000000ff
        /*67ec*/ 	.word	0x00034520
        /*67f0*/ 	.short	0x0100
        /*67f2*/ 	.byte	0x06
	.zero		1


	//   ....[37]....
        /*67f4*/ 	.word	0x00001330
        /*67f8*/ 	.word	0x000000ff
        /*67fc*/ 	.word	0x00034528
        /*6800*/ 	.short	0x0100
        /*6802*/ 	.byte	0x06
	.zero		1


	//   ....[38]....
        /*6804*/ 	.word	0x000013a0
        /*6808*/ 	.word	0x000000ff
        /*680c*/ 	.word	0x00034530
        /*6810*/ 	.short	0x0100
        /*6812*/ 	.byte	0x0b
	.zero		1


	//   ....[39]....
        /*6814*/ 	.word	0x000013e0
        /*6818*/ 	.word	0x000000ff
        /*681c*/ 	.word	0x00034538
        /*6820*/ 	.short	0x0100
        /*6822*/ 	.byte	0x0b
	.zero		1


	//   ....[40]....
        /*6824*/ 	.word	0x00001400
        /*6828*/ 	.word	0x000000ff
        /*682c*/ 	.word	0x00034540
        /*6830*/ 	.short	0x0100
        /*6832*/ 	.byte	0x0b
	.zero		1


	//   ....[41]....
        /*6834*/ 	.word	0x00001410
        /*6838*/ 	.word	0x000000ff
        /*683c*/ 	.word	0x00034548
        /*6840*/ 	.short	0x0100
        /*6842*/ 	.byte	0x0b
	.zero		1


	//   ....[42]....
        /*6844*/ 	.word	0x00002de0
        /*6848*/ 	.word	0x000000ff
        /*684c*/ 	.word	0x00034400
        /*6850*/ 	.short	0x010a
        /*6852*/ 	.byte	0x0b
	.zero		1


	//   ....[43]....
        /*6854*/ 	.word	0x00002ec0
        /*6858*/ 	.word	0x000000ff
        /*685c*/ 	.word	0x00000000
        /*6860*/ 	.short	0x0101
        /*6862*/ 	.byte	0x0b
	.zero		1


	//   ....[44]....
        /*6864*/ 	.word	0x00003b00
        /*6868*/ 	.word	0x00000007
        /*686c*/ 	.word	0x00000000
        /*6870*/ 	.short	0x010a
        /*6872*/ 	.byte	0x32
	.zero		1


	//   ....[45]....
        /*6874*/ 	.word	0x00005830
        /*6878*/ 	.word	0x000000ff
        /*687c*/ 	.word	0x00034480
        /*6880*/ 	.short	0x010a
        /*6882*/ 	.byte	0x04
	.zero		1


	//   ....[46]....
        /*6884*/ 	.word	0x00005870
        /*6888*/ 	.word	0x000000ff
        /*688c*/ 	.word	0x00034480
        /*6890*/ 	.short	0x010a
        /*6892*/ 	.byte	0x04
	.zero		1


	//   ....[47]....
        /*6894*/ 	.word	0x0000a2b0
        /*6898*/ 	.word	0x000000ff
        /*689c*/ 	.word	0x00034480
        /*68a0*/ 	.short	0x010a
        /*68a2*/ 	.byte	0x04
	.zero		1


	//   ....[48]....
        /*68a4*/ 	.word	0x0000a2f0
        /*68a8*/ 	.word	0x000000ff
        /*68ac*/ 	.word	0x00034480
        /*68b0*/ 	.short	0x010a
        /*68b2*/ 	.byte	0x04
	.zero		1


	//   ....[49]....
        /*68b4*/ 	.word	0x00010850
        /*68b8*/ 	.word	0x000000ff
        /*68bc*/ 	.word	0x00000000
        /*68c0*/ 	.short	0x0101
        /*68c2*/ 	.byte	0x04
	.zero		1


	//   ....[50]....
        /*68c4*/ 	.word	0x00010950
        /*68c8*/ 	.word	0x00000000
        /*68cc*/ 	.word	0x00000000
        /*68d0*/ 	.short	0x0101
        /*68d2*/ 	.byte	0x31
	.zero		1


	//   ....[51]....
        /*68d4*/ 	.word	0x00010a40
        /*68d8*/ 	.word	0x00000000
        /*68dc*/ 	.word	0x00000000
        /*68e0*/ 	.short	0x0101
        /*68e2*/ 	.byte	0x3f
	.zero		1


	//   ....[52]....
        /*68e4*/ 	.word	0x00010a90
        /*68e8*/ 	.word	0x00000007
        /*68ec*/ 	.word	0x00000010
        /*68f0*/ 	.short	0x010a
        /*68f2*/ 	.byte	0x32
	.zero		1


	//   ....[53]....
        /*68f4*/ 	.word	0x000111e0
        /*68f8*/ 	.word	0x000000ff
        /*68fc*/ 	.word	0x000344e0
        /*6900*/ 	.short	0x010a
        /*6902*/ 	.byte	0x2f
	.zero		1


	//   ....[54]....
        /*6904*/ 	.word	0x000118c0
        /*6908*/ 	.word	0x000000ff
        /*690c*/ 	.word	0x000344e8
        /*6910*/ 	.short	0x010a
        /*6912*/ 	.byte	0x2f
	.zero		1


	//   ....[55]....
        /*6914*/ 	.word	0x00011f10
        /*6918*/ 	.word	0x000000ff
        /*691c*/ 	.word	0x00000000
        /*6920*/ 	.short	0x0101
        /*6922*/ 	.byte	0x04
	.zero		1


	//   ....[56]....
        /*6924*/ 	.word	0x00011f40
        /*6928*/ 	.word	0x000000ff
        /*692c*/ 	.word	0x000344f0
        /*6930*/ 	.short	0x010a
        /*6932*/ 	.byte	0x2f
	.zero		1


	//   ....[57]....
        /*6934*/ 	.word	0x00012590
        /*6938*/ 	.word	0x000000ff
        /*693c*/ 	.word	0x00000000
        /*6940*/ 	.short	0x0101
        /*6942*/ 	.byte	0x05
	.zero		1


	//   ....[58]....
        /*6944*/ 	.word	0x000125c0
        /*6948*/ 	.word	0x000000ff
        /*694c*/ 	.word	0x000344f8
        /*6950*/ 	.short	0x010a
        /*6952*/ 	.byte	0x2f
	.zero		1


	//   ....[59]....
        /*6954*/ 	.word	0x00012b10
        /*6958*/ 	.word	0x000000ff
        /*695c*/ 	.word	0x00000000
        /*6960*/ 	.short	0x0101
        /*6962*/ 	.byte	0x06
	.zero		1


	//   ....[60]....
        /*6964*/ 	.word	0x00012b60
        /*6968*/ 	.word	0x000000ff
        /*696c*/ 	.word	0x000344e0
        /*6970*/ 	.short	0x010a
        /*6972*/ 	.byte	0x2f
	.zero		1


	//   ....[61]....
        /*6974*/ 	.word	0x000131b0
        /*6978*/ 	.word	0x000000ff
        /*697c*/ 	.word	0x00000000
        /*6980*/ 	.short	0x0101
        /*6982*/ 	.byte	0x07
	.zero		1


	//   ....[62]....
        /*6984*/ 	.word	0x000131e0
        /*6988*/ 	.word	0x000000ff
        /*698c*/ 	.word	0x000344e8
        /*6990*/ 	.short	0x010a
        /*6992*/ 	.byte	0x2f
	.zero		1


	//   ....[63]....
        /*6994*/ 	.word	0x00013810
        /*6998*/ 	.word	0x000000ff
        /*699c*/ 	.word	0x00000000
        /*69a0*/ 	.short	0x0101
        /*69a2*/ 	.byte	0x04
	.zero		1


	//   ....[64]....
        /*69a4*/ 	.word	0x00013840
        /*69a8*/ 	.word	0x000000ff
        /*69ac*/ 	.word	0x000344f0
        /*69b0*/ 	.short	0x010a
        /*69b2*/ 	.byte	0x2f
	.zero		1


	//   ....[65]....
        /*69b4*/ 	.word	0x00013e70
        /*69b8*/ 	.word	0x000000ff
        /*69bc*/ 	.word	0x00000000
        /*69c0*/ 	.short	0x0101
        /*69c2*/ 	.byte	0x05
	.zero		1


	//   ....[66]....
        /*69c4*/ 	.word	0x00013ea0
        /*69c8*/ 	.word	0x000000ff
        /*69cc*/ 	.word	0x000344f8
        /*69d0*/ 	.short	0x010a
        /*69d2*/ 	.byte	0x2f
	.zero		1


	//   ....[67]....
        /*69d4*/ 	.word	0x000143d0
        /*69d8*/ 	.word	0x000000ff
        /*69dc*/ 	.word	0x00000000
        /*69e0*/ 	.short	0x0101
        /*69e2*/ 	.byte	0x06
	.zero		1


	//   ....[68]....
        /*69e4*/ 	.word	0x00014400
        /*69e8*/ 	.word	0x000000ff
        /*69ec*/ 	.word	0x000344e0
        /*69f0*/ 	.short	0x010a
        /*69f2*/ 	.byte	0x2f
	.zero		1


	//   ....[69]....
        /*69f4*/ 	.word	0x00014a30
        /*69f8*/ 	.word	0x000000ff
        /*69fc*/ 	.word	0x00000000
        /*6a00*/ 	.short	0x0101
        /*6a02*/ 	.byte	0x07
	.zero		1


	//   ....[70]....
        /*6a04*/ 	.word	0x00014a60
        /*6a08*/ 	.word	0x000000ff
        /*6a0c*/ 	.word	0x000344e8
        /*6a10*/ 	.short	0x010a
        /*6a12*/ 	.byte	0x2f
	.zero		1


	//   ....[71]....
        /*6a14*/ 	.word	0x00015090
        /*6a18*/ 	.word	0x000000ff
        /*6a1c*/ 	.word	0x00000000
        /*6a20*/ 	.short	0x0101
        /*6a22*/ 	.byte	0x04
	.zero		1


	//   ....[72]....
        /*6a24*/ 	.word	0x000150c0
        /*6a28*/ 	.word	0x000000ff
        /*6a2c*/ 	.word	0x000344f0
        /*6a30*/ 	.short	0x010a
        /*6a32*/ 	.byte	0x2f
	.zero		1


	//   ....[73]....
        /*6a34*/ 	.word	0x000156f0
        /*6a38*/ 	.word	0x000000ff
        /*6a3c*/ 	.word	0x00000000
        /*6a40*/ 	.short	0x0101
        /*6a42*/ 	.byte	0x05
	.zero		1


	//   ....[74]....
        /*6a44*/ 	.word	0x00015720
        /*6a48*/ 	.word	0x000000ff
        /*6a4c*/ 	.word	0x000344f8
        /*6a50*/ 	.short	0x010a
        /*6a52*/ 	.byte	0x2f
	.zero		1


	//   ....[75]....
        /*6a54*/ 	.word	0x00015c50
        /*6a58*/ 	.word	0x000000ff
        /*6a5c*/ 	.word	0x00000000
        /*6a60*/ 	.short	0x0101
        /*6a62*/ 	.byte	0x06
	.zero		1


	//   ....[76]....
        /*6a64*/ 	.word	0x00015c80
        /*6a68*/ 	.word	0x000000ff
        /*6a6c*/ 	.word	0x000344e0
        /*6a70*/ 	.short	0x010a
        /*6a72*/ 	.byte	0x2f
	.zero		1


	//   ....[77]....
        /*6a74*/ 	.word	0x000162b0
        /*6a78*/ 	.word	0x000000ff
        /*6a7c*/ 	.word	0x00000000
        /*6a80*/ 	.short	0x0101
        /*6a82*/ 	.byte	0x07
	.zero		1


	//   ....[78]....
        /*6a84*/ 	.word	0x000162e0
        /*6a88*/ 	.word	0x000000ff
        /*6a8c*/ 	.word	0x000344e8
        /*6a90*/ 	.short	0x010a
        /*6a92*/ 	.byte	0x2f
	.zero		1


	//   ....[79]....
        /*6a94*/ 	.word	0x00016910
        /*6a98*/ 	.word	0x000000ff
        /*6a9c*/ 	.word	0x00000000
        /*6aa0*/ 	.short	0x0101
        /*6aa2*/ 	.byte	0x04
	.zero		1


	//   ....[80]....
        /*6aa4*/ 	.word	0x00016940
        /*6aa8*/ 	.word	0x000000ff
        /*6aac*/ 	.word	0x000344f0
        /*6ab0*/ 	.short	0x010a
        /*6ab2*/ 	.byte	0x2f
	.zero		1


	//   ....[81]....
        /*6ab4*/ 	.word	0x00016f70
        /*6ab8*/ 	.word	0x000000ff
        /*6abc*/ 	.word	0x00000000
        /*6ac0*/ 	.short	0x0101
        /*6ac2*/ 	.byte	0x05
	.zero		1


	//   ....[82]....
        /*6ac4*/ 	.word	0x00016fa0
        /*6ac8*/ 	.word	0x000000ff
        /*6acc*/ 	.word	0x000344f8
        /*6ad0*/ 	.short	0x010a
        /*6ad2*/ 	.byte	0x2f
	.zero		1


	//   ....[83]....
        /*6ad4*/ 	.word	0x000174d0
        /*6ad8*/ 	.word	0x000000ff
        /*6adc*/ 	.word	0x00000000
        /*6ae0*/ 	.short	0x0101
        /*6ae2*/ 	.byte	0x06
	.zero		1


	//   ....[84]....
        /*6ae4*/ 	.word	0x00017500
        /*6ae8*/ 	.word	0x000000ff
        /*6aec*/ 	.word	0x000344e0
        /*6af0*/ 	.short	0x010a
        /*6af2*/ 	.byte	0x2f
	.zero		1


	//   ....[85]....
        /*6af4*/ 	.word	0x00017b30
        /*6af8*/ 	.word	0x000000ff
        /*6afc*/ 	.word	0x00000000
        /*6b00*/ 	.short	0x0101
        /*6b02*/ 	.byte	0x07
	.zero		1


	//   ....[86]....
        /*6b04*/ 	.word	0x00017b60
        /*6b08*/ 	.word	0x000000ff
        /*6b0c*/ 	.word	0x000344e8
        /*6b10*/ 	.short	0x010a
        /*6b12*/ 	.byte	0x2f
	.zero		1


	//   ....[87]....
        /*6b14*/ 	.word	0x00018190
        /*6b18*/ 	.word	0x000000ff
        /*6b1c*/ 	.word	0x00000000
        /*6b20*/ 	.short	0x0101
        /*6b22*/ 	.byte	0x04
	.zero		1


	//   ....[88]....
        /*6b24*/ 	.word	0x000181c0
        /*6b28*/ 	.word	0x000000ff
        /*6b2c*/ 	.word	0x000344f0
        /*6b30*/ 	.short	0x010a
        /*6b32*/ 	.byte	0x2f
	.zero		1


	//   ....[89]....
        /*6b34*/ 	.word	0x000187f0
        /*6b38*/ 	.word	0x000000ff
        /*6b3c*/ 	.word	0x00000000
        /*6b40*/ 	.short	0x0101
        /*6b42*/ 	.byte	0x05
	.zero		1


	//   ....[90]....
        /*6b44*/ 	.word	0x00018820
        /*6b48*/ 	.word	0x000000ff
        /*6b4c*/ 	.word	0x000344f8
        /*6b50*/ 	.short	0x010a
        /*6b52*/ 	.byte	0x2f
	.zero		1


	//   ....[91]....
        /*6b54*/ 	.word	0x00018d50
        /*6b58*/ 	.word	0x000000ff
        /*6b5c*/ 	.word	0x00000000
        /*6b60*/ 	.short	0x0101
        /*6b62*/ 	.byte	0x06
	.zero		1


	//   ....[92]....
        /*6b64*/ 	.word	0x00018d80
        /*6b68*/ 	.word	0x000000ff
        /*6b6c*/ 	.word	0x000344e0
        /*6b70*/ 	.short	0x010a
        /*6b72*/ 	.byte	0x2f
	.zero		1


	//   ....[93]....
        /*6b74*/ 	.word	0x000193b0
        /*6b78*/ 	.word	0x000000ff
        /*6b7c*/ 	.word	0x00000000
        /*6b80*/ 	.short	0x0101
        /*6b82*/ 	.byte	0x07
	.zero		1


	//   ....[94]....
        /*6b84*/ 	.word	0x000193e0
        /*6b88*/ 	.word	0x000000ff
        /*6b8c*/ 	.word	0x000344e8
        /*6b90*/ 	.short	0x010a
        /*6b92*/ 	.byte	0x2f
	.zero		1


	//   ....[95]....
        /*6b94*/ 	.word	0x00019a10
        /*6b98*/ 	.word	0x000000ff
        /*6b9c*/ 	.word	0x00000000
        /*6ba0*/ 	.short	0x0101
        /*6ba2*/ 	.byte	0x04
	.zero		1


	//   ....[96]....
        /*6ba4*/ 	.word	0x00019a40
        /*6ba8*/ 	.word	0x000000ff
        /*6bac*/ 	.word	0x000344f0
        /*6bb0*/ 	.short	0x010a
        /*6bb2*/ 	.byte	0x2f
	.zero		1


	//   ....[97]....
        /*6bb4*/ 	.word	0x0001a070
        /*6bb8*/ 	.word	0x000000ff
        /*6bbc*/ 	.word	0x00000000
        /*6bc0*/ 	.short	0x0101
        /*6bc2*/ 	.byte	0x05
	.zero		1


	//   ....[98]....
        /*6bc4*/ 	.word	0x0001a0a0
        /*6bc8*/ 	.word	0x000000ff
        /*6bcc*/ 	.word	0x000344f8
        /*6bd0*/ 	.short	0x010a
        /*6bd2*/ 	.byte	0x2f
	.zero		1


	//   ....[99]....
        /*6bd4*/ 	.word	0x0001a5d0
        /*6bd8*/ 	.word	0x000000ff
        /*6bdc*/ 	.word	0x00000000
        /*6be0*/ 	.short	0x0101
        /*6be2*/ 	.byte	0x06
	.zero		1


	//   ....[100]....
        /*6be4*/ 	.word	0x0001a600
        /*6be8*/ 	.word	0x000000ff
        /*6bec*/ 	.word	0x000344e0
        /*6bf0*/ 	.short	0x010a
        /*6bf2*/ 	.byte	0x2f
	.zero		1


	//   ....[101]....
        /*6bf4*/ 	.word	0x0001ac30
        /*6bf8*/ 	.word	0x000000ff
        /*6bfc*/ 	.word	0x00000000
        /*6c00*/ 	.short	0x0101
        /*6c02*/ 	.byte	0x07
	.zero		1


	//   ....[102]....
        /*6c04*/ 	.word	0x0001ac60
        /*6c08*/ 	.word	0x000000ff
        /*6c0c*/ 	.word	0x000344e8
        /*6c10*/ 	.short	0x010a
        /*6c12*/ 	.byte	0x2f
	.zero		1


	//   ....[103]....
        /*6c14*/ 	.word	0x0001b290
        /*6c18*/ 	.word	0x000000ff
        /*6c1c*/ 	.word	0x00000000
        /*6c20*/ 	.short	0x0101
        /*6c22*/ 	.byte	0x04
	.zero		1


	//   ....[104]....
        /*6c24*/ 	.word	0x0001b2c0
        /*6c28*/ 	.word	0x000000ff
        /*6c2c*/ 	.word	0x000344f0
        /*6c30*/ 	.short	0x010a
        /*6c32*/ 	.byte	0x2f
	.zero		1


	//   ....[105]....
        /*6c34*/ 	.word	0x0001b8f0
        /*6c38*/ 	.word	0x000000ff
        /*6c3c*/ 	.word	0x00000000
        /*6c40*/ 	.short	0x0101
        /*6c42*/ 	.byte	0x05
	.zero		1


	//   ....[106]....
        /*6c44*/ 	.word	0x0001b920
        /*6c48*/ 	.word	0x000000ff
        /*6c4c*/ 	.word	0x000344f8
        /*6c50*/ 	.short	0x010a
        /*6c52*/ 	.byte	0x2f
	.zero		1


	//   ....[107]....
        /*6c54*/ 	.word	0x0001be50
        /*6c58*/ 	.word	0x000000ff
        /*6c5c*/ 	.word	0x00000000
        /*6c60*/ 	.short	0x0101
        /*6c62*/ 	.byte	0x06
	.zero		1


	//   ....[108]....
        /*6c64*/ 	.word	0x0001be80
        /*6c68*/ 	.word	0x000000ff
        /*6c6c*/ 	.word	0x000344e0
        /*6c70*/ 	.short	0x010a
        /*6c72*/ 	.byte	0x2f
	.zero		1


	//   ....[109]....
        /*6c74*/ 	.word	0x0001c4b0
        /*6c78*/ 	.word	0x000000ff
        /*6c7c*/ 	.word	0x00000000
        /*6c80*/ 	.short	0x0101
        /*6c82*/ 	.byte	0x07
	.zero		1


	//   ....[110]....
        /*6c84*/ 	.word	0x0001c4e0
        /*6c88*/ 	.word	0x000000ff
        /*6c8c*/ 	.word	0x000344e8
        /*6c90*/ 	.short	0x010a
        /*6c92*/ 	.byte	0x2f
	.zero		1


	//   ....[111]....
        /*6c94*/ 	.word	0x0001cb10
        /*6c98*/ 	.word	0x000000ff
        /*6c9c*/ 	.word	0x00000000
        /*6ca0*/ 	.short	0x0101
        /*6ca2*/ 	.byte	0x04
	.zero		1


	//   ....[112]....
        /*6ca4*/ 	.word	0x0001cb40
        /*6ca8*/ 	.word	0x000000ff
        /*6cac*/ 	.word	0x000344f0
        /*6cb0*/ 	.short	0x010a
        /*6cb2*/ 	.byte	0x2f
	.zero		1


	//   ....[113]....
        /*6cb4*/ 	.word	0x0001d170
        /*6cb8*/ 	.word	0x000000ff
        /*6cbc*/ 	.word	0x00000000
        /*6cc0*/ 	.short	0x0101
        /*6cc2*/ 	.byte	0x05
	.zero		1


	//   ....[114]....
        /*6cc4*/ 	.word	0x0001d1a0
        /*6cc8*/ 	.word	0x000000ff
        /*6ccc*/ 	.word	0x000344f8
        /*6cd0*/ 	.short	0x010a
        /*6cd2*/ 	.byte	0x2f
	.zero		1


	//   ....[115]....
        /*6cd4*/ 	.word	0x0001d6e0
        /*6cd8*/ 	.word	0x000000ff
        /*6cdc*/ 	.word	0x00000000
        /*6ce0*/ 	.short	0x0101
        /*6ce2*/ 	.byte	0x06
	.zero		1


	//   ....[116]....
        /*6ce4*/ 	.word	0x0001d760
        /*6ce8*/ 	.word	0x000000ff
        /*6cec*/ 	.word	0x00034400
        /*6cf0*/ 	.short	0x010a
        /*6cf2*/ 	.byte	0x04
	.zero		1


	//   ....[117]....
        /*6cf4*/ 	.word	0x0001d880
        /*6cf8*/ 	.word	0x000000ff
        /*6cfc*/ 	.word	0x00000000
        /*6d00*/ 	.short	0x0101
        /*6d02*/ 	.byte	0x04
	.zero		1


	//   ....[118]....
        /*6d04*/ 	.word	0x0001da30
        /*6d08*/ 	.word	0x000000ff
        /*6d0c*/ 	.word	0x00034400
        /*6d10*/ 	.short	0x010a
        /*6d12*/ 	.byte	0x04
	.zero		1


	//   ....[119]....
        /*6d14*/ 	.word	0x0001db40
        /*6d18*/ 	.word	0x000000ff
        /*6d1c*/ 	.word	0x00000000
        /*6d20*/ 	.short	0x0101
        /*6d22*/ 	.byte	0x04
	.zero		1


	//   ....[120]....
        /*6d24*/ 	.word	0x0001e000
        /*6d28*/ 	.word	0x000000ff
        /*6d2c*/ 	.word	0x00000000
        /*6d30*/ 	.short	0x0101
        /*6d32*/ 	.byte	0x07
	.zero		1


	//   ....[121]....
        /*6d34*/ 	.word	0x0001e030
        /*6d38*/ 	.word	0x00000000
        /*6d3c*/ 	.word	0x00000000
        /*6d40*/ 	.short	0x0101
        /*6d42*/ 	.byte	0x31
	.zero		1


	//   ....[122]....
        /*6d44*/ 	.word	0x0001e810
        /*6d48*/ 	.word	0x000000ff
        /*6d4c*/ 	.word	0x00034528
        /*6d50*/ 	.short	0x010a
        /*6d52*/ 	.byte	0x04
	.zero		1


	//   ....[123]....
        /*6d54*/ 	.word	0x0001e930
        /*6d58*/ 	.word	0x000000ff
        /*6d5c*/ 	.word	0x00034400
        /*6d60*/ 	.short	0x010a
        /*6d62*/ 	.byte	0x06
	.zero		1


	//   ....[124]....
        /*6d64*/ 	.word	0x0001ea50
        /*6d68*/ 	.word	0x000000ff
        /*6d6c*/ 	.word	0x00000000
        /*6d70*/ 	.short	0x0101
        /*6d72*/ 	.byte	0x06
	.zero		1


	//   ....[125]....
        /*6d74*/ 	.word	0x0001ec40
        /*6d78*/ 	.word	0x000000ff
        /*6d7c*/ 	.word	0x00034500
        /*6d80*/ 	.short	0x010a
        /*6d82*/ 	.byte	0x04
	.zero		1


	//   ....[126]....
        /*6d84*/ 	.word	0x0001ed00
        /*6d88*/ 	.word	0x000000ff
        /*6d8c*/ 	.word	0x000344e0
        /*6d90*/ 	.short	0x010b
        /*6d92*/ 	.byte	0x04
	.zero		1


	//   ....[127]....
        /*6d94*/ 	.word	0x0001ed60
        /*6d98*/ 	.word	0x000000ff
        /*6d9c*/ 	.word	0x00000000
        /*6da0*/ 	.short	0x0101
        /*6da2*/ 	.byte	0x06
	.zero		1


	//   ....[128]....
        /*6da4*/ 	.word	0x0001ed90
        /*6da8*/ 	.word	0x000000ff
        /*6dac*/ 	.word	0x00034508
        /*6db0*/ 	.short	0x010a
        /*6db2*/ 	.byte	0x04
	.zero		1


	//   ....[129]....
        /*6db4*/ 	.word	0x0001ee70
        /*6db8*/ 	.word	0x000000ff
        /*6dbc*/ 	.word	0x000344e8
        /*6dc0*/ 	.short	0x010b
        /*6dc2*/ 	.byte	0x04
	.zero		1


	//   ....[130]....
        /*6dc4*/ 	.word	0x0001eed0
        /*6dc8*/ 	.word	0x000000ff
        /*6dcc*/ 	.word	0x00000000
        /*6dd0*/ 	.short	0x0101
        /*6dd2*/ 	.byte	0x07
	.zero		1


	//   ....[131]....
        /*6dd4*/ 	.word	0x0001ef00
        /*6dd8*/ 	.word	0x000000ff
        /*6ddc*/ 	.word	0x00034510
        /*6de0*/ 	.short	0x010a
        /*6de2*/ 	.byte	0x04
	.zero		1


	//   ....[132]....
        /*6de4*/ 	.word	0x0001efe0
        /*6de8*/ 	.word	0x000000ff
        /*6dec*/ 	.word	0x000344f0
        /*6df0*/ 	.short	0x010b
        /*6df2*/ 	.byte	0x04
	.zero		1


	//   ....[133]....
        /*6df4*/ 	.word	0x0001f040
        /*6df8*/ 	.word	0x000000ff
        /*6dfc*/ 	.word	0x00000000
        /*6e00*/ 	.short	0x0101
        /*6e02*/ 	.byte	0x08
	.zero		1


	//   ....[134]....
        /*6e04*/ 	.word	0x0001f070
        /*6e08*/ 	.word	0x000000ff
        /*6e0c*/ 	.word	0x00034518
        /*6e10*/ 	.short	0x010a
        /*6e12*/ 	.byte	0x04
	.zero		1


	//   ....[135]....
        /*6e14*/ 	.word	0x0001f150
        /*6e18*/ 	.word	0x000000ff
        /*6e1c*/ 	.word	0x000344f8
        /*6e20*/ 	.short	0x010b
        /*6e22*/ 	.byte	0x04
	.zero		1


	//   ....[136]....
        /*6e24*/ 	.word	0x0001f1c0
        /*6e28*/ 	.word	0x000000ff
        /*6e2c*/ 	.word	0x00000000
        /*6e30*/ 	.short	0x0101
        /*6e32*/ 	.byte	0x09
	.zero		1


	//   ....[137]....
        /*6e34*/ 	.word	0x0001f200
        /*6e38*/ 	.word	0x000000ff
        /*6e3c*/ 	.word	0x00034500
        /*6e40*/ 	.short	0x010a
        /*6e42*/ 	.byte	0x04
	.zero		1


	//   ....[138]....
        /*6e44*/ 	.word	0x0001f2c0
        /*6e48*/ 	.word	0x000000ff
        /*6e4c*/ 	.word	0x000344e0
        /*6e50*/ 	.short	0x010b
        /*6e52*/ 	.byte	0x04
	.zero		1


	//   ....[139]....
        /*6e54*/ 	.word	0x0001f300
        /*6e58*/ 	.word	0x000000ff
        /*6e5c*/ 	.word	0x00000000
        /*6e60*/ 	.short	0x0101
        /*6e62*/ 	.byte	0x06
	.zero		1


	//   ....[140]....
        /*6e64*/ 	.word	0x0001f330
        /*6e68*/ 	.word	0x000000ff
        /*6e6c*/ 	.word	0x00034508
        /*6e70*/ 	.short	0x010a
        /*6e72*/ 	.byte	0x04
	.zero		1


	//   ....[141]....
        /*6e74*/ 	.word	0x0001f400
        /*6e78*/ 	.word	0x000000ff
        /*6e7c*/ 	.word	0x000344e8
        /*6e80*/ 	.short	0x010b
        /*6e82*/ 	.byte	0x04
	.zero		1


	//   ....[142]....
        /*6e84*/ 	.word	0x0001f440
        /*6e88*/ 	.word	0x000000ff
        /*6e8c*/ 	.word	0x00000000
        /*6e90*/ 	.short	0x0101
        /*6e92*/ 	.byte	0x07
	.zero		1


	//   ....[143]....
        /*6e94*/ 	.word	0x0001f470
        /*6e98*/ 	.word	0x000000ff
        /*6e9c*/ 	.word	0x00034510
        /*6ea0*/ 	.short	0x010a
        /*6ea2*/ 	.byte	0x04
	.zero		1


	//   ....[144]....
        /*6ea4*/ 	.word	0x0001f540
        /*6ea8*/ 	.word	0x000000ff
        /*6eac*/ 	.word	0x000344f0
        /*6eb0*/ 	.short	0x010b
        /*6eb2*/ 	.byte	0x04
	.zero		1


	//   ....[145]....
        /*6eb4*/ 	.word	0x0001f580
        /*6eb8*/ 	.word	0x000000ff
        /*6ebc*/ 	.word	0x00000000
        /*6ec0*/ 	.short	0x0101
        /*6ec2*/ 	.byte	0x08
	.zero		1


	//   ....[146]....
        /*6ec4*/ 	.word	0x0001f5b0
        /*6ec8*/ 	.word	0x000000ff
        /*6ecc*/ 	.word	0x00034518
        /*6ed0*/ 	.short	0x010a
        /*6ed2*/ 	.byte	0x04
	.zero		1


	//   ....[147]....
        /*6ed4*/ 	.word	0x0001f680
        /*6ed8*/ 	.word	0x000000ff
        /*6edc*/ 	.word	0x000344f8
        /*6ee0*/ 	.short	0x010b
        /*6ee2*/ 	.byte	0x04
	.zero		1


	//   ....[148]....
        /*6ee4*/ 	.word	0x0001f6c0
        /*6ee8*/ 	.word	0x000000ff
        /*6eec*/ 	.word	0x00000000
        /*6ef0*/ 	.short	0x0101
        /*6ef2*/ 	.byte	0x09
	.zero		1


	//   ....[149]....
        /*6ef4*/ 	.word	0x0001f700
        /*6ef8*/ 	.word	0x000000ff
        /*6efc*/ 	.word	0x00034500
        /*6f00*/ 	.short	0x010a
        /*6f02*/ 	.byte	0x04
	.zero		1


	//   ....[150]....
        /*6f04*/ 	.word	0x0001f7c0
        /*6f08*/ 	.word	0x000000ff
        /*6f0c*/ 	.word	0x000344e0
        /*6f10*/ 	.short	0x010b
        /*6f12*/ 	.byte	0x04
	.zero		1


	//   ....[151]....
        /*6f14*/ 	.word	0x0001f800
        /*6f18*/ 	.word	0x000000ff
        /*6f1c*/ 	.word	0x00000000
        /*6f20*/ 	.short	0x0101
        /*6f22*/ 	.byte	0x06
	.zero		1


	//   ....[152]....
        /*6f24*/ 	.word	0x0001f830
        /*6f28*/ 	.word	0x000000ff
        /*6f2c*/ 	.word	0x00034508
        /*6f30*/ 	.short	0x010a
        /*6f32*/ 	.byte	0x04
	.zero		1


	//   ....[153]....
        /*6f34*/ 	.word	0x0001f900
        /*6f38*/ 	.word	0x000000ff
        /*6f3c*/ 	.word	0x000344e8
        /*6f40*/ 	.short	0x010b
        /*6f42*/ 	.byte	0x04
	.zero		1


	//   ....[154]....
        /*6f44*/ 	.word	0x0001f940
        /*6f48*/ 	.word	0x000000ff
        /*6f4c*/ 	.word	0x00000000
        /*6f50*/ 	.short	0x0101
        /*6f52*/ 	.byte	0x07
	.zero		1


	//   ....[155]....
        /*6f54*/ 	.word	0x0001f970
        /*6f58*/ 	.word	0x000000ff
        /*6f5c*/ 	.word	0x00034510
        /*6f60*/ 	.short	0x010a
        /*6f62*/ 	.byte	0x04
	.zero		1


	//   ....[156]....
        /*6f64*/ 	.word	0x0001fa40
        /*6f68*/ 	.word	0x000000ff
        /*6f6c*/ 	.word	0x000344f0
        /*6f70*/ 	.short	0x010b
        /*6f72*/ 	.byte	0x04
	.zero		1


	//   ....[157]....
        /*6f74*/ 	.word	0x0001fa80
        /*6f78*/ 	.word	0x000000ff
        /*6f7c*/ 	.word	0x00000000
        /*6f80*/ 	.short	0x0101
        /*6f82*/ 	.byte	0x08
	.zero		1


	//   ....[158]....
        /*6f84*/ 	.word	0x0001fab0
        /*6f88*/ 	.word	0x000000ff
        /*6f8c*/ 	.word	0x00034518
        /*6f90*/ 	.short	0x010a
        /*6f92*/ 	.byte	0x04
	.zero		1


	//   ....[159]....
        /*6f94*/ 	.word	0x0001fb80
        /*6f98*/ 	.word	0x000000ff
        /*6f9c*/ 	.word	0x000344f8
        /*6fa0*/ 	.short	0x010b
        /*6fa2*/ 	.byte	0x04
	.zero		1


	//   ....[160]....
        /*6fa4*/ 	.word	0x0001fbc0
        /*6fa8*/ 	.word	0x000000ff
        /*6fac*/ 	.word	0x00000000
        /*6fb0*/ 	.short	0x0101
        /*6fb2*/ 	.byte	0x09
	.zero		1


	//   ....[161]....
        /*6fb4*/ 	.word	0x0001fc00
        /*6fb8*/ 	.word	0x000000ff
        /*6fbc*/ 	.word	0x00034500
        /*6fc0*/ 	.short	0x010a
        /*6fc2*/ 	.byte	0x04
	.zero		1


	//   ....[162]....
        /*6fc4*/ 	.word	0x0001fcc0
        /*6fc8*/ 	.word	0x000000ff
        /*6fcc*/ 	.word	0x000344e0
        /*6fd0*/ 	.short	0x010b
        /*6fd2*/ 	.byte	0x04
	.zero		1


	//   ....[163]....
        /*6fd4*/ 	.word	0x0001fd00
        /*6fd8*/ 	.word	0x000000ff
        /*6fdc*/ 	.word	0x00000000
        /*6fe0*/ 	.short	0x0101
        /*6fe2*/ 	.byte	0x06
	.zero		1


	//   ....[164]....
        /*6fe4*/ 	.word	0x0001fd30
        /*6fe8*/ 	.word	0x000000ff
        /*6fec*/ 	.word	0x00034508
        /*6ff0*/ 	.short	0x010a
        /*6ff2*/ 	.byte	0x04
	.zero		1


	//   ....[165]....
        /*6ff4*/ 	.word	0x0001fe00
        /*6ff8*/ 	.word	0x000000ff
        /*6ffc*/ 	.word	0x000344e8
        /*7000*/ 	.short	0x010b
        /*7002*/ 	.byte	0x04
	.zero		1


	//   ....[166]....
        /*7004*/ 	.word	0x0001fe40
        /*7008*/ 	.word	0x000000ff
        /*700c*/ 	.word	0x00000000
        /*7010*/ 	.short	0x0101
        /*7012*/ 	.byte	0x07
	.zero		1


	//   ....[167]....
        /*7014*/ 	.word	0x0001fe70
        /*7018*/ 	.word	0x000000ff
        /*701c*/ 	.word	0x00034510
        /*7020*/ 	.short	0x010a
        /*7022*/ 	.byte	0x04
	.zero		1


	//   ....[168]....
        /*7024*/ 	.word	0x0001ff40
        /*7028*/ 	.word	0x000000ff
        /*702c*/ 	.word	0x000344f0
        /*7030*/ 	.short	0x010b
        /*7032*/ 	.byte	0x04
	.zero		1


	//   ....[169]....
        /*7034*/ 	.word	0x0001ff80
        /*7038*/ 	.word	0x000000ff
        /*703c*/ 	.word	0x00000000
        /*7040*/ 	.short	0x0101
        /*7042*/ 	.byte	0x08
	.zero		1


	//   ....[170]....
        /*7044*/ 	.word	0x0001ffb0
        /*7048*/ 	.word	0x000000ff
        /*704c*/ 	.word	0x00034518
        /*7050*/ 	.short	0x010a
        /*7052*/ 	.byte	0x04
	.zero		1


	//   ....[171]....
        /*7054*/ 	.word	0x00020080
        /*7058*/ 	.word	0x000000ff
        /*705c*/ 	.word	0x000344f8
        /*7060*/ 	.short	0x010b
        /*7062*/ 	.byte	0x04
	.zero		1


	//   ....[172]....
        /*7064*/ 	.word	0x000200c0
        /*7068*/ 	.word	0x000000ff
        /*706c*/ 	.word	0x00000000
        /*7070*/ 	.short	0x0101
        /*7072*/ 	.byte	0x09
	.zero		1


	//   ....[173]....
        /*7074*/ 	.word	0x00020100
        /*7078*/ 	.word	0x000000ff
        /*707c*/ 	.word	0x00034500
        /*7080*/ 	.short	0x010a
        /*7082*/ 	.byte	0x04
	.zero		1


	//   ....[174]....
        /*7084*/ 	.word	0x000201c0
        /*7088*/ 	.word	0x000000ff
        /*708c*/ 	.word	0x000344e0
        /*7090*/ 	.short	0x010b
        /*7092*/ 	.byte	0x04
	.zero		1


	//   ....[175]....
        /*7094*/ 	.word	0x00020200
        /*7098*/ 	.word	0x000000ff
        /*709c*/ 	.word	0x00000000
        /*70a0*/ 	.short	0x0101
        /*70a2*/ 	.byte	0x06
	.zero		1


	//   ....[176]....
        /*70a4*/ 	.word	0x00020230
        /*70a8*/ 	.word	0x000000ff
        /*70ac*/ 	.word	0x00034508
        /*70b0*/ 	.short	0x010a
        /*70b2*/ 	.byte	0x04
	.zero		1


	//   ....[177]....
        /*70b4*/ 	.word	0x00020300
        /*70b8*/ 	.word	0x000000ff
        /*70bc*/ 	.word	0x000344e8
        /*70c0*/ 	.short	0x010b
        /*70c2*/ 	.byte	0x04
	.zero		1


	//   ....[178]....
        /*70c4*/ 	.word	0x00020340
        /*70c8*/ 	.word	0x000000ff
        /*70cc*/ 	.word	0x00000000
        /*70d0*/ 	.short	0x0101
        /*70d2*/ 	.byte	0x07
	.zero		1


	//   ....[179]....
        /*70d4*/ 	.word	0x00020370
        /*70d8*/ 	.word	0x000000ff
        /*70dc*/ 	.word	0x00034510
        /*70e0*/ 	.short	0x010a
        /*70e2*/ 	.byte	0x04
	.zero		1


	//   ....[180]....
        /*70e4*/ 	.word	0x00020440
        /*70e8*/ 	.word	0x000000ff
        /*70ec*/ 	.word	0x000344f0
        /*70f0*/ 	.short	0x010b
        /*70f2*/ 	.byte	0x04
	.zero		1


	//   ....[181]....
        /*70f4*/ 	.word	0x00020480
        /*70f8*/ 	.word	0x000000ff
        /*70fc*/ 	.word	0x00000000
        /*7100*/ 	.short	0x0101
        /*7102*/ 	.byte	0x08
	.zero		1


	//   ....[182]....
        /*7104*/ 	.word	0x000204b0
        /*7108*/ 	.word	0x000000ff
        /*710c*/ 	.word	0x00034518
        /*7110*/ 	.short	0x010a
        /*7112*/ 	.byte	0x04
	.zero		1


	//   ....[183]....
        /*7114*/ 	.word	0x00020580
        /*7118*/ 	.word	0x000000ff
        /*711c*/ 	.word	0x000344f8
        /*7120*/ 	.short	0x010b
        /*7122*/ 	.byte	0x04
	.zero		1


	//   ....[184]....
        /*7124*/ 	.word	0x000205c0
        /*7128*/ 	.word	0x000000ff
        /*712c*/ 	.word	0x00000000
        /*7130*/ 	.short	0x0101
        /*7132*/ 	.byte	0x09
	.zero		1


	//   ....[185]....
        /*7134*/ 	.word	0x00020600
        /*7138*/ 	.word	0x000000ff
        /*713c*/ 	.word	0x00034500
        /*7140*/ 	.short	0x010a
        /*7142*/ 	.byte	0x04
	.zero		1


	//   ....[186]....
        /*7144*/ 	.word	0x000206c0
        /*7148*/ 	.word	0x000000ff
        /*714c*/ 	.word	0x000344e0
        /*7150*/ 	.short	0x010b
        /*7152*/ 	.byte	0x04
	.zero		1


	//   ....[187]....
        /*7154*/ 	.word	0x00020700
        /*7158*/ 	.word	0x000000ff
        /*715c*/ 	.word	0x00000000
        /*7160*/ 	.short	0x0101
        /*7162*/ 	.byte	0x06
	.zero		1


	//   ....[188]....
        /*7164*/ 	.word	0x00020730
        /*7168*/ 	.word	0x000000ff
        /*716c*/ 	.word	0x00034508
        /*7170*/ 	.short	0x010a
        /*7172*/ 	.byte	0x04
	.zero		1


	//   ....[189]....
        /*7174*/ 	.word	0x00020800
        /*7178*/ 	.word	0x000000ff
        /*717c*/ 	.word	0x000344e8
        /*7180*/ 	.short	0x010b
        /*7182*/ 	.byte	0x04
	.zero		1


	//   ....[190]....
        /*7184*/ 	.word	0x00020840
        /*7188*/ 	.word	0x000000ff
        /*718c*/ 	.word	0x00000000
        /*7190*/ 	.short	0x0101
        /*7192*/ 	.byte	0x07
	.zero		1


	//   ....[191]....
        /*7194*/ 	.word	0x00020870
        /*7198*/ 	.word	0x000000ff
        /*719c*/ 	.word	0x00034510
        /*71a0*/ 	.short	0x010a
        /*71a2*/ 	.byte	0x04
	.zero		1


	//   ....[192]....
        /*71a4*/ 	.word	0x00020940
        /*71a8*/ 	.word	0x000000ff
        /*71ac*/ 	.word	0x000344f0
        /*71b0*/ 	.short	0x010b
        /*71b2*/ 	.byte	0x04
	.zero		1


	//   ....[193]....
        /*71b4*/ 	.word	0x00020980
        /*71b8*/ 	.word	0x000000ff
        /*71bc*/ 	.word	0x00000000
        /*71c0*/ 	.short	0x0101
        /*71c2*/ 	.byte	0x08
	.zero		1


	//   ....[194]....
        /*71c4*/ 	.word	0x000209b0
        /*71c8*/ 	.word	0x000000ff
        /*71cc*/ 	.word	0x00034518
        /*71d0*/ 	.short	0x010a
        /*71d2*/ 	.byte	0x04
	.zero		1


	//   ....[195]....
        /*71d4*/ 	.word	0x00020a80
        /*71d8*/ 	.word	0x000000ff
        /*71dc*/ 	.word	0x000344f8
        /*71e0*/ 	.short	0x010b
        /*71e2*/ 	.byte	0x04
	.zero		1


	//   ....[196]....
        /*71e4*/ 	.word	0x00020ac0
        /*71e8*/ 	.word	0x000000ff
        /*71ec*/ 	.word	0x00000000
        /*71f0*/ 	.short	0x0101
        /*71f2*/ 	.byte	0x09
	.zero		1


	//   ....[197]....
        /*71f4*/ 	.word	0x00020b00
        /*71f8*/ 	.word	0x000000ff
        /*71fc*/ 	.word	0x00034500
        /*7200*/ 	.short	0x010a
        /*7202*/ 	.byte	0x04
	.zero		1


	//   ....[198]....
        /*7204*/ 	.word	0x00020bc0
        /*7208*/ 	.word	0x000000ff
        /*720c*/ 	.word	0x000344e0
        /*7210*/ 	.short	0x010b
        /*7212*/ 	.byte	0x04
	.zero		1


	//   ....[199]....
        /*7214*/ 	.word	0x00020c00
        /*7218*/ 	.word	0x000000ff
        /*721c*/ 	.word	0x00000000
        /*7220*/ 	.short	0x0101
        /*7222*/ 	.byte	0x06
	.zero		1


	//   ....[200]....
        /*7224*/ 	.word	0x00020c30
        /*7228*/ 	.word	0x000000ff
        /*722c*/ 	.word	0x00034508
        /*7230*/ 	.short	0x010a
        /*7232*/ 	.byte	0x04
	.zero		1


	//   ....[201]....
        /*7234*/ 	.word	0x00020d00
        /*7238*/ 	.word	0x000000ff
        /*723c*/ 	.word	0x000344e8
        /*7240*/ 	.short	0x010b
        /*7242*/ 	.byte	0x04
	.zero		1


	//   ....[202]....
        /*7244*/ 	.word	0x00020d40
        /*7248*/ 	.word	0x000000ff
        /*724c*/ 	.word	0x00000000
        /*7250*/ 	.short	0x0101
        /*7252*/ 	.byte	0x07
	.zero		1


	//   ....[203]....
        /*7254*/ 	.word	0x00020d70
        /*7258*/ 	.word	0x000000ff
        /*725c*/ 	.word	0x00034510
        /*7260*/ 	.short	0x010a
        /*7262*/ 	.byte	0x04
	.zero		1


	//   ....[204]....
        /*7264*/ 	.word	0x00020e40
        /*7268*/ 	.word	0x000000ff
        /*726c*/ 	.word	0x000344f0
        /*7270*/ 	.short	0x010b
        /*7272*/ 	.byte	0x04
	.zero		1


	//   ....[205]....
        /*7274*/ 	.word	0x00020e80
        /*7278*/ 	.word	0x000000ff
        /*727c*/ 	.word	0x00000000
        /*7280*/ 	.short	0x0101
        /*7282*/ 	.byte	0x08
	.zero		1


	//   ....[206]....
        /*7284*/ 	.word	0x00020eb0
        /*7288*/ 	.word	0x000000ff
        /*728c*/ 	.word	0x00034518
        /*7290*/ 	.short	0x010a
        /*7292*/ 	.byte	0x04
	.zero		1


	//   ....[207]....
        /*7294*/ 	.word	0x00020f80
        /*7298*/ 	.word	0x000000ff
        /*729c*/ 	.word	0x000344f8
        /*72a0*/ 	.short	0x010b
        /*72a2*/ 	.byte	0x04
	.zero		1


	//   ....[208]....
        /*72a4*/ 	.word	0x00020fc0
        /*72a8*/ 	.word	0x000000ff
        /*72ac*/ 	.word	0x00000000
        /*72b0*/ 	.short	0x0101
        /*72b2*/ 	.byte	0x09
	.zero		1


	//   ....[209]....
        /*72b4*/ 	.word	0x00021000
        /*72b8*/ 	.word	0x000000ff
        /*72bc*/ 	.word	0x00034500
        /*72c0*/ 	.short	0x010a
        /*72c2*/ 	.byte	0x04
	.zero		1


	//   ....[210]....
        /*72c4*/ 	.word	0x000210c0
        /*72c8*/ 	.word	0x000000ff
        /*72cc*/ 	.word	0x000344e0
        /*72d0*/ 	.short	0x010b
        /*72d2*/ 	.byte	0x04
	.zero		1


	//   ....[211]....
        /*72d4*/ 	.word	0x00021100
        /*72d8*/ 	.word	0x000000ff
        /*72dc*/ 	.word	0x00000000
        /*72e0*/ 	.short	0x0101
        /*72e2*/ 	.byte	0x06
	.zero		1


	//   ....[212]....
        /*72e4*/ 	.word	0x00021130
        /*72e8*/ 	.word	0x000000ff
        /*72ec*/ 	.word	0x00034508
        /*72f0*/ 	.short	0x010a
        /*72f2*/ 	.byte	0x04
	.zero		1


	//   ....[213]....
        /*72f4*/ 	.word	0x00021200
        /*72f8*/ 	.word	0x000000ff
        /*72fc*/ 	.word	0x000344e8
        /*7300*/ 	.short	0x010b
        /*7302*/ 	.byte	0x04
	.zero		1


	//   ....[214]....
        /*7304*/ 	.word	0x00021240
        /*7308*/ 	.word	0x000000ff
        /*730c*/ 	.word	0x00000000
        /*7310*/ 	.short	0x0101
        /*7312*/ 	.byte	0x07
	.zero		1


	//   ....[215]....
        /*7314*/ 	.word	0x00021270
        /*7318*/ 	.word	0x000000ff
        /*731c*/ 	.word	0x00034510
        /*7320*/ 	.short	0x010a
        /*7322*/ 	.byte	0x04
	.zero		1


	//   ....[216]....
        /*7324*/ 	.word	0x00021350
        /*7328*/ 	.word	0x000000ff
        /*732c*/ 	.word	0x000344f0
        /*7330*/ 	.short	0x010b
        /*7332*/ 	.byte	0x04
	.zero		1


	//   ....[217]....
        /*7334*/ 	.word	0x00021390
        /*7338*/ 	.word	0x000000ff
        /*733c*/ 	.word	0x00000000
        /*7340*/ 	.short	0x0101
        /*7342*/ 	.byte	0x08
	.zero		1


	//   ....[218]....
        /*7344*/ 	.word	0x000213c0
        /*7348*/ 	.word	0x000000ff
        /*734c*/ 	.word	0x00034518
        /*7350*/ 	.short	0x010a
        /*7352*/ 	.byte	0x04
	.zero		1


	//   ....[219]....
        /*7354*/ 	.word	0x000214a0
        /*7358*/ 	.word	0x000000ff
        /*735c*/ 	.word	0x000344f8
        /*7360*/ 	.short	0x010b
        /*7362*/ 	.byte	0x04
	.zero		1


	//   ....[220]....
        /*7364*/ 	.word	0x000214f0
        /*7368*/ 	.word	0x000000ff
        /*736c*/ 	.word	0x00000000
        /*7370*/ 	.short	0x0101
        /*7372*/ 	.byte	0x09
	.zero		1


	//   ....[221]....
        /*7374*/ 	.word	0x00021a40
        /*7378*/ 	.word	0x000000ff
        /*737c*/ 	.word	0x00034500
        /*7380*/ 	.short	0x010a
        /*7382*/ 	.byte	0x04
	.zero		1


	//   ....[222]....
        /*7384*/ 	.word	0x00021a80
        /*7388*/ 	.word	0x000000ff
        /*738c*/ 	.word	0x00034508
        /*7390*/ 	.short	0x010a
        /*7392*/ 	.byte	0x04
	.zero		1


	//   ....[223]....
        /*7394*/ 	.word	0x00021ac0
        /*7398*/ 	.word	0x000000ff
        /*739c*/ 	.word	0x00034510
        /*73a0*/ 	.short	0x010a
        /*73a2*/ 	.byte	0x04
	.zero		1


	//   ....[224]....
        /*73a4*/ 	.word	0x00021b30
        /*73a8*/ 	.word	0x00000003
        /*73ac*/ 	.word	0x00034518
        /*73b0*/ 	.short	0x010a
        /*73b2*/ 	.byte	0x3f
	.zero		1


	//   ....[225]....
        /*73b4*/ 	.word	0x000227f0
        /*73b8*/ 	.word	0x00000008
        /*73bc*/ 	.word	0x000344b0
        /*73c0*/ 	.short	0x010a
        /*73c2*/ 	.byte	0x3f
	.zero		1


	//   ....[226]....
        /*73c4*/ 	.word	0x00022a90
        /*73c8*/ 	.word	0x000000ff
        /*73cc*/ 	.word	0x00034528
        /*73d0*/ 	.short	0x0101
        /*73d2*/ 	.byte	0x0c
	.zero		1


	//   ....[227]....
        /*73d4*/ 	.word	0x00022b50
        /*73d8*/ 	.word	0x00000003
        /*73dc*/ 	.word	0x00034400
        /*73e0*/ 	.short	0x010a
        /*73e2*/ 	.byte	0x3f
	.zero		1


	//   ....[228]....
        /*73e4*/ 	.word	0x00022c90
        /*73e8*/ 	.word	0x00000002
        /*73ec*/ 	.word	0x00000000
        /*73f0*/ 	.short	0x0101
        /*73f2*/ 	.byte	0x3f
	.zero		1


	//   ....[229]....
        /*73f4*/ 	.word	0x00023470
        /*73f8*/ 	.word	0x00000007
        /*73fc*/ 	.word	0x00000000
        /*7400*/ 	.short	0x010a
        /*7402*/ 	.byte	0x3f
	.zero		1


	//   ....[230]....
        /*7404*/ 	.word	0x000234f0
        /*7408*/ 	.word	0x00000009
        /*740c*/ 	.word	0x00000000
        /*7410*/ 	.short	0x010a
        /*7412*/ 	.byte	0x3f
	.zero		1


	//   ....[231]....
        /*7414*/ 	.word	0x00023580
        /*7418*/ 	.word	0x00000006
        /*741c*/ 	.word	0x00000000
        /*7420*/ 	.short	0x010a
        /*7422*/ 	.byte	0x3f
	.zero		1


	//   ....[232]....
        /*7424*/ 	.word	0x00023610
        /*7428*/ 	.word	0x00000009
        /*742c*/ 	.word	0x00000000
        /*7430*/ 	.short	0x010a
        /*7432*/ 	.byte	0x3f
	.zero		1


	//   ....[233]....
        /*7434*/ 	.word	0x000236a0
        /*7438*/ 	.word	0x00000006
        /*743c*/ 	.word	0x00000000
        /*7440*/ 	.short	0x010a
        /*7442*/ 	.byte	0x3f
	.zero		1


	//   ....[234]....
        /*7444*/ 	.word	0x00023730
        /*7448*/ 	.word	0x00000003
        /*744c*/ 	.word	0x00000000
        /*7450*/ 	.short	0x010a
        /*7452*/ 	.byte	0x3f
	.zero		1


	//   ....[235]....
        /*7454*/ 	.word	0x000253b0
        /*7458*/ 	.word	0x0000000c
        /*745c*/ 	.word	0x00034440
        /*7460*/ 	.short	0x010a
        /*7462*/ 	.byte	0x3f
	.zero		1


	//   ....[236]....
        /*7464*/ 	.word	0x000254d0
        /*7468*/ 	.word	0x0000000c
        /*746c*/ 	.word	0x00034400
        /*7470*/ 	.short	0x0101
        /*7472*/ 	.byte	0x3f
	.zero		1


	//   ....[237]....
        /*7474*/ 	.word	0x000255a0
        /*7478*/ 	.word	0x00000003
        /*747c*/ 	.word	0x00034440
        /*7480*/ 	.short	0x010a
        /*7482*/ 	.byte	0x3f
	.zero		1


	//   ....[238]....
        /*7484*/ 	.word	0x00025650
        /*7488*/ 	.word	0x00000003
        /*748c*/ 	.word	0x00034440
        /*7490*/ 	.short	0x010a
        /*7492*/ 	.byte	0x3f
	.zero		1


	//   ....[239]....
        /*7494*/ 	.word	0x00025700
        /*7498*/ 	.word	0x00000003
        /*749c*/ 	.word	0x00034440
        /*74a0*/ 	.short	0x010a
        /*74a2*/ 	.byte	0x3f
	.zero		1


	//   ....[240]....
        /*74a4*/ 	.word	0x000257b0
        /*74a8*/ 	.word	0x00000003
        /*74ac*/ 	.word	0x00034440
        /*74b0*/ 	.short	0x010a
        /*74b2*/ 	.byte	0x3f
	.zero		1


	//   ....[241]....
        /*74b4*/ 	.word	0x00025860
        /*74b8*/ 	.word	0x00000003
        /*74bc*/ 	.word	0x00034440
        /*74c0*/ 	.short	0x010a
        /*74c2*/ 	.byte	0x3f
	.zero		1


	//   ....[242]....
        /*74c4*/ 	.word	0x00025910
        /*74c8*/ 	.word	0x00000003
        /*74cc*/ 	.word	0x00034440
        /*74d0*/ 	.short	0x010a
        /*74d2*/ 	.byte	0x3f
	.zero		1


	//   ....[243]....
        /*74d4*/ 	.word	0x000259c0
        /*74d8*/ 	.word	0x00000003
        /*74dc*/ 	.word	0x00034440
        /*74e0*/ 	.short	0x010a
        /*74e2*/ 	.byte	0x3f
	.zero		1


	//   ....[244]....
        /*74e4*/ 	.word	0x00025a70
        /*74e8*/ 	.word	0x00000003
        /*74ec*/ 	.word	0x00034440
        /*74f0*/ 	.short	0x010a
        /*74f2*/ 	.byte	0x3f
	.zero		1


	//   ....[245]....
        /*74f4*/ 	.word	0x00025ad0
        /*74f8*/ 	.word	0x0000000c
        /*74fc*/ 	.word	0x00034400
        /*7500*/ 	.short	0x010a
        /*7502*/ 	.byte	0x3f
	.zero		1


	//   ....[246]....
        /*7504*/ 	.word	0x00025b40
        /*7508*/ 	.word	0x00000003
        /*750c*/ 	.word	0x00000000
        /*7510*/ 	.short	0x010a
        /*7512*/ 	.byte	0x3f
	.zero		1


	//   ....[247]....
        /*7514*/ 	.word	0x00025ba0
        /*7518*/ 	.word	0x00000003
        /*751c*/ 	.word	0x00034480
        /*7520*/ 	.short	0x010a
        /*7522*/ 	.byte	0x3f
	.zero		1


	//   ....[248]....
        /*7524*/ 	.word	0x00025c00
        /*7528*/ 	.word	0x00000008
        /*752c*/ 	.word	0x00034480
        /*7530*/ 	.short	0x010a
        /*7532*/ 	.byte	0x3f
	.zero		1


	//   ....[249]....
        /*7534*/ 	.word	0x00025c70
        /*7538*/ 	.word	0x00000002
        /*753c*/ 	.word	0x00000010
        /*7540*/ 	.short	0x010a
        /*7542*/ 	.byte	0x3f
	.zero		1


	//   ....[250]....
        /*7544*/ 	.word	0x00025d30
        /*7548*/ 	.word	0x00000003
        /*754c*/ 	.word	0x000344e0
        /*7550*/ 	.short	0x010a
        /*7552*/ 	.byte	0x3f
	.zero		1


	//   ....[251]....
        /*7554*/ 	.word	0x00025d90
        /*7558*/ 	.word	0x0000000c
        /*755c*/ 	.word	0x000344e8
        /*7560*/ 	.short	0x010a
        /*7562*/ 	.byte	0x3f
	.zero		1


	//   ....[252]....
        /*7564*/ 	.word	0x00025df0
        /*7568*/ 	.word	0x0000000c
        /*756c*/ 	.word	0x000344f0
        /*7570*/ 	.short	0x010a
        /*7572*/ 	.byte	0x3f
	.zero		1


	//   ....[253]....
        /*7574*/ 	.word	0x00025e50
        /*7578*/ 	.word	0x0000000c
        /*757c*/ 	.word	0x000344f8
        /*7580*/ 	.short	0x010a
        /*7582*/ 	.byte	0x3f
	.zero		1


	//   ....[254]....
        /*7584*/ 	.word	0x00025eb0
        /*7588*/ 	.word	0x0000000c
        /*758c*/ 	.word	0x000344e0
        /*7590*/ 	.short	0x010a
        /*7592*/ 	.byte	0x3f
	.zero		1


	//   ....[255]....
        /*7594*/ 	.word	0x00025f10
        /*7598*/ 	.word	0x0000000c
        /*759c*/ 	.word	0x000344e8
        /*75a0*/ 	.short	0x010a
        /*75a2*/ 	.byte	0x3f
	.zero		1


	//   ....[0]....
        /*75a4*/ 	.word	0x00025f70
        /*75a8*/ 	.word	0x0000000c
        /*75ac*/ 	.word	0x000344f0
        /*75b0*/ 	.short	0x010a
        /*75b2*/ 	.byte	0x3f
	.zero		1


	//   ....[1]....
        /*75b4*/ 	.word	0x00025fd0
        /*75b8*/ 	.word	0x0000000c
        /*75bc*/ 	.word	0x000344f8
        /*75c0*/ 	.short	0x010a
        /*75c2*/ 	.byte	0x3f
	.zero		1


	//   ....[2]....
        /*75c4*/ 	.word	0x00026030
        /*75c8*/ 	.word	0x0000000c
        /*75cc*/ 	.word	0x000344e0
        /*75d0*/ 	.short	0x010a
        /*75d2*/ 	.byte	0x3f
	.zero		1


	//   ....[3]....
        /*75d4*/ 	.word	0x00026090
        /*75d8*/ 	.word	0x0000000c
        /*75dc*/ 	.word	0x000344e8
        /*75e0*/ 	.short	0x010a
        /*75e2*/ 	.byte	0x3f
	.zero		1


	//   ....[4]....
        /*75e4*/ 	.word	0x000260f0
        /*75e8*/ 	.word	0x0000000c
        /*75ec*/ 	.word	0x000344f0
        /*75f0*/ 	.short	0x010a
        /*75f2*/ 	.byte	0x3f
	.zero		1


	//   ....[5]....
        /*75f4*/ 	.word	0x00026150
        /*75f8*/ 	.word	0x0000000c
        /*75fc*/ 	.word	0x000344f8
        /*7600*/ 	.short	0x010a
        /*7602*/ 	.byte	0x3f
	.zero		1


	//   ....[6]....
        /*7604*/ 	.word	0x000261b0
        /*7608*/ 	.word	0x0000000c
        /*760c*/ 	.word	0x000344e0
        /*7610*/ 	.short	0x010a
        /*7612*/ 	.byte	0x3f
	.zero		1


	//   ....[7]....
        /*7614*/ 	.word	0x00026210
        /*7618*/ 	.word	0x0000000c
        /*761c*/ 	.word	0x000344e8
        /*7620*/ 	.short	0x010a
        /*7622*/ 	.byte	0x3f
	.zero		1


	//   ....[8]....
        /*7624*/ 	.word	0x00026270
        /*7628*/ 	.word	0x0000000c
        /*762c*/ 	.word	0x000344f0
        /*7630*/ 	.short	0x010a
        /*7632*/ 	.byte	0x3f
	.zero		1


	//   ....[9]....
        /*7634*/ 	.word	0x000262d0
        /*7638*/ 	.word	0x0000000c
        /*763c*/ 	.word	0x000344f8
        /*7640*/ 	.short	0x010a
        /*7642*/ 	.byte	0x3f
	.zero		1


	//   ....[10]....
        /*7644*/ 	.word	0x00026330
        /*7648*/ 	.word	0x0000000c
        /*764c*/ 	.word	0x000344e0
        /*7650*/ 	.short	0x010a
        /*7652*/ 	.byte	0x3f
	.zero		1


	//   ....[11]....
        /*7654*/ 	.word	0x00026390
        /*7658*/ 	.word	0x0000000c
        /*765c*/ 	.word	0x000344e8
        /*7660*/ 	.short	0x010a
        /*7662*/ 	.byte	0x3f
	.zero		1


	//   ....[12]....
        /*7664*/ 	.word	0x000263f0
        /*7668*/ 	.word	0x0000000c
        /*766c*/ 	.word	0x000344f0
        /*7670*/ 	.short	0x010a
        /*7672*/ 	.byte	0x3f
	.zero		1


	//   ....[13]....
        /*7674*/ 	.word	0x00026450
        /*7678*/ 	.word	0x0000000d
        /*767c*/ 	.word	0x000344f8
        /*7680*/ 	.short	0x010a
        /*7682*/ 	.byte	0x3f
	.zero		1


	//   ....[14]....
        /*7684*/ 	.word	0x000264b0
        /*7688*/ 	.word	0x0000000d
        /*768c*/ 	.word	0x000344e0
        /*7690*/ 	.short	0x010a
        /*7692*/ 	.byte	0x3f
	.zero		1


	//   ....[15]....
        /*7694*/ 	.word	0x00026510
        /*7698*/ 	.word	0x0000000d
        /*769c*/ 	.word	0x000344e8
        /*76a0*/ 	.short	0x010a
        /*76a2*/ 	.byte	0x3f
	.zero		1


	//   ....[16]....
        /*76a4*/ 	.word	0x00026570
        /*76a8*/ 	.word	0x0000000d
        /*76ac*/ 	.word	0x000344f0
        /*76b0*/ 	.short	0x010a
        /*76b2*/ 	.byte	0x3f
	.zero		1


	//   ....[17]....
        /*76b4*/ 	.word	0x000265d0
        /*76b8*/ 	.word	0x0000000d
        /*76bc*/ 	.word	0x000344f8
        /*76c0*/ 	.short	0x010a
        /*76c2*/ 	.byte	0x3f
	.zero		1


	//   ....[18]....
        /*76c4*/ 	.word	0x00026630
        /*76c8*/ 	.word	0x0000000d
        /*76cc*/ 	.word	0x000344e0
        /*76d0*/ 	.short	0x010a
        /*76d2*/ 	.byte	0x3f
	.zero		1


	//   ....[19]....
        /*76d4*/ 	.word	0x00026690
        /*76d8*/ 	.word	0x0000000d
        /*76dc*/ 	.word	0x000344e8
        /*76e0*/ 	.short	0x010a
        /*76e2*/ 	.byte	0x3f
	.zero		1


	//   ....[20]....
        /*76e4*/ 	.word	0x000266f0
        /*76e8*/ 	.word	0x0000000d
        /*76ec*/ 	.word	0x000344f0
        /*76f0*/ 	.short	0x010a
        /*76f2*/ 	.byte	0x3f
	.zero		1


	//   ....[21]....
        /*76f4*/ 	.word	0x00026750
        /*76f8*/ 	.word	0x0000000d
        /*76fc*/ 	.word	0x000344f8
        /*7700*/ 	.short	0x010a
        /*7702*/ 	.byte	0x3f
	.zero		1


	//   ....[22]....
        /*7704*/ 	.word	0x000267b0
        /*7708*/ 	.word	0x0000000d
        /*770c*/ 	.word	0x000344e0
        /*7710*/ 	.short	0x010a
        /*7712*/ 	.byte	0x3f
	.zero		1


	//   ....[23]....
        /*7714*/ 	.word	0x00026810
        /*7718*/ 	.word	0x0000000d
        /*771c*/ 	.word	0x000344e8
        /*7720*/ 	.short	0x010a
        /*7722*/ 	.byte	0x3f
	.zero		1


	//   ....[24]....
        /*7724*/ 	.word	0x00026870
        /*7728*/ 	.word	0x0000000d
        /*772c*/ 	.word	0x000344f0
        /*7730*/ 	.short	0x010a
        /*7732*/ 	.byte	0x3f
	.zero		1


	//   ....[25]....
        /*7734*/ 	.word	0x000268d0
        /*7738*/ 	.word	0x0000000d
        /*773c*/ 	.word	0x000344f8
        /*7740*/ 	.short	0x010a
        /*7742*/ 	.byte	0x3f
	.zero		1


	//   ....[26]....
        /*7744*/ 	.word	0x00026930
        /*7748*/ 	.word	0x00000003
        /*774c*/ 	.word	0x00034400
        /*7750*/ 	.short	0x010a
        /*7752*/ 	.byte	0x3f
	.zero		1


	//   ....[27]....
        /*7754*/ 	.word	0x00026990
        /*7758*/ 	.word	0x00000003
        /*775c*/ 	.word	0x00034400
        /*7760*/ 	.short	0x010a
        /*7762*/ 	.byte	0x3f
	.zero		1


	//   ....[28]....
        /*7764*/ 	.word	0x000269f0
        /*7768*/ 	.word	0x00000003
        /*776c*/ 	.word	0x00034528
        /*7770*/ 	.short	0x010a
        /*7772*/ 	.byte	0x3f
	.zero		1


	//   ....[29]....
        /*7774*/ 	.word	0x00026a50
        /*7778*/ 	.word	0x00000006
        /*777c*/ 	.word	0x00034400
        /*7780*/ 	.short	0x010a
        /*7782*/ 	.byte	0x3f
	.zero		1


	//   ....[30]....
        /*7784*/ 	.word	0x00026ab0
        /*7788*/ 	.word	0x00000003
        /*778c*/ 	.word	0x00034500
        /*7790*/ 	.short	0x010a
        /*7792*/ 	.byte	0x3f
	.zero		1


	//   ....[31]....
        /*7794*/ 	.word	0x00026b10
        /*7798*/ 	.word	0x00000003
        /*779c*/ 	.word	0x00034508
        /*77a0*/ 	.short	0x010a
        /*77a2*/ 	.byte	0x3f
	.zero		1


	//   ....[32]....
        /*77a4*/ 	.word	0x00026b70
        /*77a8*/ 	.word	0x00000003
        /*77ac*/ 	.word	0x00034510
        /*77b0*/ 	.short	0x010a
        /*77b2*/ 	.byte	0x3f
	.zero		1


	//   ....[33]....
        /*77b4*/ 	.word	0x00026bd0
        /*77b8*/ 	.word	0x00000003
        /*77bc*/ 	.word	0x00034518
        /*77c0*/ 	.short	0x010a
        /*77c2*/ 	.byte	0x3f
	.zero		1


	//   ....[34]....
        /*77c4*/ 	.word	0x00026c30
        /*77c8*/ 	.word	0x00000003
        /*77cc*/ 	.word	0x00034500
        /*77d0*/ 	.short	0x010a
        /*77d2*/ 	.byte	0x3f
	.zero		1


	//   ....[35]....
        /*77d4*/ 	.word	0x00026c90
        /*77d8*/ 	.word	0x00000003
        /*77dc*/ 	.word	0x00034508
        /*77e0*/ 	.short	0x010a
        /*77e2*/ 	.byte	0x3f
	.zero		1


	//   ....[36]....
        /*77e4*/ 	.word	0x00026cf0
        /*77e8*/ 	.word	0x00000003
        /*77ec*/ 	.word	0x00034510
        /*77f0*/ 	.short	0x010a
        /*77f2*/ 	.byte	0x3f
	.zero		1


	//   ....[37]....
        /*77f4*/ 	.word	0x00026d50
        /*77f8*/ 	.word	0x00000003
        /*77fc*/ 	.word	0x00034518
        /*7800*/ 	.short	0x010a
        /*7802*/ 	.byte	0x3f
	.zero		1


	//   ....[38]....
        /*7804*/ 	.word	0x00026db0
        /*7808*/ 	.word	0x00000003
        /*780c*/ 	.word	0x00034500
        /*7810*/ 	.short	0x010a
        /*7812*/ 	.byte	0x3f
	.zero		1


	//   ....[39]....
        /*7814*/ 	.word	0x00026e10
        /*7818*/ 	.word	0x00000003
        /*781c*/ 	.word	0x00034508
        /*7820*/ 	.short	0x010a
        /*7822*/ 	.byte	0x3f
	.zero		1


	//   ....[40]....
        /*7824*/ 	.word	0x00026e70
        /*7828*/ 	.word	0x00000003
        /*782c*/ 	.word	0x00034510
        /*7830*/ 	.short	0x010a
        /*7832*/ 	.byte	0x3f
	.zero		1


	//   ....[41]....
        /*7834*/ 	.word	0x00026ed0
        /*7838*/ 	.word	0x00000003
        /*783c*/ 	.word	0x00034518
        /*7840*/ 	.short	0x010a
        /*7842*/ 	.byte	0x3f
	.zero		1


	//   ....[42]....
        /*7844*/ 	.word	0x00026f30
        /*7848*/ 	.word	0x00000003
        /*784c*/ 	.word	0x00034500
        /*7850*/ 	.short	0x010a
        /*7852*/ 	.byte	0x3f
	.zero		1


	//   ....[43]....
        /*7854*/ 	.word	0x00026f90
        /*7858*/ 	.word	0x00000003
        /*785c*/ 	.word	0x00034508
        /*7860*/ 	.short	0x010a
        /*7862*/ 	.byte	0x3f
	.zero		1


	//   ....[44]....
        /*7864*/ 	.word	0x00026ff0
        /*7868*/ 	.word	0x00000003
        /*786c*/ 	.word	0x00034510
        /*7870*/ 	.short	0x010a
        /*7872*/ 	.byte	0x3f
	.zero		1


	//   ....[45]....
        /*7874*/ 	.word	0x00027050
        /*7878*/ 	.word	0x00000003
        /*787c*/ 	.word	0x00034518
        /*7880*/ 	.short	0x010a
        /*7882*/ 	.byte	0x3f
	.zero		1


	//   ....[46]....
        /*7884*/ 	.word	0x000270b0
        /*7888*/ 	.word	0x00000003
        /*788c*/ 	.word	0x00034500
        /*7890*/ 	.short	0x010a
        /*7892*/ 	.byte	0x3f
	.zero		1


	//   ....[47]....
        /*7894*/ 	.word	0x00027110
        /*7898*/ 	.word	0x00000003
        /*789c*/ 	.word	0x00034508
        /*78a0*/ 	.short	0x010a
        /*78a2*/ 	.byte	0x3f
	.zero		1


	//   ....[48]....
        /*78a4*/ 	.word	0x00027170
        /*78a8*/ 	.word	0x00000003
        /*78ac*/ 	.word	0x00034510
        /*78b0*/ 	.short	0x010a
        /*78b2*/ 	.byte	0x3f
	.zero		1


	//   ....[49]....
        /*78b4*/ 	.word	0x000271d0
        /*78b8*/ 	.word	0x00000003
        /*78bc*/ 	.word	0x00034518
        /*78c0*/ 	.short	0x010a
        /*78c2*/ 	.byte	0x3f
	.zero		1


	//   ....[50]....
        /*78c4*/ 	.word	0x00027230
        /*78c8*/ 	.word	0x00000003
        /*78cc*/ 	.word	0x00034500
        /*78d0*/ 	.short	0x010a
        /*78d2*/ 	.byte	0x3f
	.zero		1


	//   ....[51]....
        /*78d4*/ 	.word	0x00027290
        /*78d8*/ 	.word	0x00000003
        /*78dc*/ 	.word	0x00034508
        /*78e0*/ 	.short	0x010a
        /*78e2*/ 	.byte	0x3f
	.zero		1


	//   ....[52]....
        /*78e4*/ 	.word	0x000272f0
        /*78e8*/ 	.word	0x00000003
        /*78ec*/ 	.word	0x00034510
        /*78f0*/ 	.short	0x010a
        /*78f2*/ 	.byte	0x3f
	.zero		1


	//   ....[53]....
        /*78f4*/ 	.word	0x00027350
        /*78f8*/ 	.word	0x00000003
        /*78fc*/ 	.word	0x00034518
        /*7900*/ 	.short	0x010a
        /*7902*/ 	.byte	0x3f
	.zero		1


	//   ....[54]....
        /*7904*/ 	.word	0x000273b0
        /*7908*/ 	.word	0x00000003
        /*790c*/ 	.word	0x00034500
        /*7910*/ 	.short	0x010a
        /*7912*/ 	.byte	0x3f
	.zero		1


	//   ....[55]....
        /*7914*/ 	.word	0x00027410
        /*7918*/ 	.word	0x00000003
        /*791c*/ 	.word	0x00034508
        /*7920*/ 	.short	0x010a
        /*7922*/ 	.byte	0x3f
	.zero		1


	//   ....[56]....
        /*7924*/ 	.word	0x00027470
        /*7928*/ 	.word	0x00000003
        /*792c*/ 	.word	0x00034510
        /*7930*/ 	.short	0x010a
        /*7932*/ 	.byte	0x3f
	.zero		1


	//   ....[57]....
        /*7934*/ 	.word	0x000274d0
        /*7938*/ 	.word	0x00000003
        /*793c*/ 	.word	0x00034518
        /*7940*/ 	.short	0x010a
        /*7942*/ 	.byte	0x3f
	.zero		1


	//   ....[58]....
        /*7944*/ 	.word	0x00027530
        /*7948*/ 	.word	0x00000003
        /*794c*/ 	.word	0x00034500
        /*7950*/ 	.short	0x010a
        /*7952*/ 	.byte	0x3f
	.zero		1


	//   ....[59]....
        /*7954*/ 	.word	0x00027590
        /*7958*/ 	.word	0x00000003
        /*795c*/ 	.word	0x00034508
        /*7960*/ 	.short	0x010a
        /*7962*/ 	.byte	0x3f
	.zero		1


	//   ....[60]....
        /*7964*/ 	.word	0x000275f0
        /*7968*/ 	.word	0x00000003
        /*796c*/ 	.word	0x00034510
        /*7970*/ 	.short	0x010a
        /*7972*/ 	.byte	0x3f
	.zero		1


	//   ....[61]....
        /*7974*/ 	.word	0x00027650
        /*7978*/ 	.word	0x00000003
        /*797c*/ 	.word	0x00034518
        /*7980*/ 	.short	0x010a
        /*7982*/ 	.byte	0x3f
	.zero		1


	//   ....[62]....
        /*7984*/ 	.word	0x000276b0
        /*7988*/ 	.word	0x00000003
        /*798c*/ 	.word	0x00034500
        /*7990*/ 	.short	0x010a
        /*7992*/ 	.byte	0x3f
	.zero		1


	//   ....[63]....
        /*7994*/ 	.word	0x00027710
        /*7998*/ 	.word	0x00000003
        /*799c*/ 	.word	0x00034508
        /*79a0*/ 	.short	0x010a
        /*79a2*/ 	.byte	0x3f
	.zero		1


	//   ....[64]....
        /*79a4*/ 	.word	0x00027770
        /*79a8*/ 	.word	0x00000003
        /*79ac*/ 	.word	0x00034510
        /*79b0*/ 	.short	0x010a
        /*79b2*/ 	.byte	0x3f
	.zero		1


	//   ....[65]....
        /*79b4*/ 	.word	0x00027840
        /*79b8*/ 	.word	0x00000008
        /*79bc*/ 	.word	0x000344b0
        /*79c0*/ 	.short	0x010a
        /*79c2*/ 	.byte	0x3f
	.zero		1


	//   ....[66]....
        /*79c4*/ 	.word	0x00027890
        /*79c8*/ 	.word	0x00000003
        /*79cc*/ 	.word	0x00034400
        /*79d0*/ 	.short	0x010a
        /*79d2*/ 	.byte	0x3f
	.zero		1


	//   ....[67]....
        /*79d4*/ 	.word	0x00027aa0
        /*79d8*/ 	.word	0x00000007
        /*79dc*/ 	.word	0x00000000
        /*79e0*/ 	.short	0x010a
        /*79e2*/ 	.byte	0x3f
	.zero		1


	//   ....[68]....
        /*79e4*/ 	.word	0x00027af0
        /*79e8*/ 	.word	0x00000009
        /*79ec*/ 	.word	0x00000000
        /*79f0*/ 	.short	0x010a
        /*79f2*/ 	.byte	0x3f
	.zero		1


	//   ....[69]....
        /*79f4*/ 	.word	0x00027b40
        /*79f8*/ 	.word	0x00000006
        /*79fc*/ 	.word	0x00000000
        /*7a00*/ 	.short	0x010a
        /*7a02*/ 	.byte	0x3f
	.zero		1


	//   ....[70]....
        /*7a04*/ 	.word	0x00027b90
        /*7a08*/ 	.word	0x00000009
        /*7a0c*/ 	.word	0x00000000
        /*7a10*/ 	.short	0x010a
        /*7a12*/ 	.byte	0x3f
	.zero		1


	//   ....[71]....
        /*7a14*/ 	.word	0x00027be0
        /*7a18*/ 	.word	0x00000006
        /*7a1c*/ 	.word	0x00000000
        /*7a20*/ 	.short	0x010a
        /*7a22*/ 	.byte	0x3f
	.zero		1


	//   ....[72]....
        /*7a24*/ 	.word	0x00027c30
        /*7a28*/ 	.word	0x0000000c
        /*7a2c*/ 	.word	0x00034440
        /*7a30*/ 	.short	0x010a
        /*7a32*/ 	.byte	0x3f
	.zero		1


	//   ....[73]....
        /*7a34*/ 	.word	0x00027c80
        /*7a38*/ 	.word	0x00000003
        /*7a3c*/ 	.word	0x00034440
        /*7a40*/ 	.short	0x010a
        /*7a42*/ 	.byte	0x3f
	.zero		1


	//   ....[74]....
        /*7a44*/ 	.word	0x00027cd0
        /*7a48*/ 	.word	0x00000003
        /*7a4c*/ 	.word	0x00034440
        /*7a50*/ 	.short	0x010a
        /*7a52*/ 	.byte	0x3f
	.zero		1


	//   ....[75]....
        /*7a54*/ 	.word	0x00027d20
        /*7a58*/ 	.word	0x00000003
        /*7a5c*/ 	.word	0x00034440
        /*7a60*/ 	.short	0x010a
        /*7a62*/ 	.byte	0x3f
	.zero		1


	//   ....[76]....
        /*7a64*/ 	.word	0x00027d70
        /*7a68*/ 	.word	0x00000003
        /*7a6c*/ 	.word	0x00034440
        /*7a70*/ 	.short	0x010a
        /*7a72*/ 	.byte	0x3f
	.zero		1


	//   ....[77]....
        /*7a74*/ 	.word	0x00027dc0
        /*7a78*/ 	.word	0x00000003
        /*7a7c*/ 	.word	0x00034440
        /*7a80*/ 	.short	0x010a
        /*7a82*/ 	.byte	0x3f
	.zero		1


	//   ....[78]....
        /*7a84*/ 	.word	0x00027e10
        /*7a88*/ 	.word	0x00000003
        /*7a8c*/ 	.word	0x00034440
        /*7a90*/ 	.short	0x010a
        /*7a92*/ 	.byte	0x3f
	.zero		1


	//   ....[79]....
        /*7a94*/ 	.word	0x00027e60
        /*7a98*/ 	.word	0x00000003
        /*7a9c*/ 	.word	0x00034440
        /*7aa0*/ 	.short	0x010a
        /*7aa2*/ 	.byte	0x3f
	.zero		1


	//----- nvinfo : EIATTR_NUM_MBARRIERS
	.align		4
.L_39:
        /*7aa4*/ 	.byte	0x03, 0x38
        /*7aa6*/ 	.short	0x002a


	//----- nvinfo : EIATTR_EXIT_INSTR_OFFSETS
	.align		4
        /*7aa8*/ 	.byte	0x04, 0x1c
        /*7aaa*/ 	.short	(.L_41 - .L_40)


	//   ....[0]....
.L_40:
        /*7aac*/ 	.word	0x00002c50


	//   ....[1]....
        /*7ab0*/ 	.word	0x00002ed0


	//   ....[2]....
        /*7ab4*/ 	.word	0x00003010


	//   ....[3]....
        /*7ab8*/ 	.word	0x0001e050


	//   ....[4]....
        /*7abc*/ 	.word	0x0001e0f0


	//   ....[5]....
        /*7ac0*/ 	.word	0x00021b80


	//   ....[6]....
        /*7ac4*/ 	.word	0x00023780


	//   ....[7]....
        /*7ac8*/ 	.word	0x00025aa0


	//----- nvinfo : EIATTR_MAX_THREADS
	.align		4
.L_41:
        /*7acc*/ 	.byte	0x04, 0x05
        /*7ace*/ 	.short	(.L_43 - .L_42)
.L_42:
        /*7ad0*/ 	.word	0x00000180
        /*7ad4*/ 	.word	0x00000001
        /*7ad8*/ 	.word	0x00000001


	//----- nvinfo : EIATTR_CRS_STACK_SIZE
	.align		4
.L_43:
        /*7adc*/ 	.byte	0x04, 0x1e
        /*7ade*/ 	.short	(.L_45 - .L_44)
.L_44:
        /*7ae0*/ 	.word	0x00000000


	//----- nvinfo : EIATTR_CBANK_PARAM_SIZE
	.align		4
.L_45:
        /*7ae4*/ 	.byte	0x03, 0x19
        /*7ae6*/ 	.short	0x0770


	//----- nvinfo : EIATTR_PARAM_CBANK
	.align		4
        /*7ae8*/ 	.byte	0x04, 0x0a
        /*7aea*/ 	.short	(.L_47 - .L_46)
	.align		4
.L_46:
        /*7aec*/ 	.word	index@(.nv.constant0._ZN7cutlass13device_kernelINS_4gemm6kernel13GemmUniversalINS1_17GroupProblemShapeIN4cute5tupleIJiiiEEEEENS1_10collective13CollectiveMmaINS1_39MainloopSm90ArrayTmaGmmaWarpSpecializedILi6ENS6_IJNS5_1CILi1EEESD_SD_EEENS1_52KernelPtrArrayTmaWarpSpecializedPingpongFP8FastAccumEEENS6_IJNSC_ILi256EEESH_NSC_ILi64EEEEEENS_12float_e4m3_tEPNS6_IJlSD_NSC_ILi0EEEEEESK_SN_NS5_8TiledMMAINS5_8MMA_AtomIJNS5_4SM904GMMA31MMA_64x256x32_F32E4M3E4M3_SS_TNILNSR_7ScaleInE1ELST_1EEEEEENS5_6LayoutISE_NS6_IJSL_SL_SL_EEEEENS6_IJNS5_10UnderscoreESZ_SZ_EEEEENS5_13SM90_TMA_LOADENS5_14ComposedLayoutINS5_7SwizzleILi2ELi4ELi3EEENS5_18smem_ptr_flag_bitsILi8EEENSW_INS6_IJNSC_ILi8EEESI_EEENS6_IJSI_SD_EEEEEEEvNS5_8identityES12_S1C_vS1D_EENS_8epilogue10collective18CollectiveEpilogueINS1F_30Sm90PtrArrayTmaWarpSpecializedILi4ELi2ELi16ELb1ELb0ELi2EEEJSJ_NS6_IJSI_NSC_ILi32EEEEEENS_6half_tEPNS6_IJSD_lSL_EEES1M_S1O_NS1F_6fusion15FusionCallbacksIS1J_NS1P_17LinearCombinationIS1M_fS1M_fLNS_15FloatRoundStyleE2EEESJ_S1L_JEEES12_NS13_INS14_ILi3ELi4ELi3EEENS16_ILi16EEENSW_INS6_IJSI_S18_EEENS6_IJSD_SI_EEEEEEENS5_17SM75_U16x8_LDSM_TENS5_14SM90_TMA_STOREES20_NS5_17SM90_U16x8_STSM_TENS5_9Copy_AtomIJNS5_17SM90_U32x4_STSM_NES1M_EEEvEEEvvEEEEvNT_6ParamsE)
        /*7af0*/ 	.short	0x0210
        /*7af2*/ 	.short	0x0770


	//----- nvinfo : EIATTR_SW_WAR
	.align		4
.L_47:
        /*7af4*/ 	.byte	0x04, 0x36
        /*7af6*/ 	.short	(.L_49 - .L_48)
.L_48:
        /*7af8*/ 	.word	0x00000008
.L_49:


//--------------------- .nv.callgraph             --------------------------
	.section	.nv.callgraph,"",@"SHT_CUDA_CALLGRAPH"
	.align	4
	.sectionentsize	8
	.align		4
        /*0000*/ 	.word	0x00000000
	.align		4
        /*0004*/ 	.word	0xffffffff
	.align		4
        /*0008*/ 	.word	index@(_ZN7cutlass13device_kernelINS_4gemm6kernel13GemmUniversalINS1_17GroupProblemShapeIN4cute5tupleIJiiiEEEEENS1_10collective13CollectiveMmaINS1_39MainloopSm90ArrayTmaGmmaWarpSpecializedILi6ENS6_IJNS5_1CILi1EEESD_SD_EEENS1_52KernelPtrArrayTmaWarpSpecializedPingpongFP8FastAccumEEENS6_IJNSC_ILi256EEESH_NSC_ILi64EEEEEENS_12float_e4m3_tEPNS6_IJlSD_NSC_ILi0EEEEEESK_SN_NS5_8TiledMMAINS5_8MMA_AtomIJNS5_4SM904GMMA31MMA_64x256x32_F32E4M3E4M3_SS_TNILNSR_7ScaleInE1ELST_1EEEEEENS5_6LayoutISE_NS6_IJSL_SL_SL_EEEEENS6_IJNS5_10UnderscoreESZ_SZ_EEEEENS5_13SM90_TMA_LOADENS5_14ComposedLayoutINS5_7SwizzleILi2ELi4ELi3EEENS5_18smem_ptr_flag_bitsILi8EEENSW_INS6_IJNSC_ILi8EEESI_EEENS6_IJSI_SD_EEEEEEEvNS5_8identityES12_S1C_vS1D_EENS_8epilogue10collective18CollectiveEpilogueINS1F_30Sm90PtrArrayTmaWarpSpecializedILi4ELi2ELi16ELb1ELb0ELi2EEEJSJ_NS6_IJSI_NSC_ILi32EEEEEENS_6half_tEPNS6_IJSD_lSL_EEES1M_S1O_NS1F_6fusion15FusionCallbacksIS1J_NS1P_17LinearCombinationIS1M_fS1M_fLNS_15FloatRoundStyleE2EEESJ_S1L_JEEES12_NS13_INS14_ILi3ELi4ELi3EEENS16_ILi16EEENSW_INS6_IJSI_S18_EEENS6_IJSD_SI_EEEEEEENS5_17SM75_U16x8_LDSM_TENS5_14SM90_TMA_STOREES20_NS5_17SM90_U16x8_STSM_TENS5_9Copy_AtomIJNS5_17SM90_U32x4_STSM_NES1M_EEEvEEEvvEEEEvNT_6ParamsE)
	.align		4
        /*000c*/ 	.word	index@(__assertfail)
	.align		4
        /*0010*/ 	.word	0x00000000
	.align		4
        /*0014*/ 	.word	0xfffffffe
	.align		4
        /*0018*/ 	.word	0x00000000
	.align		4
        /*001c*/ 	.word	0xfffffffd
	.align		4
        /*0020*/ 	.word	0x00000000
	.align		4
        /*0024*/ 	.word	0xfffffffc


//--------------------- .nv.constant4             --------------------------
	.section	.nv.constant4,"a",@progbits
	.align	8
	.align		8
.nv.constant4:
        /*0000*/ 	.dword	__assertfail
	.align		8
        /*0008*/ 	.dword	__unnamed_1
	.align		8
        /*0010*/ 	.dword	_ZN39_INTERNAL_c10a9f5c_4_k_cu_f3fa7bb1_31274cuda3std3__45__cpo5beginE
	.align		8
        /*0018*/ 	.dword	_ZN39_INTERNAL_c10a9f5c_4_k_cu_f3fa7bb1_31274cuda3std3__45__cpo3endE
	.align		8
        /*0020*/ 	.dword	_ZN39_INTERNAL_c10a9f5c_4_k_cu_f3fa7bb1_31274cuda3std3__45__cpo6cbeginE
	.align		8
        /*0028*/ 	.dword	_ZN39_INTERNAL_c10a9f5c_4_k_cu_f3fa7bb1_31274cuda3std3__45__cpo4cendE
	.align		8
        /*0030*/ 	.dword	_ZN39_INTERNAL_c10a9f5c_4_k_cu_f3fa7bb1_31274cuda3std3__441_GLOBAL__N__c10a9f5c_4_k_cu_f3fa7bb1_31276ignoreE
	.align		8
        /*0038*/ 	.dword	_ZN39_INTERNAL_c10a9f5c_4_k_cu_f3fa7bb1_31274cuda3std3__419piecewise_constructE
	.align		8
        /*0040*/ 	.dword	_ZN39_INTERNAL_c10a9f5c_4_k_cu_f3fa7bb1_31274cuda3std3__48in_placeE
	.align		8
        /*0048*/ 	.dword	_ZN39_INTERNAL_c10a9f5c_4_k_cu_f3fa7bb1_31274cuda3std6ranges3__45__cpo4swapE
	.align		8
        /*0050*/ 	.dword	_ZN39_INTERNAL_c10a9f5c_4_k_cu_f3fa7bb1_31274cuda3std6ranges3__45__cpo9iter_moveE
	.align		8
        /*0058*/ 	.dword	_ZN39_INTERNAL_c10a9f5c_4_k_cu_f3fa7bb1_31274cute7productE
	.align		8
        /*0060*/ 	.dword	_ZN39_INTERNAL_c10a9f5c_4_k_cu_f3fa7bb1_31274cute1_E
	.align		8
        /*0068*/ 	.dword	$str$24
	.align		8
        /*0070*/ 	.dword	$str$25


//--------------------- .text._ZN7cutlass13device_kernelINS_4gemm6kernel13GemmUniversalINS1_17GroupProblemShapeIN4cute5tupleIJiiiEEEEENS1_10collective13CollectiveMmaINS1_39MainloopSm90ArrayTmaGmmaWarpSpecializedILi6ENS6_IJNS5_1CILi1EEESD_SD_EEENS1_52KernelPtrArrayTmaWarpSpecializedPingpongFP8FastAccumEEENS6_IJNSC_ILi256EEESH_NSC_ILi64EEEEEENS_12float_e4m3_tEPNS6_IJlSD_NSC_ILi0EEEEEESK_SN_NS5_8TiledMMAINS5_8MMA_AtomIJNS5_4SM904GMMA31MMA_64x256x32_F32E4M3E4M3_SS_TNILNSR_7ScaleInE1ELST_1EEEEEENS5_6LayoutISE_NS6_IJSL_SL_SL_EEEEENS6_IJNS5_10UnderscoreESZ_SZ_EEEEENS5_13SM90_TMA_LOADENS5_14ComposedLayoutINS5_7SwizzleILi2ELi4ELi3EEENS5_18smem_ptr_flag_bitsILi8EEENSW_INS6_IJNSC_ILi8EEESI_EEENS6_IJSI_SD_EEEEEEEvNS5_8identityES12_S1C_vS1D_EENS_8epilogue10collective18CollectiveEpilogueINS1F_30Sm90PtrArrayTmaWarpSpecializedILi4ELi2ELi16ELb1ELb0ELi2EEEJSJ_NS6_IJSI_NSC_ILi32EEEEEENS_6half_tEPNS6_IJSD_lSL_EEES1M_S1O_NS1F_6fusion15FusionCallbacksIS1J_NS1P_17LinearCombinationIS1M_fS1M_fLNS_15FloatRoundStyleE2EEESJ_S1L_JEEES12_NS13_INS14_ILi3ELi4ELi3EEENS16_ILi16EEENSW_INS6_IJSI_S18_EEENS6_IJSD_SI_EEEEEEENS5_17SM75_U16x8_LDSM_TENS5_14SM90_TMA_STOREES20_NS5_17SM90_U16x8_STSM_TENS5_9Copy_AtomIJNS5_17SM90_U32x4_STSM_NES1M_EEEvEEEvvEEEEvNT_6ParamsE --------------------------
	.section	.text._ZN7cutlass13device_kernelINS_4gemm6kernel13GemmUniversalINS1_17GroupProblemShapeIN4cute5tupleIJiiiEEEEENS1_10collective13CollectiveMmaINS1_39MainloopSm90ArrayTmaGmmaWarpSpecializedILi6ENS6_IJNS5_1CILi1EEESD_SD_EEENS1_52KernelPtrArrayTmaWarpSpecializedPingpongFP8FastAccumEEENS6_IJNSC_ILi256EEESH_NSC_ILi64EEEEEENS_12float_e4m3_tEPNS6_IJlSD_NSC_ILi0EEEEEESK_SN_NS5_8TiledMMAINS5_8MMA_AtomIJNS5_4SM904GMMA31MMA_64x256x32_F32E4M3E4M3_SS_TNILNSR_7ScaleInE1ELST_1EEEEEENS5_6LayoutISE_NS6_IJSL_SL_SL_EEEEENS6_IJNS5_10UnderscoreESZ_SZ_EEEEENS5_13SM90_TMA_LOADENS5_14ComposedLayoutINS5_7SwizzleILi2ELi4ELi3EEENS5_18smem_ptr_flag_bitsILi8EEENSW_INS6_IJNSC_ILi8EEESI_EEENS6_IJSI_SD_EEEEEEEvNS5_8identityES12_S1C_vS1D_EENS_8epilogue10collective18CollectiveEpilogueINS1F_30Sm90PtrArrayTmaWarpSpecializedILi4ELi2ELi16ELb1ELb0ELi2EEEJSJ_NS6_IJSI_NSC_ILi32EEEEEENS_6half_tEPNS6_IJSD_lSL_EEES1M_S1O_NS1F_6fusion15FusionCallbacksIS1J_NS1P_17LinearCombinationIS1M_fS1M_fLNS_15FloatRoundStyleE2EEESJ_S1L_JEEES12_NS13_INS14_ILi3ELi4ELi3EEENS16_ILi16EEENSW_INS6_IJSI_S18_EEENS6_IJSD_SI_EEEEEEENS5_17SM75_U16x8_LDSM_TENS5_14SM90_TMA_STOREES20_NS5_17SM90_U16x8_STSM_TENS5_9Copy_AtomIJNS5_17SM90_U32x4_STSM_NES1M_EEEvEEEvvEEEEvNT_6ParamsE,"ax",@progbits
	.align	128
.text._ZN7cutlass13device_kernelINS_4gemm6kernel13GemmUniversalINS1_17GroupProblemShapeIN4cute5tupleIJiiiEEEEENS1_10collective13CollectiveMmaINS1_39MainloopSm90ArrayTmaGmmaWarpSpecializedILi6ENS6_IJNS5_1CILi1EEESD_SD_EEENS1_52KernelPtrArrayTmaWarpSpecializedPingpongFP8FastAccumEEENS6_IJNSC_ILi256EEESH_NSC_ILi64EEEEEENS_12float_e4m3_tEPNS6_IJlSD_NSC_ILi0EEEEEESK_SN_NS5_8TiledMMAINS5_8MMA_AtomIJNS5_4SM904GMMA31MMA_64x256x32_F32E4M3E4M3_SS_TNILNSR_7ScaleInE1ELST_1EEEEEENS5_6LayoutISE_NS6_IJSL_SL_SL_EEEEENS6_IJNS5_10UnderscoreESZ_SZ_EEEEENS5_13SM90_TMA_LOADENS5_14ComposedLayoutINS5_7SwizzleILi2ELi4ELi3EEENS5_18smem_ptr_flag_bitsILi8EEENSW_INS6_IJNSC_ILi8EEESI_EEENS6_IJSI_SD_EEEEEEEvNS5_8identityES12_S1C_vS1D_EENS_8epilogue10collective18CollectiveEpilogueINS1F_30Sm90PtrArrayTmaWarpSpecializedILi4ELi2ELi16ELb1ELb0ELi2EEEJSJ_NS6_IJSI_NSC_ILi32EEEEEENS_6half_tEPNS6_IJSD_lSL_EEES1M_S1O_NS1F_6fusion15FusionCallbacksIS1J_NS1P_17LinearCombinationIS1M_fS1M_fLNS_15FloatRoundStyleE2EEESJ_S1L_JEEES12_NS13_INS14_ILi3ELi4ELi3EEENS16_ILi16EEENSW_INS6_IJSI_S18_EEENS6_IJSD_SI_EEEEEEENS5_17SM75_U16x8_LDSM_TENS5_14SM90_TMA_STOREES20_NS5_17SM90_U16x8_STSM_TENS5_9Copy_AtomIJNS5_17SM90_U32x4_STSM_NES1M_EEEvEEEvvEEEEvNT_6ParamsE:
        .type           _ZN7cutlass13device_kernelINS_4gemm6kernel13GemmUniversalINS1_17GroupProblemShapeIN4cute5tupleIJiiiEEEEENS1_10collective13CollectiveMmaINS1_39MainloopSm90ArrayTmaGmmaWarpSpecializedILi6ENS6_IJNS5_1CILi1EEESD_SD_EEENS1_52KernelPtrArrayTmaWarpSpecializedPingpongFP8FastAccumEEENS6_IJNSC_ILi256EEESH_NSC_ILi64EEEEEENS_12float_e4m3_tEPNS6_IJlSD_NSC_ILi0EEEEEESK_SN_NS5_8TiledMMAINS5_8MMA_AtomIJNS5_4SM904GMMA31MMA_64x256x32_F32E4M3E4M3_SS_TNILNSR_7ScaleInE1ELST_1EEEEEENS5_6LayoutISE_NS6_IJSL_SL_SL_EEEEENS6_IJNS5_10UnderscoreESZ_SZ_EEEEENS5_13SM90_TMA_LOADENS5_14ComposedLayoutINS5_7SwizzleILi2ELi4ELi3EEENS5_18smem_ptr_flag_bitsILi8EEENSW_INS6_IJNSC_ILi8EEESI_EEENS6_IJSI_SD_EEEEEEEvNS5_8identityES12_S1C_vS1D_EENS_8epilogue10collective18CollectiveEpilogueINS1F_30Sm90PtrArrayTmaWarpSpecializedILi4ELi2ELi16ELb1ELb0ELi2EEEJSJ_NS6_IJSI_NSC_ILi32EEEEEENS_6half_tEPNS6_IJSD_lSL_EEES1M_S1O_NS1F_6fusion15FusionCallbacksIS1J_NS1P_17LinearCombinationIS1M_fS1M_fLNS_15FloatRoundStyleE2EEESJ_S1L_JEEES12_NS13_INS14_ILi3ELi4ELi3EEENS16_ILi16EEENSW_INS6_IJSI_S18_EEENS6_IJSD_SI_EEEEEEENS5_17SM75_U16x8_LDSM_TENS5_14SM90_TMA_STOREES20_NS5_17SM90_U16x8_STSM_TENS5_9Copy_AtomIJNS5_17SM90_U32x4_STSM_NES1M_EEEvEEEvvEEEEvNT_6ParamsE,@function
        .size           _ZN7cutlass13device_kernelINS_4gemm6kernel13GemmUniversalINS1_17GroupProblemShapeIN4cute5tupleIJiiiEEEEENS1_10collective13CollectiveMmaINS1_39MainloopSm90ArrayTmaGmmaWarpSpecializedILi6ENS6_IJNS5_1CILi1EEESD_SD_EEENS1_52KernelPtrArrayTmaWarpSpecializedPingpongFP8FastAccumEEENS6_IJNSC_ILi256EEESH_NSC_ILi64EEEEEENS_12float_e4m3_tEPNS6_IJlSD_NSC_ILi0EEEEEESK_SN_NS5_8TiledMMAINS5_8MMA_AtomIJNS5_4SM904GMMA31MMA_64x256x32_F32E4M3E4M3_SS_TNILNSR_7ScaleInE1ELST_1EEEEEENS5_6LayoutISE_NS6_IJSL_SL_SL_EEEEENS6_IJNS5_10UnderscoreESZ_SZ_EEEEENS5_13SM90_TMA_LOADENS5_14ComposedLayoutINS5_7SwizzleILi2ELi4ELi3EEENS5_18smem_ptr_flag_bitsILi8EEENSW_INS6_IJNSC_ILi8EEESI_EEENS6_IJSI_SD_EEEEEEEvNS5_8identityES12_S1C_vS1D_EENS_8epilogue10collective18CollectiveEpilogueINS1F_30Sm90PtrArrayTmaWarpSpecializedILi4ELi2ELi16ELb1ELb0ELi2EEEJSJ_NS6_IJSI_NSC_ILi32EEEEEENS_6half_tEPNS6_IJSD_lSL_EEES1M_S1O_NS1F_6fusion15FusionCallbacksIS1J_NS1P_17LinearCombinationIS1M_fS1M_fLNS_15FloatRoundStyleE2EEESJ_S1L_JEEES12_NS13_INS14_ILi3ELi4ELi3EEENS16_ILi16EEENSW_INS6_IJSI_S18_EEENS6_IJSD_SI_EEEEEEENS5_17SM75_U16x8_LDSM_TENS5_14SM90_TMA_STOREES20_NS5_17SM90_U16x8_STSM_TENS5_9Copy_AtomIJNS5_17SM90_U32x4_STSM_NES1M_EEEvEEEvvEEEEvNT_6ParamsE,(.L_x_641 - _ZN7cutlass13device_kernelINS_4gemm6kernel13GemmUniversalINS1_17GroupProblemShapeIN4cute5tupleIJiiiEEEEENS1_10collective13CollectiveMmaINS1_39MainloopSm90ArrayTmaGmmaWarpSpecializedILi6ENS6_IJNS5_1CILi1EEESD_SD_EEENS1_52KernelPtrArrayTmaWarpSpecializedPingpongFP8FastAccumEEENS6_IJNSC_ILi256EEESH_NSC_ILi64EEEEEENS_12float_e4m3_tEPNS6_IJlSD_NSC_ILi0EEEEEESK_SN_NS5_8TiledMMAINS5_8MMA_AtomIJNS5_4SM904GMMA31MMA_64x256x32_F32E4M3E4M3_SS_TNILNSR_7ScaleInE1ELST_1EEEEEENS5_6LayoutISE_NS6_IJSL_SL_SL_EEEEENS6_IJNS5_10UnderscoreESZ_SZ_EEEEENS5_13SM90_TMA_LOADENS5_14ComposedLayoutINS5_7SwizzleILi2ELi4ELi3EEENS5_18smem_ptr_flag_bitsILi8EEENSW_INS6_IJNSC_ILi8EEESI_EEENS6_IJSI_SD_EEEEEEEvNS5_8identityES12_S1C_vS1D_EENS_8epilogue10collective18CollectiveEpilogueINS1F_30Sm90PtrArrayTmaWarpSpecializedILi4ELi2ELi16ELb1ELb0ELi2EEEJSJ_NS6_IJSI_NSC_ILi32EEEEEENS_6half_tEPNS6_IJSD_lSL_EEES1M_S1O_NS1F_6fusion15FusionCallbacksIS1J_NS1P_17LinearCombinationIS1M_fS1M_fLNS_15FloatRoundStyleE2EEESJ_S1L_JEEES12_NS13_INS14_ILi3ELi4ELi3EEENS16_ILi16EEENSW_INS6_IJSI_S18_EEENS6_IJSD_SI_EEEEEEENS5_17SM75_U16x8_LDSM_TENS5_14SM90_TMA_STOREES20_NS5_17SM90_U16x8_STSM_TENS5_9Copy_AtomIJNS5_17SM90_U32x4_STSM_NES1M_EEEvEEEvvEEEEvNT_6ParamsE)
        .other          _ZN7cutlass13device_kernelINS_4gemm6kernel13GemmUniversalINS1_17GroupProblemShapeIN4cute5tupleIJiiiEEEEENS1_10collective13CollectiveMmaINS1_39MainloopSm90ArrayTmaGmmaWarpSpecializedILi6ENS6_IJNS5_1CILi1EEESD_SD_EEENS1_52KernelPtrArrayTmaWarpSpecializedPingpongFP8FastAccumEEENS6_IJNSC_ILi256EEESH_NSC_ILi64EEEEEENS_12float_e4m3_tEPNS6_IJlSD_NSC_ILi0EEEEEESK_SN_NS5_8TiledMMAINS5_8MMA_AtomIJNS5_4SM904GMMA31MMA_64x256x32_F32E4M3E4M3_SS_TNILNSR_7ScaleInE1ELST_1EEEEEENS5_6LayoutISE_NS6_IJSL_SL_SL_EEEEENS6_IJNS5_10UnderscoreESZ_SZ_EEEEENS5_13SM90_TMA_LOADENS5_14ComposedLayoutINS5_7SwizzleILi2ELi4ELi3EEENS5_18smem_ptr_flag_bitsILi8EEENSW_INS6_IJNSC_ILi8EEESI_EEENS6_IJSI_SD_EEEEEEEvNS5_8identityES12_S1C_vS1D_EENS_8epilogue10collective18CollectiveEpilogueINS1F_30Sm90PtrArrayTmaWarpSpecializedILi4ELi2ELi16ELb1ELb0ELi2EEEJSJ_NS6_IJSI_NSC_ILi32EEEEEENS_6half_tEPNS6_IJSD_lSL_EEES1M_S1O_NS1F_6fusion15FusionCallbacksIS1J_NS1P_17LinearCombinationIS1M_fS1M_fLNS_15FloatRoundStyleE2EEESJ_S1L_JEEES12_NS13_INS14_ILi3ELi4ELi3EEENS16_ILi16EEENSW_INS6_IJSI_S18_EEENS6_IJSD_SI_EEEEEEENS5_17SM75_U16x8_LDSM_TENS5_14SM90_TMA_STOREES20_NS5_17SM90_U16x8_STSM_TENS5_9Copy_AtomIJNS5_17SM90_U32x4_STSM_NES1M_EEEvEEEvvEEEEvNT_6ParamsE,@"STO_CUDA_ENTRY STV_DEFAULT"
_ZN7cutlass13device_kernelINS_4gemm6kernel13GemmUniversalINS1_17GroupProblemShapeIN4cute5tupleIJiiiEEEEENS1_10collective13CollectiveMmaINS1_39MainloopSm90ArrayTmaGmmaWarpSpecializedILi6ENS6_IJNS5_1CILi1EEESD_SD_EEENS1_52KernelPtrArrayTmaWarpSpecializedPingpongFP8FastAccumEEENS6_IJNSC_ILi256EEESH_NSC_ILi64EEEEEENS_12float_e4m3_tEPNS6_IJlSD_NSC_ILi0EEEEEESK_SN_NS5_8TiledMMAINS5_8MMA_AtomIJNS5_4SM904GMMA31MMA_64x256x32_F32E4M3E4M3_SS_TNILNSR_7ScaleInE1ELST_1EEEEEENS5_6LayoutISE_NS6_IJSL_SL_SL_EEEEENS6_IJNS5_10UnderscoreESZ_SZ_EEEEENS5_13SM90_TMA_LOADENS5_14ComposedLayoutINS5_7SwizzleILi2ELi4ELi3EEENS5_18smem_ptr_flag_bitsILi8EEENSW_INS6_IJNSC_ILi8EEESI_EEENS6_IJSI_SD_EEEEEEEvNS5_8identityES12_S1C_vS1D_EENS_8epilogue10collective18CollectiveEpilogueINS1F_30Sm90PtrArrayTmaWarpSpecializedILi4ELi2ELi16ELb1ELb0ELi2EEEJSJ_NS6_IJSI_NSC_ILi32EEEEEENS_6half_tEPNS6_IJSD_lSL_EEES1M_S1O_NS1F_6fusion15FusionCallbacksIS1J_NS1P_17LinearCombinationIS1M_fS1M_fLNS_15FloatRoundStyleE2EEESJ_S1L_JEEES12_NS13_INS14_ILi3ELi4ELi3EEENS16_ILi16EEENSW_INS6_IJSI_S18_EEENS6_IJSD_SI_EEEEEEENS5_17SM75_U16x8_LDSM_TENS5_14SM90_TMA_STOREES20_NS5_17SM90_U16x8_STSM_TENS5_9Copy_AtomIJNS5_17SM90_U32x4_STSM_NES1M_EEEvEEEvvEEEEvNT_6ParamsE:
[----:B------:R-:W1:Y:S02]  /*0000*/  LDC R1, c[0x0][0x28] ;  /* 0x00000a00ff017b82 */ /* 0x000e640000000800 */
[----:B-1----:R-:W-:-:S06]  /*0010*/  IADD3 R1, R1, -0xf30, RZ ;  /* 0xfffff0d001017810 */ /* 0x002fcc0007ffe0ff */
[----:B------:R-:W1:Y:S01]  /*0020*/  LDC.64 R6, c[0x0][0x918] ;  /* 0x00024600ff067b82 */ /* 0x000e620000000a00 */
[----:B------:R-:W-:Y:S01]  /*0030*/  ULDC.64 UR38, c[0x0][0x208] ;  /* 0x0000820000267ab9 */ /* 0x000fe20000000a00 */
[----:B------:R-:W2:Y:S01]  /*0040*/  S2R R21, SR_TID.X ;  /* 0x0000000000157919 */ /* 0x000ea20000002100 */
[----:B------:R-:W-:Y:S01]  /*0050*/  ULDC UR4, c[0x0][0x910] ;  /* 0x0002440000047ab9 */ /* 0x000fe20000000800 */
[----:B------:R-:W-:Y:S01]  /*0060*/  ULDC.64 UR20, c[0x0][0x8d0] ;  /* 0x0002340000147ab9 */ /* 0x000fe20000000a00 */
[----:B------:R-:W-:Y:S01]  /*0070*/  ULDC.64 UR14, c[0x0][0x8c8] ;  /* 0x00023200000e7ab9 */ /* 0x000fe20000000a00 */
[----:B------:R-:W-:Y:S01]  /*0080*/  MOV R8, RZ ;  /* 0x000000ff00087202 */ /* 0x000fe20000000f00 */
[----:B------:R-:W-:Y:S01]  /*0090*/  ULDC.64 UR22, c[0x0][0x8e8] ;  /* 0x00023a0000167ab9 */ /* 0x000fe20000000a00 */
[----:B------:R-:W-:Y:S01]  /*00a0*/  S2UR UR6, SR_CTAID.Y ;  /* 0x00000000000679c3 */ /* 0x000fe20000002600 */
[----:B------:R-:W-:Y:S01]  /*00b0*/  MOV R0, RZ ;  /* 0x000000ff00007202 */ /* 0x000fe20000000f00 */
[----:B------:R-:W-:Y:S01]  /*00c0*/  ULDC.64 UR16, c[0x0][0x8e0] ;  /* 0x0002380000107ab9 */ /* 0x000fe20000000a00 */
[----:B-1----:R-:W3:Y:S01]  /*00d0*/  LDG.E R9, desc[UR38][R6.64] ;  /* 0x0000002606097981 */ /* 0x002ee2000c1e1900 */
[----:B------:R-:W-:-:S03]  /*00e0*/  MOV R3, UR4 ;  /* 0x0000000400037c02 */ /* 0x000fc60008000f00 */
[----:B------:R-:W4:Y:S01]  /*00f0*/  LDG.E R2, desc[UR38][R6.64+0x4] ;  /* 0x0000042606027981 */ /* 0x000f22000c1e1900 */
[----:B--2---:R-:W-:Y:S01]  /*0100*/  LOP3.LUT R20, R21, 0x1f, RZ, 0xc0, !PT ;  /* 0x0000001f15147812 */ /* 0x004fe200078ec0ff */
[----:B------:R-:W-:Y:S01]  /*0110*/  UISETP.NE.U32.AND UP0, UPT, UR20, URZ, UPT ;  /* 0x0000003f1400728c */ /* 0x000fe2000bf05070 */
[----:B------:R-:W1:Y:S01]  /*0120*/  S2UR UR57, SR_CTAID.X ;  /* 0x00000000003979c3 */ /* 0x000e620000002500 */
[----:B------:R-:W-:Y:S01]  /*0130*/  ULDC UR4, c[0x0][0x908] ;  /* 0x0002420000047ab9 */ /* 0x000fe20000000800 */
[----:B------:R-:W-:Y:S01]  /*0140*/  ISETP.GE.AND P0, PT, R20, R3, PT ;  /* 0x000000031400720c */ /* 0x000fe20003f06270 */
[----:B------:R-:W-:Y:S02]  /*0150*/  UISETP.NE.AND.EX UP0, UPT, UR21, URZ, UPT, UP0 ;  /* 0x0000003f1500728c */ /* 0x000fe4000bf05300 */
[----:B------:R-:W-:-:S09]  /*0160*/  UISETP.NE.AND UP3, UPT, UR4, 0x1, UPT ;  /* 0x000000010400788c */ /* 0x000fd2000bf65270 */
[----:B------:R-:W-:Y:S01]  /*0170*/  @UP0 ULDC UR18, c[0x0][0x8dc] ;  /* 0x0002370000120ab9 */ /* 0x000fe20000000800 */
[----:B------:R-:W2:Y:S01]  /*0180*/  @!P0 LDC.64 R4, c[0x0][0x918] ;  /* 0x00024600ff048b82 */ /* 0x000ea20000000a00 */
[----:B------:R-:W-:Y:S01]  /*0190*/  @UP3 ULDC UR8, c[0x0][0x10] ;  /* 0x0000040000083ab9 */ /* 0x000fe20000000800 */
[----:B------:R-:W-:Y:S01]  /*01a0*/  @UP3 UMOV UR7, URZ ;  /* 0x0000003f00073c82 */ /* 0x000fe20008000000 */
[----:B------:R-:W-:Y:S01]  /*01b0*/  @!UP3 ULDC UR10, c[0x0][0xc] ;  /* 0x00000300000abab9 */ /* 0x000fe20000000800 */
[----:B-1----:R-:W-:-:S03]  /*01c0*/  @UP3 UIMAD.WIDE.U32 UR8, UR57, UR8, UR6 ;  /* 0x00000008390832a5 */ /* 0x002fc6000f8e0006 */
[----:B------:R-:W-:Y:S01]  /*01d0*/  @UP3 UMOV UR7, URZ ;  /* 0x0000003f00073c82 */ /* 0x000fe20008000000 */
[----:B--2---:R-:W-:-:S05]  /*01e0*/  @!P0 IMAD.WIDE.U32 R4, R20, 0xc, R4 ;  /* 0x0000000c14048825 */ /* 0x004fca00078e0004 */
[----:B------:R1:W5:Y:S04]  /*01f0*/  @!P0 LDG.E R8, desc[UR38][R4.64] ;  /* 0x0000002604088981 */ /* 0x000368000c1e1900 */
[----:B------:R1:W5:Y:S01]  /*0200*/  @!P0 LDG.E R0, desc[UR38][R4.64+0x4] ;  /* 0x0000042604008981 */ /* 0x000362000c1e1900 */
[----:B------:R-:W-:Y:S01]  /*0210*/  ISETP.NE.U32.AND P0, PT, RZ, UR22, PT ;  /* 0x00000016ff007c0c */ /* 0x000fe2000bf05070 */
[----:B------:R-:W-:-:S03]  /*0220*/  @UP3 UIADD3 UR7, UR9, UR7, URZ ;  /* 0x0000000709073290 */ /* 0x000fc6000fffe03f */
[----:B------:R-:W-:Y:S02]  /*0230*/  ISETP.NE.AND.EX P0, PT, RZ, UR23, PT, P0 ;  /* 0x00000017ff007c0c */ /* 0x000fe4000bf05300 */
[----:B---3--:R-:W-:-:S13]  /*0240*/  R2UR UR12, R9 ;  /* 0x00000000090c72ca */ /* 0x008fda00000e0000 */
[----:B------:R-:W-:-:S04]  /*0250*/  UIADD3 UR11, UP1, UR12, UR14, URZ ;  /* 0x0000000e0c0b7290 */ /* 0x000fc8000ff3e03f */
[----:B------:R-:W-:Y:S02]  /*0260*/  ULEA.HI.X.SX32 UR12, UR12, UR15, 0x1, UP1 ;  /* 0x0000000f0c0c7291 */ /* 0x000fe400088f0e3f */
[----:B------:R-:W-:Y:S01]  /*0270*/  UIADD3 UR11, UP1, UR11, -0x1, URZ ;  /* 0xffffffff0b0b7890 */ /* 0x000fe2000ff3e03f */
[----:B----4-:R-:W-:-:S03]  /*0280*/  R2UR UR26, R2 ;  /* 0x00000000021a72ca */ /* 0x010fc600000e0000 */
[----:B------:R-:W-:Y:S02]  /*0290*/  UIADD3.X UR12, UR12, -0x1, URZ, UP1, !UPT ;  /* 0xffffffff0c0c7890 */ /* 0x000fe40008ffe43f */
[----:B------:R-:W-:-:S04]  /*02a0*/  @UP0 UIADD3 UR18, UP1, UR11, UR18, URZ ;  /* 0x000000120b120290 */ /* 0x000fc8000ff3e03f */
[----:B------:R-:W-:-:S04]  /*02b0*/  @UP0 UIADD3.X UR28, URZ, UR12, URZ, UP1, !UPT ;  /* 0x0000000c3f1c0290 */ /* 0x000fc80008ffe43f */
[----:B------:R-:W-:Y:S02]  /*02c0*/  @UP0 UIMAD.WIDE.U32 UR4, UR28, UR20, URZ ;  /* 0x000000141c0402a5 */ /* 0x000fe4000f8e003f */
[----:B------:R-:W-:Y:S02]  /*02d0*/  UIADD3 UR13, UP2, UR26, UR16, URZ ;  /* 0x000000101a0d7290 */ /* 0x000fe4000ff5e03f */
[----:B------:R-:W-:Y:S02]  /*02e0*/  @UP0 UIMAD.WIDE.U32 UR24, UP1, UR18, UR21, UR4 ;  /* 0x00000015121802a5 */ /* 0x000fe4000f820004 */
[----:B------:R-:W-:Y:S02]  /*02f0*/  @UP0 UIMAD.WIDE.U32 UR18, UR18, UR20, URZ ;  /* 0x00000014121202a5 */ /* 0x000fe4000f8e003f */
[----:B------:R-:W-:Y:S02]  /*0300*/  @UP0 UIADD3.X UR27, URZ, URZ, URZ, UP1, !UPT ;  /* 0x0000003f3f1b0290 */ /* 0x000fe40008ffe43f */
[----:B------:R-:W-:Y:S01]  /*0310*/  @UP0 UIADD3 URZ, UP1, UR19, UR24, URZ ;  /* 0x00000018133f0290 */ /* 0x000fe2000ff3e03f */
[----:B------:R-:W-:Y:S01]  /*0320*/  UMOV UR4, UR57 ;  /* 0x0000003900047c82 */ /* 0x000fe20008000000 */
[----:B------:R-:W-:Y:S01]  /*0330*/  UMOV UR5, URZ ;  /* 0x0000003f00057c82 */ /* 0x000fe20008000000 */
[----:B------:R-:W-:-:S02]  /*0340*/  ULEA.HI.X.SX32 UR9, UR26, UR17, 0x1, UP2 ;  /* 0x000000111a097291 */ /* 0x000fc400090f0e3f */
[----:B------:R-:W-:Y:S01]  /*0350*/  @!UP3 UIMAD.WIDE.U32 UR4, UR10, UR6, UR4 ;  /* 0x000000060a04b2a5 */ /* 0x000fe2000f8e0004 */
[----:B------:R-:W-:Y:S02]  /*0360*/  @UP0 UMOV UR26, UR25 ;  /* 0x00000019001a0c82 */ /* 0x000fe40008000000 */
[----:B------:R-:W-:Y:S02]  /*0370*/  @UP0 UIMAD.WIDE.U32.X UR18, UR28, UR21, UR26, UP1 ;  /* 0x000000151c1202a5 */ /* 0x000fe400088e041a */
[----:B------:R-:W-:Y:S02]  /*0380*/  UIADD3 UR6, UP1, UR13, -0x1, URZ ;  /* 0xffffffff0d067890 */ /* 0x000fe4000ff3e03f */
[----:B------:R-:W-:Y:S01]  /*0390*/  @!UP3 UMOV UR7, UR5 ;  /* 0x000000050007bc82 */ /* 0x000fe20008000000 */
[----:B------:R-:W-:Y:S01]  /*03a0*/  @!UP3 UMOV UR8, UR4 ;  /* 0x000000040008bc82 */ /* 0x000fe20008000000 */
[----:B------:R-:W-:Y:S01]  /*03b0*/  UIADD3.X UR5, UR9, -0x1, URZ, UP1, !UPT ;  /* 0xffffffff09057890 */ /* 0x000fe20008ffe43f */
[----:B------:R-:W-:Y:S01]  /*03c0*/  @UP0 UMOV UR11, UR18 ;  /* 0x00000012000b0c82 */ /* 0x000fe20008000000 */
[----:B------:R-:W-:Y:S01]  /*03d0*/  @UP0 UMOV UR12, UR19 ;  /* 0x00000013000c0c82 */ /* 0x000fe20008000000 */
[----:B-1----:R-:W-:Y:S09]  /*03e0*/  @!P0 BRA `(.L_x_0) ;  /* 0x00000000002c8947 */ /* 0x002ff20003800000 */
[----:B------:R-:W-:Y:S02]  /*03f0*/  ULDC UR4, c[0x0][0x8f4] ;  /* 0x00023d0000047ab9 */ /* 0x000fe40000000800 */
[----:B------:R-:W-:-:S04]  /*0400*/  UIADD3 UR6, UP1, UR6, UR4, URZ ;  /* 0x0000000406067290 */ /* 0x000fc8000ff3e03f */
[----:B------:R-:W-:-:S04]  /*0410*/  UIADD3.X UR9, URZ, UR5, URZ, UP1, !UPT ;  /* 0x000000053f097290 */ /* 0x000fc80008ffe43f */
[----:B------:R-:W-:-:S04]  /*0420*/  UIMAD.WIDE.U32 UR4, UR9, UR22, URZ ;  /* 0x00000016090472a5 */ /* 0x000fc8000f8e003f */
[----:B------:R-:W-:Y:S02]  /*0430*/  UIMAD.WIDE.U32 UR18, UP1, UR6, UR23, UR4 ;  /* 0x00000017061272a5 */ /* 0x000fe4000f820004 */
[----:B------:R-:W-:Y:S02]  /*0440*/  UIMAD.WIDE.U32 UR4, UR6, UR22, URZ ;  /* 0x00000016060472a5 */ /* 0x000fe4000f8e003f */
[----:B------:R-:W-:Y:S02]  /*0450*/  UIADD3.X UR25, URZ, URZ, URZ, UP1, !UPT ;  /* 0x0000003f3f197290 */ /* 0x000fe40008ffe43f */
[----:B------:R-:W-:Y:S01]  /*0460*/  UIADD3 URZ, UP1, UR5, UR18, URZ ;  /* 0x00000012053f7290 */ /* 0x000fe2000ff3e03f */
[----:B------:R-:W-:-:S03]  /*0470*/  UMOV UR24, UR19 ;  /* 0x0000001300187c82 */ /* 0x000fc60008000000 */
[----:B------:R-:W-:-:S07]  /*0480*/  UIMAD.WIDE.U32.X UR4, UR9, UR23, UR24, UP1 ;  /* 0x00000017090472a5 */ /* 0x000fce00088e0418 */
[----:B------:R-:W-:-:S05]  /*0490*/  UMOV UR6, UR4 ;  /* 0x0000000400067c82 */ /* 0x000fca0008000000 */
.L_x_0:
[----:B------:R-:W-:Y:S01]  /*04a0*/  ULDC UR9, c[0x0][0x934] ;  /* 0x00024d0000097ab9 */ /* 0x000fe20000000800 */
[----:B------:R-:W-:Y:S01]  /*04b0*/  ULDC UR10, c[0x0][0x904] ;  /* 0x00024100000a7ab9 */ /* 0x000fe20000000800 */
[----:B------:R-:W-:Y:S01]  /*04c0*/  ULDC UR4, c[0x0][0x938] ;  /* 0x00024e0000047ab9 */ /* 0x000fe20000000800 */
[----:B------:R-:W-:Y:S02]  /*04d0*/  USHF.L.U32 UR9, UR9, UR10, URZ ;  /* 0x0000000a09097299 */ /* 0x000fe4000800063f */
[----:B------:R-:W-:Y:S01]  /*04e0*/  USHF.L.U32 UR10, UR4, UR10, URZ ;  /* 0x0000000a040a7299 */ /* 0x000fe2000800063f */
[----:B------:R-:W-:Y:S01]  /*04f0*/  ULDC UR26, c[0x0][0x8d8] ;  /* 0x00023600001a7ab9 */ /* 0x000fe20000000800 */
[----:B------:R-:W-:Y:S02]  /*0500*/  ULDC UR30, c[0x0][0x8f0] ;  /* 0x00023c00001e7ab9 */ /* 0x000fe40000000800 */
[----:B------:R-:W-:Y:S01]  /*0510*/  MOV R10, UR9 ;  /* 0x00000009000a7c02 */ /* 0x000fe20008000f00 */
[----:B------:R-:W-:Y:S01]  /*0520*/  USHF.R.U64 UR11, UR11, UR26, UR12 ;  /* 0x0000001a0b0b7299 */ /* 0x000fe2000800120c */
[----:B------:R-:W-:Y:S01]  /*0530*/  MOV R9, UR10 ;  /* 0x0000000a00097c02 */ /* 0x000fe20008000f00 */
[----:B------:R-:W-:Y:S01]  /*0540*/  USHF.R.U64 UR6, UR6, UR30, UR5 ;  /* 0x0000001e06067299 */ /* 0x000fe20008001205 */
[----:B------:R-:W-:Y:S01]  /*0550*/  IABS R2, R10 ;  /* 0x0000000a00027213 */ /* 0x000fe20000000000 */
[----:B------:R-:W-:Y:S01]  /*0560*/  UIADD3 UR11, UR11, -0x1, UR9 ;  /* 0xffffffff0b0b7890 */ /* 0x000fe2000fffe009 */
[----:B------:R-:W-:Y:S01]  /*0570*/  IABS R4, R9 ;  /* 0x0000000900047213 */ /* 0x000fe20000000000 */
[----:B------:R-:W-:Y:S01]  /*0580*/  UIADD3 UR6, UR6, -0x1, UR10 ;  /* 0xffffffff06067890 */ /* 0x000fe2000fffe00a */
[----:B------:R-:W-:Y:S01]  /*0590*/  R2UR UR28, R2 ;  /* 0x00000000021c72ca */ /* 0x000fe200000e0000 */
[----:B------:R-:W-:Y:S01]  /*05a0*/  UMOV UR4, URZ ;  /* 0x0000003f00047c82 */ /* 0x000fe20008000000 */
[----:B------:R-:W-:Y:S01]  /*05b0*/  MOV R2, R4 ;  /* 0x0000000400027202 */ /* 0x000fe20000000f00 */
[----:B------:R-:W-:-:S02]  /*05c0*/  UISETP.GE.AND UP5, UPT, UR11, URZ, UPT ;  /* 0x0000003f0b00728c */ /* 0x000fc4000bfa6270 */
[----:B------:R-:W-:Y:S01]  /*05d0*/  UISETP.NE.AND UP4, UPT, UR9, URZ, UPT ;  /* 0x0000003f0900728c */ /* 0x000fe2000bf85270 */
[----:B------:R-:W-:Y:S01]  /*05e0*/  R2UR UR27, R2 ;  /* 0x00000000021b72ca */ /* 0x000fe200000e0000 */
[----:B------:R-:W-:-:S06]  /*05f0*/  UMOV UR59, 0x1 ;  /* 0x00000001003b7882 */ /* 0x000fcc0000000000 */
[----:B------:R-:W1:Y:S08]  /*0600*/  I2F.RP R2, UR28 ;  /* 0x0000001c00027d06 */ /* 0x000e700008209400 */
[----:B------:R-:W2:Y:S08]  /*0610*/  I2F.RP R5, UR27 ;  /* 0x0000001b00057d06 */ /* 0x000eb00008209400 */
[----:B-1----:R-:W1:Y:S08]  /*0620*/  MUFU.RCP R2, R2 ;  /* 0x0000000200027308 */ /* 0x002e700000001000 */
[----:B--2---:R-:W2:Y:S01]  /*0630*/  MUFU.RCP R5, R5 ;  /* 0x0000000500057308 */ /* 0x004ea20000001000 */
[----:B-1----:R-:W-:-:S02]  /*0640*/  IADD3 R4, R2, 0xffffffe, RZ ;  /* 0x0ffffffe02047810 */ /* 0x002fc40007ffe0ff */
[----:B------:R-:W-:-:S05]  /*0650*/  MOV R2, UR11 ;  /* 0x0000000b00027c02 */ /* 0x000fca0008000f00 */
[----:B------:R-:W1:Y:S01]  /*0660*/  F2I.FTZ.U32.TRUNC.NTZ R4, R4 ;  /* 0x0000000400047305 */ /* 0x000e62000021f000 */
[----:B------:R-:W-:Y:S01]  /*0670*/  IABS R2, R2 ;  /* 0x0000000200027213 */ /* 0x000fe20000000000 */
[----:B--2---:R-:W-:Y:S01]  /*0680*/  VIADD R6, R5, 0xffffffe ;  /* 0x0ffffffe05067836 */ /* 0x004fe20000000000 */
[----:B------:R-:W-:Y:S02]  /*0690*/  IABS R5, R10 ;  /* 0x0000000a00057213 */ /* 0x000fe40000000000 */
[----:B------:R-:W-:Y:S02]  /*06a0*/  R2UR UR29, R2 ;  /* 0x00000000021d72ca */ /* 0x000fe400000e0000 */
[----:B------:R-:W-:Y:S01]  /*06b0*/  IADD3 R5, RZ, -R5, RZ ;  /* 0x80000005ff057210 */ /* 0x000fe20007ffe0ff */
[----:B------:R-:W2:Y:S01]  /*06c0*/  F2I.FTZ.U32.TRUNC.NTZ R6, R6 ;  /* 0x0000000600067305 */ /* 0x000ea2000021f000 */
[----:B-1----:R-:W-:Y:S02]  /*06d0*/  R2UR UR5, R4 ;  /* 0x00000000040572ca */ /* 0x002fe400000e0000 */
[----:B------:R-:W-:-:S02]  /*06e0*/  MOV R4, UR6 ;  /* 0x0000000600047c02 */ /* 0x000fc40008000f00 */
[----:B--2---:R-:W-:Y:S02]  /*06f0*/  R2UR UR13, R6 ;  /* 0x00000000060d72ca */ /* 0x004fe400000e0000 */
[----:B------:R-:W-:Y:S02]  /*0700*/  IABS R6, R4 ;  /* 0x0000000400067213 */ /* 0x000fe40000000000 */
[----:B------:R-:W-:-:S05]  /*0710*/  MOV R4, R5 ;  /* 0x0000000500047202 */ /* 0x000fca0000000f00 */
[----:B------:R-:W-:Y:S01]  /*0720*/  UIADD3 UR12, URZ, -UR5, URZ ;  /* 0x800000053f0c7290 */ /* 0x000fe2000fffe03f */
[----:B------:R-:W-:Y:S02]  /*0730*/  IABS R5, R9 ;  /* 0x0000000900057213 */ /* 0x000fe40000000000 */
[----:B------:R-:W-:Y:S01]  /*0740*/  MOV R2, R6 ;  /* 0x0000000600027202 */ /* 0x000fe20000000f00 */
[----:B------:R-:W-:Y:S01]  /*0750*/  UIMAD UR12, UR12, UR28, URZ ;  /* 0x0000001c0c0c72a4 */ /* 0x000fe2000f8e023f */
[----:B------:R-:W-:Y:S02]  /*0760*/  R2UR UR31, R4 ;  /* 0x00000000041f72ca */ /* 0x000fe400000e0000 */
[----:B------:R-:W-:Y:S01]  /*0770*/  IADD3 R5, RZ, -R5, RZ ;  /* 0x80000005ff057210 */ /* 0x000fe20007ffe0ff */
[----:B------:R-:W-:Y:S01]  /*0780*/  UIADD3 UR18, URZ, -UR13, URZ ;  /* 0x8000000d3f127290 */ /* 0x000fe2000fffe03f */
[----:B------:R-:W-:Y:S01]  /*0790*/  R2UR UR33, R2 ;  /* 0x00000000022172ca */ /* 0x000fe200000e0000 */
[----:B------:R-:W-:Y:S01]  /*07a0*/  UIMAD.WIDE.U32 UR4, UR5, UR12, UR4 ;  /* 0x0000000c050472a5 */ /* 0x000fe2000f8e0004 */
[----:B------:R-:W-:Y:S01]  /*07b0*/  MOV R2, R5 ;  /* 0x0000000500027202 */ /* 0x000fe20000000f00 */
[----:B------:R-:W-:Y:S01]  /*07c0*/  UIMAD UR18, UR18, UR27, URZ ;  /* 0x0000001b121272a4 */ /* 0x000fe2000f8e023f */
[--C-:B------:R-:W-:Y:S01]  /*07d0*/  SHF.R.U32.HI R4, RZ, 0x7, R21.reuse ;  /* 0x00000007ff047819 */ /* 0x100fe20000011615 */
[----:B------:R-:W-:Y:S01]  /*07e0*/  UMOV UR12, URZ ;  /* 0x0000003f000c7c82 */ /* 0x000fe20008000000 */
[----:B------:R-:W-:Y:S01]  /*07f0*/  R2UR UR32, R2 ;  /* 0x00000000022072ca */ /* 0x000fe200000e0000 */
[----:B------:R-:W-:Y:S01]  /*0800*/  UIMAD.WIDE.U32 UR18, UR13, UR18, UR12 ;  /* 0x000000120d1272a5 */ /* 0x000fe2000f8e000c */
[----:B------:R-:W-:Y:S01]  /*0810*/  SHF.R.U32.HI R2, RZ, 0x5, R21 ;  /* 0x00000005ff027819 */ /* 0x000fe20000011615 */
[----:B------:R-:W-:Y:S01]  /*0820*/  ULOP3.LUT UR12, URZ, UR9, URZ, 0x33, !UPT ;  /* 0x000000093f0c7292 */ /* 0x000fe2000f8e333f */
[----:B------:R-:W1:Y:S01]  /*0830*/  SHFL.IDX PT, R4, R4, RZ, 0x1f ;  /* 0x00001fff04047589 */ /* 0x000e6200000e0000 */
[----:B------:R-:W-:-:S02]  /*0840*/  UMOV UR13, UR5 ;  /* 0x00000005000d7c82 */ /* 0x000fc40008000000 */
[----:B------:R-:W-:Y:S01]  /*0850*/  UIMAD.WIDE.U32 UR4, UR13, UR29, URZ ;  /* 0x0000001d0d0472a5 */ /* 0x000fe2000f8e003f */
[----:B------:R-:W2:Y:S01]  /*0860*/  SHFL.IDX PT, R5, R2, RZ, 0x1f ;  /* 0x00001fff02057589 */ /* 0x000ea200000e0000 */
[----:B------:R-:W-:Y:S02]  /*0870*/  UIMAD.WIDE.U32 UR24, UR19, UR33, URZ ;  /* 0x00000021131872a5 */ /* 0x000fe4000f8e003f */
[----:B------:R-:W-:Y:S02]  /*0880*/  UIMAD UR5, UR5, UR31, UR29 ;  /* 0x0000001f050572a4 */ /* 0x000fe4000f8e021d */
[----:B------:R-:W-:Y:S02]  /*0890*/  UIMAD UR25, UR25, UR32, UR33 ;  /* 0x00000020191972a4 */ /* 0x000fe4000f8e0221 */
[----:B------:R-:W-:Y:S02]  /*08a0*/  UISETP.GT.U32.AND UP1, UPT, UR28, UR5, UPT ;  /* 0x000000051c00728c */ /* 0x000fe4000bf24070 */
[----:B------:R-:W-:-:S02]  /*08b0*/  UISETP.GT.U32.AND UP2, UPT, UR27, UR25, UPT ;  /* 0x000000191b00728c */ /* 0x000fc4000bf44070 */
[----:B------:R-:W-:-:S07]  /*08c0*/  ULOP3.LUT UR33, URZ, UR10, URZ, 0x33, !UPT ;  /* 0x0000000a3f217292 */ /* 0x000fce000f8e333f */
[----:B------:R-:W-:Y:S02]  /*08d0*/  @!UP1 UIADD3 UR5, UR5, -UR28, URZ ;  /* 0x8000001c05059290 */ /* 0x000fe4000fffe03f */
[----:B------:R-:W-:Y:S01]  /*08e0*/  @!UP2 UIADD3 UR25, UR25, -UR27, URZ ;  /* 0x8000001b1919a290 */ /* 0x000fe2000fffe03f */
[----:B-1----:R-:W-:Y:S01]  /*08f0*/  R2UR UR18, R4 ;  /* 0x00000000041272ca */ /* 0x002fe200000e0000 */
[----:B------:R-:W-:Y:S02]  /*0900*/  UISETP.GT.U32.AND UP6, UPT, UR28, UR5, UPT ;  /* 0x000000051c00728c */ /* 0x000fe4000bfc4070 */
[----:B------:R-:W-:Y:S01]  /*0910*/  UISETP.GT.U32.AND UP1, UPT, UR27, UR25, UPT ;  /* 0x000000191b00728c */ /* 0x000fe2000bf24070 */
[----:B--2---:R-:W-:Y:S01]  /*0920*/  R2UR UR29, R5 ;  /* 0x00000000051d72ca */ /* 0x004fe200000e0000 */
[----:B------:R-:W-:-:S07]  /*0930*/  UISETP.NE.AND UP2, UPT, UR10, URZ, UPT ;  /* 0x0000003f0a00728c */ /* 0x000fce000bf45270 */
[----:B------:R-:W-:Y:S02]  /*0940*/  @!UP6 UIADD3 UR5, UR5, -UR28, URZ ;  /* 0x8000001c0505e290 */ /* 0x000fe4000fffe03f */
[----:B------:R-:W-:Y:S02]  /*0950*/  UISETP.GE.AND UP6, UPT, UR6, URZ, UPT ;  /* 0x0000003f0600728c */ /* 0x000fe4000bfc6270 */
[----:B------:R-:W-:Y:S01]  /*0960*/  @!UP1 UIADD3 UR25, UR25, -UR27, URZ ;  /* 0x8000001b19199290 */ /* 0x000fe2000fffe03f */
[----:B------:R-:W-:Y:S01]  /*0970*/  ISETP.NE.AND P1, PT, RZ, UR29, PT ;  /* 0x0000001dff007c0c */ /* 0x000fe2000bf25270 */
[----:B------:R-:W-:Y:S02]  /*0980*/  USHF.R.S32.HI UR4, URZ, 0x1f, UR29 ;  /* 0x0000001f3f047899 */ /* 0x000fe4000801141d */
[----:B------:R-:W-:Y:S02]  /*0990*/  @!UP5 UIADD3 UR5, -UR5, URZ, URZ ;  /* 0x0000003f0505d290 */ /* 0x000fe4000fffe13f */
[----:B------:R-:W-:-:S02]  /*09a0*/  ULEA.HI UR4, UR4, UR29, URZ, 0x2 ;  /* 0x0000001d04047291 */ /* 0x000fc4000f8f103f */
[----:B------:R-:W-:Y:S02]  /*09b0*/  USEL UR5, UR12, UR5, !UP4 ;  /* 0x000000050c057287 */ /* 0x000fe4000e000000 */
[----:B------:R-:W-:Y:S02]  /*09c0*/  @!UP6 UIADD3 UR25, -UR25, URZ, URZ ;  /* 0x0000003f1919e290 */ /* 0x000fe4000fffe13f */
[----:B------:R-:W-:Y:S02]  /*09d0*/  ULOP3.LUT UR4, UR4, 0xfffffffc, URZ, 0xc0, !UPT ;  /* 0xfffffffc04047892 */ /* 0x000fe4000f8ec03f */
[----:B------:R-:W-:Y:S02]  /*09e0*/  USEL UR25, UR33, UR25, !UP2 ;  /* 0x0000001921197287 */ /* 0x000fe4000d000000 */
[----:B------:R-:W-:Y:S02]  /*09f0*/  UIADD3 UR5, UR11, -UR5, URZ ;  /* 0x800000050b057290 */ /* 0x000fe4000fffe03f */
[----:B------:R-:W-:-:S02]  /*0a00*/  UIADD3 UR25, UR6, -UR25, URZ ;  /* 0x8000001906197290 */ /* 0x000fc4000fffe03f */
[----:B------:R-:W-:Y:S02]  /*0a10*/  UIADD3 UR51, UR29, -UR4, URZ ;  /* 0x800000041d337290 */ /* 0x000fe4000fffe03f */
[----:B------:R-:W-:Y:S02]  /*0a20*/  UIMAD UR24, UR5, UR25, URZ ;  /* 0x00000019051872a4 */ /* 0x000fe4000f8e023f */
[----:B------:R-:W-:Y:S02]  /*0a30*/  USEL UR4, UR25, UR5, !UP3 ;  /* 0x0000000519047287 */ /* 0x000fe4000d800000 */
[----:B------:R-:W-:Y:S02]  /*0a40*/  UISETP.NE.AND UP1, UPT, UR18, URZ, UPT ;  /* 0x0000003f1200728c */ /* 0x000fe4000bf25270 */
[----:B------:R-:W-:Y:S02]  /*0a50*/  USHF.R.S32.HI UR25, URZ, 0x1f, UR24 ;  /* 0x0000001f3f197899 */ /* 0x000fe40008011418 */
[----:B------:R-:W-:Y:S01]  /*0a60*/  MOV R6, UR24 ;  /* 0x0000001800067c02 */ /* 0x000fe20008000f00 */
[----:B------:R-:W-:-:S02]  /*0a70*/  USHF.R.S32.HI UR5, URZ, 0x1f, UR4 ;  /* 0x0000001f3f057899 */ /* 0x000fc40008011404 */
[----:B------:R-:W-:Y:S01]  /*0a80*/  MOV R4, UR4 ;  /* 0x0000000400047c02 */ /* 0x000fe20008000f00 */
[----:B------:R-:W-:Y:S01]  /*0a90*/  UISETP.EQ.AND UP5, UPT, UR51, 0x3, !UP1 ;  /* 0x000000033300788c */ /* 0x000fe2000cfa2270 */
[----:B------:R-:W-:-:S03]  /*0aa0*/  IMAD.U32 R7, RZ, RZ, UR25 ;  /* 0x00000019ff077e24 */ /* 0x000fc6000f8e00ff */
[----:B------:R-:W-:Y:S01]  /*0ab0*/  USEL UR59, UR59, 0x2, UP5 ;  /* 0x000000023b3b7887 */ /* 0x000fe2000a800000 */
[----:B------:R-:W-:Y:S01]  /*0ac0*/  MOV R5, UR5 ;  /* 0x0000000500057c02 */ /* 0x000fe20008000f00 */
[----:B------:R-:W-:Y:S10]  /*0ad0*/  @P1 BRA `(.L_x_1) ;  /* 0x0000000000841947 */ /* 0x000ff40003800000 */
[----:B------:R-:W-:Y:S01]  /*0ae0*/  ELECT P1, URZ, PT ;  /* 0x00000000003f782f */ /* 0x000fe20003820000 */
[----:B------:R-:W-:-:S12]  /*0af0*/  BSSY B0, `(.L_x_1) ;  /* 0x000001f000007945 */ /* 0x000fd80003800000 */
[----:B------:R-:W-:Y:S05]  /*0b00*/  @!P1 BRA `(.L_x_2) ;  /* 0x0000000000749947 */ /* 0x000fea0003800000 */
[----:B------:R-:W1:Y:S01]  /*0b10*/  S2UR UR6, SR_CgaCtaId ;  /* 0x00000000000679c3 */ /* 0x000e620000008800 */
[----:B------:R-:W-:Y:S01]  /*0b20*/  UMOV UR4, 0x400 ;  /* 0x0000040000047882 */ /* 0x000fe20000000000 */
[----:B------:R-:W-:Y:S01]  /*0b30*/  UMOV UR5, 0x1 ;  /* 0x0000000100057882 */ /* 0x000fe20000000000 */
[----:B------:R-:W-:Y:S02]  /*0b40*/  UMOV UR24, 0x140 ;  /* 0x0000014000187882 */ /* 0x000fe40000000000 */
[----:B------:R-:W-:-:S04]  /*0b50*/  UIADD3 UR24, -UR24, 0x100000, URZ ;  /* 0x0010000018187890 */ /* 0x000fc8000fffe13f */
[----:B------:R-:W-:Y:S02]  /*0b60*/  USHF.L.U32 UR25, UR24, 0xb, URZ ;  /* 0x0000000b18197899 */ /* 0x000fe4000800063f */
[----:B------:R-:W-:Y:S02]  /*0b70*/  USHF.L.U32 UR24, UR24, 0x1, URZ ;  /* 0x0000000118187899 */ /* 0x000fe4000800063f */
[----:B-1----:R-:W-:Y:S02]  /*0b80*/  ULEA UR6, UR6, UR4, 0x18 ;  /* 0x0000000406067291 */ /* 0x002fe4000f8ec03f */
[----:B------:R-:W-:-:S04]  /*0b90*/  UIADD3 UR4, -UR5, 0x100000, URZ ;  /* 0x0010000005047890 */ /* 0x000fc8000fffe13f */
[----:B------:R-:W-:Y:S02]  /*0ba0*/  USHF.L.U32 UR5, UR4, 0xb, URZ ;  /* 0x0000000b04057899 */ /* 0x000fe4000800063f */
[----:B------:R-:W-:Y:S01]  /*0bb0*/  USHF.L.U32 UR4, UR4, 0x1, URZ ;  /* 0x0000000104047899 */ /* 0x000fe2000800063f */
[----:B------:R-:W1:Y:S11]  /*0bc0*/  FENCE.VIEW.ASYNC.S ;  /* 0x00000000000073c6 */ /* 0x000e760000000000 */
[----:B-1----:R1:W2:Y:S01]  /*0bd0*/  SYNCS.EXCH.64 URZ, [UR6+0x34400], UR4 ;  /* 0x03440004063f75b2 */ /* 0x0022a20008000100 */
[----:B------:R1:W3:Y:S01]  /*0be0*/  SYNCS.EXCH.64 URZ, [UR6+0x34440], UR24 ;  /* 0x03444018063f75b2 */ /* 0x0002e20008000100 */
[----:B------:R1:W4:Y:S01]  /*0bf0*/  SYNCS.EXCH.64 URZ, [UR6+0x34408], UR4 ;  /* 0x03440804063f75b2 */ /* 0x0003220008000100 */
[----:B------:R1:W1:Y:S01]  /*0c00*/  SYNCS.EXCH.64 URZ, [UR6+0x34448], UR24 ;  /* 0x03444818063f75b2 */ /* 0x0002620008000100 */
        /* <DEDUP_REMOVED lines=12> */
[----:B------:R-:W-:Y:S01]  /*0cd0*/  NOP ;  /* 0x0000000000007918 */ /* 0x000fe20000000000 */
.L_x_2:
[----:B-1----:R-:W-:Y:S05]  /*0ce0*/  BSYNC B0 ;  /* 0x0000000000007941 */ /* 0x002fea0003800000 */
.L_x_1:
[----:B------:R-:W1:Y:S01]  /*0cf0*/  SHFL.IDX PT, R11, R2, RZ, 0x1f ;  /* 0x00001fff020b7589 */ /* 0x000e6200000e0000 */
[----:B------:R-:W-:Y:S01]  /*0d00*/  UIADD3 UR29, UR18, -0x1, URZ ;  /* 0xffffffff121d7890 */ /* 0x000fe2000fffe03f */
[----:B------:R-:W-:Y:S01]  /*0d10*/  NOP ;  /* 0x0000000000007918 */ /* 0x000fe20000000000 */
[----:B------:R-:W-:Y:S02]  /*0d20*/  UISETP.LT.U32.AND UP6, UPT, UR51, 0x2, !UP1 ;  /* 0x000000023300788c */ /* 0x000fe4000cfc1070 */
[----:B------:R-:W-:Y:S02]  /*0d30*/  UISETP.GE.U32.AND UP5, UPT, UR29, 0x2, UPT ;  /* 0x000000021d00788c */ /* 0x000fe4000bfa6070 */
[----:B------:R-:W-:-:S04]  /*0d40*/  USEL UR40, URZ, 0x1, !UP6 ;  /* 0x000000013f287887 */ /* 0x000fc8000f000000 */
[----:B------:R-:W-:Y:S01]  /*0d50*/  USEL UR40, UR40, 0x2, UP5 ;  /* 0x0000000228287887 */ /* 0x000fe2000a800000 */
[----:B-1----:R-:W-:-:S13]  /*0d60*/  ISETP.NE.AND P1, PT, R11, RZ, PT ;  /* 0x000000ff0b00720c */ /* 0x002fda0003f25270 */
[----:B------:R-:W-:Y:S05]  /*0d70*/  @P1 BRA `(.L_x_3) ;  /* 0x0000000000681947 */ /* 0x000fea0003800000 */
[----:B------:R-:W1:Y:S01]  /*0d80*/  S2UR UR5, SR_CgaCtaId ;  /* 0x00000000000579c3 */ /* 0x000e620000008800 */
[----:B------:R-:W-:Y:S01]  /*0d90*/  UMOV UR4, 0x400 ;  /* 0x0000040000047882 */ /* 0x000fe20000000000 */
[----:B------:R-:W-:Y:S01]  /*0da0*/  UMOV UR24, 0x1 ;  /* 0x0000000100187882 */ /* 0x000fe20000000000 */
[----:B------:R-:W-:Y:S01]  /*0db0*/  UMOV UR11, 0x80 ;  /* 0x00000080000b7882 */ /* 0x000fe20000000000 */
[----:B------:R-:W-:-:S04]  /*0dc0*/  UIADD3 UR24, -UR24, 0x100000, URZ ;  /* 0x0010000018187890 */ /* 0x000fc8000fffe13f */
[----:B------:R-:W-:Y:S02]  /*0dd0*/  USHF.L.U32 UR25, UR24, 0xb, URZ ;  /* 0x0000000b18197899 */ /* 0x000fe4000800063f */
[----:B------:R-:W-:Y:S01]  /*0de0*/  USHF.L.U32 UR24, UR24, 0x1, URZ ;  /* 0x0000000118187899 */ /* 0x000fe2000800063f */
[----:B------:R-:W-:Y:S01]  /*0df0*/  ELECT P1, URZ, PT ;  /* 0x00000000003f782f */ /* 0x000fe20003820000 */
[----:B-1----:R-:W-:Y:S02]  /*0e00*/  ULEA UR6, UR5, UR4, 0x18 ;  /* 0x0000000405067291 */ /* 0x002fe4000f8ec03f */
[----:B------:R-:W-:-:S04]  /*0e10*/  UIADD3 UR4, -UR11, 0x100000, URZ ;  /* 0x001000000b047890 */ /* 0x000fc8000fffe13f */
[----:B------:R-:W-:Y:S02]  /*0e20*/  USHF.L.U32 UR5, UR4, 0xb, URZ ;  /* 0x0000000b04057899 */ /* 0x000fe4000800063f */
[----:B------:R-:W-:Y:S01]  /*0e30*/  USHF.L.U32 UR4, UR4, 0x1, URZ ;  /* 0x0000000104047899 */ /* 0x000fe2000800063f */
[----:B------:R-:W1:Y:S03]  /*0e40*/  FENCE.VIEW.ASYNC.S ;  /* 0x00000000000073c6 */ /* 0x000e660000000000 */
[----:B-1----:R1:W1:Y:S08]  /*0e50*/  SYNCS.EXCH.64 URZ, [UR6+0x34480], UR24 ;  /* 0x03448018063f75b2 */ /* 0x0022700008000100 */
        /* <DEDUP_REMOVED lines=12> */
.L_x_3:
[----:B------:R-:W2:Y:S01]  /*0f20*/  SHFL.IDX PT, R11, R2, RZ, 0x1f ;  /* 0x00001fff020b7589 */ /* 0x000ea200000e0000 */
[----:B------:R-:W-:Y:S01]  /*0f30*/  UISETP.EQ.AND UP6, UPT, UR51, 0x2, !UP1 ;  /* 0x000000023300788c */ /* 0x000fe2000cfc2270 */
[----:B------:R-:W-:-:S03]  /*0f40*/  NOP ;  /* 0x0000000000007918 */ /* 0x000fc60000000000 */
[----:B------:R-:W-:-:S04]  /*0f50*/  USEL UR61, URZ, 0x1, !UP6 ;  /* 0x000000013f3d7887 */ /* 0x000fc8000f000000 */
[----:B------:R-:W-:Y:S01]  /*0f60*/  USEL UR61, UR61, 0x2, UP5 ;  /* 0x000000023d3d7887 */ /* 0x000fe2000a800000 */
[----:B--2---:R-:W-:-:S13]  /*0f70*/  ISETP.NE.AND P1, PT, R11, RZ, PT ;  /* 0x000000ff0b00720c */ /* 0x004fda0003f25270 */
[----:B------:R-:W-:Y:S05]  /*0f80*/  @P1 BRA `(.L_x_4) ;  /* 0x0000000000581947 */ /* 0x000fea0003800000 */
[----:B-1----:R-:W1:Y:S01]  /*0f90*/  S2UR UR5, SR_CgaCtaId ;  /* 0x00000000000579c3 */ /* 0x002e620000008800 */
[----:B------:R-:W-:Y:S01]  /*0fa0*/  UMOV UR4, 0x400 ;  /* 0x0000040000047882 */ /* 0x000fe20000000000 */
[----:B------:R-:W-:Y:S01]  /*0fb0*/  UMOV UR11, 0x20 ;  /* 0x00000020000b7882 */ /* 0x000fe20000000000 */
[----:B------:R-:W-:Y:S01]  /*0fc0*/  UMOV UR24, 0x80 ;  /* 0x0000008000187882 */ /* 0x000fe20000000000 */
[----:B------:R-:W-:Y:S01]  /*0fd0*/  ELECT P1, URZ, PT ;  /* 0x00000000003f782f */ /* 0x000fe20003820000 */
        /* <DEDUP_REMOVED lines=8> */
[----:B-1----:R2:W1:Y:S01]  /*1060*/  SYNCS.EXCH.64 URZ, [UR6+0x344e0], UR4 ;  /* 0x0344e004063f75b2 */ /* 0x0024620008000100 */
[----:B------:R2:W1:Y:S01]  /*1070*/  SYNCS.EXCH.64 URZ, [UR6+0x34500], UR24 ;  /* 0x03450018063f75b2 */ /* 0x0004620008000100 */
[----:B------:R2:W1:Y:S01]  /*1080*/  SYNCS.EXCH.64 URZ, [UR6+0x344e8], UR4 ;  /* 0x0344e804063f75b2 */ /* 0x0004620008000100 */
[----:B------:R2:W1:Y:S01]  /*1090*/  SYNCS.EXCH.64 URZ, [UR6+0x34508], UR24 ;  /* 0x03450818063f75b2 */ /* 0x0004620008000100 */
[----:B------:R2:W1:Y:S01]  /*10a0*/  SYNCS.EXCH.64 URZ, [UR6+0x344f0], UR4 ;  /* 0x0344f004063f75b2 */ /* 0x0004620008000100 */
[----:B------:R2:W1:Y:S01]  /*10b0*/  SYNCS.EXCH.64 URZ, [UR6+0x34510], UR24 ;  /* 0x03451018063f75b2 */ /* 0x0004620008000100 */
[----:B------:R2:W1:Y:S01]  /*10c0*/  SYNCS.EXCH.64 URZ, [UR6+0x344f8], UR4 ;  /* 0x0344f804063f75b2 */ /* 0x0004620008000100 */
[----:B------:R2:W1:Y:S02]  /*10d0*/  SYNCS.EXCH.64 URZ, [UR6+0x34518], UR24 ;  /* 0x03451818063f75b2 */ /* 0x0004640008000100 */
[----:B--2---:R-:W-:Y:S01]  /*10e0*/  NOP ;  /* 0x0000000000007918 */ /* 0x004fe20000000000 */
.L_x_4:
[----:B------:R-:W2:Y:S01]  /*10f0*/  SHFL.IDX PT, R12, R2, RZ, 0x1f ;  /* 0x00001fff020c7589 */ /* 0x000ea200000e0000 */
[----:B------:R-:W-:Y:S01]  /*1100*/  ELECT P1, URZ, PT ;  /* 0x00000000003f782f */ /* 0x000fe20003820000 */
[----:B------:R-:W-:Y:S01]  /*1110*/  NOP ;  /* 0x0000000000007918 */ /* 0x000fe20000000000 */
[----:B------:R-:W-:Y:S01]  /*1120*/  ELECT P2, URZ, PT ;  /* 0x00000000003f782f */ /* 0x000fe20003840000 */
[----:B------:R-:W3:Y:S01]  /*1130*/  SHFL.IDX PT, R11, R2, RZ, 0x1f ;  /* 0x00001fff020b7589 */ /* 0x000ee200000e0000 */
[----:B------:R-:W-:Y:S01]  /*1140*/  UMOV UR11, 0x20 ;  /* 0x00000020000b7882 */ /* 0x000fe20000000000 */
[----:B-1----:R-:W-:Y:S01]  /*1150*/  UMOV UR25, 0x80 ;  /* 0x0000008000197882 */ /* 0x002fe20000000000 */
[----:B------:R-:W-:Y:S01]  /*1160*/  ULDC UR60, c[0x0][0xc] ;  /* 0x00000300003c7ab9 */ /* 0x000fe20000000800 */
[----:B------:R-:W-:Y:S02]  /*1170*/  MOV R16, 0xffffffff ;  /* 0xffffffff00107802 */ /* 0x000fe40000000f00 */
[----:B------:R-:W-:-:S02]  /*1180*/  MOV R17, 0xffffffff ;  /* 0xffffffff00117802 */ /* 0x000fc40000000f00 */
[----:B------:R-:W-:Y:S02]  /*1190*/  MOV R18, 0xffffffff ;  /* 0xffffffff00127802 */ /* 0x000fe40000000f00 */
[----:B--2---:R-:W-:Y:S02]  /*11a0*/  ISETP.NE.OR P1, PT, R12, RZ, !P1 ;  /* 0x000000ff0c00720c */ /* 0x004fe40004f25670 */
[----:B------:R-:W1:Y:S01]  /*11b0*/  LDC.64 R12, c[0x0][0x8f8] ;  /* 0x00023e00ff0c7b82 */ /* 0x000e620000000a00 */
[----:B---3--:R-:W-:-:S10]  /*11c0*/  ISETP.NE.OR P2, PT, R11, RZ, !P2 ;  /* 0x000000ff0b00720c */ /* 0x008fd40005745670 */
[----:B------:R-:W-:-:S03]  /*11d0*/  VOTEU.ALL UP6, P1 ;  /* 0x00000000003f7886 */ /* 0x000fc600008c0000 */
[----:B------:R-:W-:Y:S02]  /*11e0*/  VOTEU.ALL UP5, P2 ;  /* 0x00000000003f7886 */ /* 0x000fe400010a0000 */
[----:B------:R-:W2:Y:S01]  /*11f0*/  @!UP6 S2UR UR5, SR_CgaCtaId ;  /* 0x000000000005e9c3 */ /* 0x000ea20000008800 */
[----:B------:R-:W-:-:S07]  /*1200*/  @!UP6 UMOV UR4, 0x400 ;  /* 0x000004000004e882 */ /* 0x000fce0000000000 */
[----:B------:R-:W3:Y:S01]  /*1210*/  @!UP5 S2UR UR24, SR_CgaCtaId ;  /* 0x000000000018d9c3 */ /* 0x000ee20000008800 */
[----:B--2---:R-:W-:Y:S02]  /*1220*/  @!UP6 ULEA UR6, UR5, UR4, 0x18 ;  /* 0x000000040506e291 */ /* 0x004fe4000f8ec03f */
[----:B------:R-:W-:-:S04]  /*1230*/  @!UP6 UIADD3 UR4, -UR11, 0x100000, URZ ;  /* 0x001000000b04e890 */ /* 0x000fc8000fffe13f */
[----:B------:R-:W-:Y:S02]  /*1240*/  @!UP6 USHF.L.U32 UR5, UR4, 0xb, URZ ;  /* 0x0000000b0405e899 */ /* 0x000fe4000800063f */
[----:B------:R-:W-:Y:S01]  /*1250*/  @!UP6 USHF.L.U32 UR4, UR4, 0x1, URZ ;  /* 0x000000010404e899 */ /* 0x000fe2000800063f */
[----:B------:R-:W-:Y:S01]  /*1260*/  VOTEU.ALL UP6, P1 ;  /* 0x00000000003f7886 */ /* 0x000fe200008c0000 */
[----:B------:R-:W-:Y:S02]  /*1270*/  @!UP5 UMOV UR11, 0x400 ;  /* 0x00000400000bd882 */ /* 0x000fe40000000000 */
[----:B---3--:R-:W-:Y:S02]  /*1280*/  @!UP5 ULEA UR11, UR24, UR11, 0x18 ;  /* 0x0000000b180bd291 */ /* 0x008fe4000f8ec03f */
[----:B------:R-:W-:-:S04]  /*1290*/  @!UP5 UIADD3 UR24, -UR25, 0x100000, URZ ;  /* 0x001000001918d890 */ /* 0x000fc8000fffe13f */
[----:B------:R-:W-:Y:S02]  /*12a0*/  @!UP5 USHF.L.U32 UR25, UR24, 0xb, URZ ;  /* 0x0000000b1819d899 */ /* 0x000fe4000800063f */
[----:B------:R-:W-:Y:S01]  /*12b0*/  @!UP5 USHF.L.U32 UR24, UR24, 0x1, URZ ;  /* 0x000000011818d899 */ /* 0x000fe2000800063f */
[----:B------:R-:W-:Y:S01]  /*12c0*/  VOTEU.ALL UP5, P1 ;  /* 0x00000000003f7886 */ /* 0x000fe200008a0000 */
[----:B-1----:R-:W-:Y:S01]  /*12d0*/  ISETP.LE.U32.AND P1, PT, R12, UR8, PT ;  /* 0x000000080c007c0c */ /* 0x002fe2000bf23070 */
[----:B------:R-:W1:Y:S02]  /*12e0*/  FENCE.VIEW.ASYNC.S ;  /* 0x00000000000073c6 */ /* 0x000e640000000000 */
[----:B-1----:R-:W4:Y:S01]  /*12f0*/  @!UP6 SYNCS.EXCH.64 URZ, [UR6+0x34520], UR4 ;  /* 0x03452004063fe5b2 */ /* 0x002f220008000100 */
[----:B------:R-:W-:Y:S01]  /*1300*/  MOV R12, UR7 ;  /* 0x00000007000c7c02 */ /* 0x000fe20008000f00 */
[----:B------:R-:W-:-:S03]  /*1310*/  VOTEU.ALL UP6, P2 ;  /* 0x00000000003f7886 */ /* 0x000fc600010c0000 */
[----:B------:R-:W-:Y:S01]  /*1320*/  ISETP.GE.U32.AND.EX P1, PT, R12, R13, PT, P1 ;  /* 0x0000000d0c00720c */ /* 0x000fe20003f26110 */
[----:B------:R1:W4:Y:S01]  /*1330*/  @!UP5 SYNCS.EXCH.64 URZ, [UR6+0x34528], UR4 ;  /* 0x03452804063fd5b2 */ /* 0x0003220008000100 */
[----:B------:R-:W-:Y:S01]  /*1340*/  VOTEU.ALL UP5, P2 ;  /* 0x00000000003f7886 */ /* 0x000fe200010a0000 */
[----:B------:R-:W-:Y:S01]  /*1350*/  NOP ;  /* 0x0000000000007918 */ /* 0x000fe20000000000 */
[----:B-1----:R-:W-:Y:S01]  /*1360*/  ULDC.U8 UR4, c[0x0][0x900] ;  /* 0x0002400000047ab9 */ /* 0x002fe20000000000 */
[----:B------:R-:W-:Y:S01]  /*1370*/  UMOV UR5, URZ ;  /* 0x0000003f00057c82 */ /* 0x000fe20008000000 */
[----:B------:R-:W-:Y:S01]  /*1380*/  ISETP.NE.AND P3, PT, RZ, UR4, PT ;  /* 0x00000004ff007c0c */ /* 0x000fe2000bf65270 */
[----:B------:R-:W-:Y:S01]  /*1390*/  UMOV UR4, URZ ;  /* 0x0000003f00047c82 */ /* 0x000fe20008000000 */
[----:B------:R-:W4:Y:S01]  /*13a0*/  @!UP6 SYNCS.EXCH.64 URZ, [UR11+0x34530], UR24 ;  /* 0x034530180b3fe5b2 */ /* 0x000f220008000100 */
[----:B------:R-:W-:Y:S01]  /*13b0*/  VOTEU.ALL UP6, P2 ;  /* 0x00000000003f7886 */ /* 0x000fe200010c0000 */
[----:B------:R-:W-:Y:S01]  /*13c0*/  UMOV UR6, URZ ;  /* 0x0000003f00067c82 */ /* 0x000fe20008000000 */
[----:B------:R-:W-:Y:S01]  /*13d0*/  P2R R15, PR, RZ, 0x8 ;  /* 0x00000008ff0f7803 */ /* 0x000fe20000000000 */
[----:B------:R-:W4:Y:S01]  /*13e0*/  @!UP5 SYNCS.EXCH.64 URZ, [UR11+0x34538], UR24 ;  /* 0x034538180b3fd5b2 */ /* 0x000f220008000100 */
[----:B------:R-:W-:Y:S01]  /*13f0*/  VOTEU.ALL UP5, P2 ;  /* 0x00000000003f7886 */ /* 0x000fe200010a0000 */
[----:B------:R-:W4:Y:S04]  /*1400*/  @!UP6 SYNCS.EXCH.64 URZ, [UR11+0x34540], UR24 ;  /* 0x034540180b3fe5b2 */ /* 0x000f280008000100 */
[----:B------:R1:W4:Y:S01]  /*1410*/  @!UP5 SYNCS.EXCH.64 URZ, [UR11+0x34548], UR24 ;  /* 0x034548180b3fd5b2 */ /* 0x0003220008000100 */
[----:B------:R-:W-:Y:S01]  /*1420*/  NOP ;  /* 0x0000000000007918 */ /* 0x000fe20000000000 */
[----:B-1----:R-:W-:Y:S01]  /*1430*/  UMOV UR11, URZ ;  /* 0x0000003f000b7c82 */ /* 0x002fe20008000000 */
[----:B----4-:R-:W-:Y:S06]  /*1440*/  BAR.SYNC.DEFER_BLOCKING 0x0 ;  /* 0x0000000000007b1d */ /* 0x010fec0000010000 */
[----:B------:R-:W-:Y:S05]  /*1450*/  @P3 BRA P1, `(.L_x_5) ;  /* 0x0000001400f83947 */ /* 0x000fea0000800000 */
[----:B------:R-:W-:Y:S01]  /*1460*/  ISETP.LE.U32.AND P1, PT, R6, UR8, PT ;  /* 0x0000000806007c0c */ /* 0x000fe2000bf23070 */
[----:B------:R-:W-:Y:S01]  /*1470*/  UMOV UR5, URZ ;  /* 0x0000003f00057c82 */ /* 0x000fe20008000000 */
[----:B------:R-:W-:Y:S01]  /*1480*/  MOV R11, UR7 ;  /* 0x00000007000b7c02 */ /* 0x000fe20008000f00 */
[----:B------:R-:W-:Y:S01]  /*1490*/  UMOV UR6, URZ ;  /* 0x0000003f00067c82 */ /* 0x000fe20008000000 */
[----:B------:R-:W-:Y:S01]  /*14a0*/  UMOV UR11, URZ ;  /* 0x0000003f000b7c82 */ /* 0x000fe20008000000 */
[----:B------:R-:W-:Y:S01]  /*14b0*/  UMOV UR4, URZ ;  /* 0x0000003f00047c82 */ /* 0x000fe20008000000 */
[----:B------:R-:W-:-:S13]  /*14c0*/  ISETP.GE.U32.AND.EX P1, PT, R11, R7, PT, P1 ;  /* 0x000000070b00720c */ /* 0x000fda0003f26110 */
[----:B------:R-:W-:Y:S05]  /*14d0*/  @!P1 BRA `(.L_x_6) ;  /* 0x0000001000c49947 */ /* 0x000fea0003800000 */
[----:B------:R-:W-:Y:S01]  /*14e0*/  IADD3 R12, R20, 0x20, RZ ;  /* 0x00000020140c7810 */ /* 0x000fe20007ffe0ff */
[----:B------:R-:W-:Y:S01]  /*14f0*/  IMAD.MOV.U32 R6, RZ, RZ, R20 ;  /* 0x000000ffff067224 */ /* 0x000fe200078e0014 */
[----:B-----5:R-:W-:Y:S02]  /*1500*/  MOV R13, R8 ;  /* 0x00000008000d7202 */ /* 0x020fe40000000f00 */
[----:B------:R-:W-:Y:S02]  /*1510*/  ISETP.GE.AND P1, PT, R12, R3, PT ;  /* 0x000000030c00720c */ /* 0x000fe40003f26270 */
[----:B------:R-:W-:-:S11]  /*1520*/  MOV R14, R0 ;  /* 0x00000000000e7202 */ /* 0x000fd60000000f00 */
[----:B------:R-:W1:Y:S01]  /*1530*/  @!P1 LDC.64 R18, c[0x0][0x918] ;  /* 0x00024600ff129b82 */ /* 0x000e620000000a00 */
[----:B------:R-:W-:Y:S01]  /*1540*/  @!P1 IADD3 R7, R6, 0x20, RZ ;  /* 0x0000002006079810 */ /* 0x000fe20007ffe0ff */
[----:B------:R-:W-:Y:S02]  /*1550*/  UIADD3 UR16, UP5, UR16, -0x1, URZ ;  /* 0xffffffff10107890 */ /* 0x000fe4000ffbe03f */
[----:B------:R-:W-:Y:S01]  /*1560*/  UIADD3 UR14, UP6, UR14, -0x1, URZ ;  /* 0xffffffff0e0e7890 */ /* 0x000fe2000ffde03f */
[----:B------:R-:W-:Y:S01]  /*1570*/  BSSY B0, `(.L_x_7) ;  /* 0x0000050000007945 */ /* 0x000fe20003800000 */
[----:B------:R-:W-:Y:S01]  /*1580*/  UIADD3.X UR17, UR17, -0x1, URZ, UP5, !UPT ;  /* 0xffffffff11117890 */ /* 0x000fe2000affe43f */
[----:B-1----:R-:W-:-:S05]  /*1590*/  @!P1 IMAD.WIDE R18, R7, 0xc, R18 ;  /* 0x0000000c07129825 */ /* 0x002fca00078e0212 */
[----:B------:R1:W5:Y:S04]  /*15a0*/  @!P1 LDG.E R8, desc[UR38][R18.64] ;  /* 0x0000002612089981 */ /* 0x000368000c1e1900 */
[----:B------:R1:W5:Y:S01]  /*15b0*/  @!P1 LDG.E R0, desc[UR38][R18.64+0x4] ;  /* 0x0000042612009981 */ /* 0x000362000c1e1900 */
[----:B------:R-:W-:Y:S01]  /*15c0*/  ISETP.GE.AND P1, PT, R6, R3, PT ;  /* 0x000000030600720c */ /* 0x000fe20003f26270 */
[----:B------:R-:W-:Y:S01]  /*15d0*/  UIADD3.X UR15, UR15, -0x1, URZ, UP6, !UPT ;  /* 0xffffffff0f0f7890 */ /* 0x000fe2000b7fe43f */
[----:B------:R-:W-:Y:S01]  /*15e0*/  MOV R11, RZ ;  /* 0x000000ff000b7202 */ /* 0x000fe20000000f00 */
[----:B------:R-:W-:Y:S01]  /*15f0*/  UIADD3 UR4, UR9, -0x1, URZ ;  /* 0xffffffff09047890 */ /* 0x000fe2000fffe03f */
[----:B------:R-:W-:Y:S01]  /*1600*/  MOV R7, RZ ;  /* 0x000000ff00077202 */ /* 0x000fe20000000f00 */
[----:B------:R-:W-:Y:S01]  /*1610*/  UIADD3 UR5, UR10, -0x1, URZ ;  /* 0xffffffff0a057890 */ /* 0x000fe2000fffe03f */
[----:B------:R-:W-:-:S02]  /*1620*/  MOV R25, 0x7fffffff ;  /* 0x7fffffff00197802 */ /* 0x000fc40000000f00 */
[----:B------:R-:W-:-:S05]  /*1630*/  MOV R28, RZ ;  /* 0x000000ff001c7202 */ /* 0x000fca0000000f00 */
[----:B-1----:R-:W-:Y:S05]  /*1640*/  @P1 BRA `(.L_x_8) ;  /* 0x0000000400081947 */ /* 0x002fea0003800000 */
[----:B------:R-:W-:Y:S02]  /*1650*/  PLOP3.LUT P3, PT, PT, PT, UP0, 0x80, 0x0 ;  /* 0x000000000000781c */ /* 0x000fe40003f6f008 */
[C---:B------:R-:W-:Y:S02]  /*1660*/  IADD3 R17, P2, R14.reuse, UR16, RZ ;  /* 0x000000100e117c10 */ /* 0x040fe4000ff5e0ff */
[C---:B------:R-:W-:Y:S02]  /*1670*/  IADD3 R24, P1, R13.reuse, UR14, RZ ;  /* 0x0000000e0d187c10 */ /* 0x040fe4000ff3e0ff */
[----:B------:R-:W-:Y:S02]  /*1680*/  LEA.HI.X.SX32 R14, R14, UR17, 0x1, P2 ;  /* 0x000000110e0e7c11 */ /* 0x000fe400090f0eff */
[----:B------:R-:W-:-:S05]  /*1690*/  LEA.HI.X.SX32 R25, R13, UR15, 0x1, P1 ;  /* 0x0000000f0d197c11 */ /* 0x000fca00088f0eff */
[----:B------:R-:W-:Y:S05]  /*16a0*/  @!P3 BRA `(.L_x_9) ;  /* 0x000000000030b947 */ /* 0x000fea0003800000 */
[----:B------:R-:W-:Y:S02]  /*16b0*/  ULDC UR6, c[0x0][0x8dc] ;  /* 0x0002370000067ab9 */ /* 0x000fe40000000800 */
[----:B------:R-:W-:-:S04]  /*16c0*/  IADD3 R13, P1, R24, UR6, RZ ;  /* 0x00000006180d7c10 */ /* 0x000fc8000ff3e0ff */
[----:B------:R-:W-:-:S05]  /*16d0*/  IADD3.X R25, RZ, R25, RZ, P1, !PT ;  /* 0x00000019ff197210 */ /* 0x000fca0000ffe4ff */
[----:B------:R-:W-:-:S04]  /*16e0*/  IMAD.WIDE.U32 R4, R25, UR20, RZ ;  /* 0x0000001419047c25 */ /* 0x000fc8000f8e00ff */
[----:B------:R-:W-:-:S04]  /*16f0*/  IMAD.WIDE.U32 R18, P1, R13, UR21, R4 ;  /* 0x000000150d127c25 */ /* 0x000fc8000f820004 */
[----:B------:R-:W-:Y:S01]  /*1700*/  IMAD.WIDE.U32 R4, R13, UR20, RZ ;  /* 0x000000140d047c25 */ /* 0x000fe2000f8e00ff */
[----:B------:R-:W-:-:S03]  /*1710*/  MOV R22, R19 ;  /* 0x0000001300167202 */ /* 0x000fc60000000f00 */
[----:B------:R-:W-:Y:S01]  /*1720*/  IMAD.X R23, RZ, RZ, RZ, P1 ;  /* 0x000000ffff177224 */ /* 0x000fe200008e06ff */
[----:B------:R-:W-:-:S05]  /*1730*/  IADD3 RZ, P1, R5, R18, RZ ;  /* 0x0000001205ff7210 */ /* 0x000fca0007f3e0ff */
[----:B------:R-:W-:-:S03]  /*1740*/  IMAD.WIDE.U32.X R4, R25, UR21, R22, P1 ;  /* 0x0000001519047c25 */ /* 0x000fc600088e0416 */
[----:B------:R-:W-:Y:S02]  /*1750*/  MOV R24, R4 ;  /* 0x0000000400187202 */ /* 0x000fe40000000f00 */
[----:B------:R-:W-:-:S07]  /*1760*/  MOV R25, R5 ;  /* 0x0000000500197202 */ /* 0x000fce0000000f00 */
.L_x_9:
[----:B------:R-:W-:Y:S05]  /*1770*/  @!P0 BRA `(.L_x_10) ;  /* 0x0000000000308947 */ /* 0x000fea0003800000 */
[----:B------:R-:W-:Y:S02]  /*1780*/  ULDC UR6, c[0x0][0x8f4] ;  /* 0x00023d0000067ab9 */ /* 0x000fe40000000800 */
[----:B------:R-:W-:-:S04]  /*1790*/  IADD3 R13, P1, R17, UR6, RZ ;  /* 0x00000006110d7c10 */ /* 0x000fc8000ff3e0ff */
[----:B------:R-:W-:-:S05]  /*17a0*/  IADD3.X R17, RZ, R14, RZ, P1, !PT ;  /* 0x0000000eff117210 */ /* 0x000fca0000ffe4ff */
[----:B------:R-:W-:-:S04]  /*17b0*/  IMAD.WIDE.U32 R4, R17, UR22, RZ ;  /* 0x0000001611047c25 */ /* 0x000fc8000f8e00ff */
[----:B------:R-:W-:-:S04]  /*17c0*/  IMAD.WIDE.U32 R18, P1, R13, UR23, R4 ;  /* 0x000000170d127c25 */ /* 0x000fc8000f820004 */
[----:B------:R-:W-:Y:S01]  /*17d0*/  IMAD.WIDE.U32 R4, R13, UR22, RZ ;  /* 0x000000160d047c25 */ /* 0x000fe2000f8e00ff */
[----:B------:R-:W-:Y:S02]  /*17e0*/  IADD3.X R23, RZ, RZ, RZ, P1, !PT ;  /* 0x000000ffff177210 */ /* 0x000fe40000ffe4ff */
[----:B------:R-:W-:Y:S02]  /*17f0*/  MOV R22, R19 ;  /* 0x0000001300167202 */ /* 0x000fe40000000f00 */
[----:B------:R-:W-:-:S05]  /*1800*/  IADD3 RZ, P1, R5, R18, RZ ;  /* 0x0000001205ff7210 */ /* 0x000fca0007f3e0ff */
[----:B------:R-:W-:-:S03]  /*1810*/  IMAD.WIDE.U32.X R4, R17, UR23, R22, P1 ;  /* 0x0000001711047c25 */ /* 0x000fc600088e0416 */
[----:B------:R-:W-:Y:S02]  /*1820*/  MOV R17, R4 ;  /* 0x0000000400117202 */ /* 0x000fe40000000f00 */
[----:B------:R-:W-:-:S07]  /*1830*/  MOV R14, R5 ;  /* 0x00000005000e7202 */ /* 0x000fce0000000f00 */
.L_x_10:
[----:B------:R-:W-:Y:S02]  /*1840*/  SHF.R.U64 R5, R24, UR26, R25 ;  /* 0x0000001a18057c19 */ /* 0x000fe40008001219 */
[----:B------:R-:W-:-:S03]  /*1850*/  SHF.R.U64 R4, R17, UR30, R14 ;  /* 0x0000001e11047c19 */ /* 0x000fc6000800120e */
[----:B------:R-:W-:Y:S01]  /*1860*/  VIADD R17, R5, UR4 ;  /* 0x0000000405117c36 */ /* 0x000fe20008000000 */
[----:B------:R-:W-:-:S04]  /*1870*/  IADD3 R18, R4, UR5, RZ ;  /* 0x0000000504127c10 */ /* 0x000fc8000fffe0ff */
[----:B------:R-:W-:Y:S02]  /*1880*/  IABS R14, R18 ;  /* 0x00000012000e7213 */ /* 0x000fe40000000000 */
[----:B------:R-:W-:-:S03]  /*1890*/  IABS R13, R17 ;  /* 0x00000011000d7213 */ /* 0x000fc60000000000 */
[----:B------:R-:W-:-:S04]  /*18a0*/  IMAD.HI.U32 R5, R14, UR19, RZ ;  /* 0x000000130e057c27 */ /* 0x000fc8000f8e00ff */
[----:B------:R-:W-:-:S04]  /*18b0*/  IMAD.HI.U32 R4, R13, UR13, RZ ;  /* 0x0000000d0d047c27 */ /* 0x000fc8000f8e00ff */
[----:B------:R-:W-:Y:S01]  /*18c0*/  IMAD R5, R5, UR32, R14 ;  /* 0x0000002005057c24 */ /* 0x000fe2000f8e020e */
[----:B------:R-:W-:Y:S01]  /*18d0*/  MOV R14, UR33 ;  /* 0x00000021000e7c02 */ /* 0x000fe20008000f00 */
[----:B------:R-:W-:Y:S01]  /*18e0*/  IMAD R4, R4, UR31, R13 ;  /* 0x0000001f04047c24 */ /* 0x000fe2000f8e020d */
[----:B------:R-:W-:Y:S02]  /*18f0*/  MOV R13, UR12 ;  /* 0x0000000c000d7c02 */ /* 0x000fe40008000f00 */
[----:B------:R-:W-:Y:S02]  /*1900*/  ISETP.LT.U32.AND P2, PT, R5, UR27, PT ;  /* 0x0000001b05007c0c */ /* 0x000fe4000bf41070 */
[----:B------:R-:W-:-:S11]  /*1910*/  ISETP.LT.U32.AND P1, PT, R4, UR28, PT ;  /* 0x0000001c04007c0c */ /* 0x000fd6000bf21070 */
[----:B------:R-:W-:Y:S02]  /*1920*/  @!P2 IADD3 R5, R5, -UR27, RZ ;  /* 0x8000001b0505ac10 */ /* 0x000fe4000fffe0ff */
[----:B------:R-:W-:Y:S02]  /*1930*/  @!P1 IADD3 R4, R4, -UR28, RZ ;  /* 0x8000001c04049c10 */ /* 0x000fe4000fffe0ff */
[----:B------:R-:W-:Y:S02]  /*1940*/  ISETP.LT.U32.AND P4, PT, R5, UR27, PT ;  /* 0x0000001b05007c0c */ /* 0x000fe4000bf81070 */
[----:B------:R-:W-:Y:S02]  /*1950*/  ISETP.LT.U32.AND P3, PT, R4, UR28, PT ;  /* 0x0000001c04007c0c */ /* 0x000fe4000bf61070 */
[----:B------:R-:W-:Y:S02]  /*1960*/  ISETP.GE.AND P1, PT, R18, RZ, PT ;  /* 0x000000ff1200720c */ /* 0x000fe40003f26270 */
[----:B------:R-:W-:-:S07]  /*1970*/  ISETP.GE.AND P2, PT, R17, RZ, PT ;  /* 0x000000ff1100720c */ /* 0x000fce0003f46270 */
[----:B------:R-:W-:Y:S02]  /*1980*/  @!P4 IADD3 R5, R5, -UR27, RZ ;  /* 0x8000001b0505cc10 */ /* 0x000fe4000fffe0ff */
[----:B------:R-:W-:Y:S02]  /*1990*/  @!P3 IADD3 R4, R4, -UR28, RZ ;  /* 0x8000001c0404bc10 */ /* 0x000fe4000fffe0ff */
[----:B------:R-:W-:Y:S01]  /*19a0*/  PLOP3.LUT P3, PT, PT, PT, UP4, 0x80, 0x0 ;  /* 0x000000000000781c */ /* 0x000fe20003f6f048 */
[----:B------:R-:W-:Y:S01]  /*19b0*/  @!P1 IMAD.MOV R5, RZ, RZ, -R5 ;  /* 0x000000ffff059224 */ /* 0x000fe200078e0a05 */
[----:B------:R-:W-:Y:S02]  /*19c0*/  PLOP3.LUT P4, PT, PT, PT, UP2, 0x80, 0x0 ;  /* 0x000000000000781c */ /* 0x000fe40003f8f028 */
[----:B------:R-:W-:Y:S02]  /*19d0*/  @!P2 IADD3 R4, -R4, RZ, RZ ;  /* 0x000000ff0404a210 */ /* 0x000fe40007ffe1ff */
[----:B------:R-:W-:-:S02]  /*19e0*/  SEL R5, R14, R5, !P4 ;  /* 0x000000050e057207 */ /* 0x000fc40006000000 */
[----:B------:R-:W-:Y:S02]  /*19f0*/  SEL R4, R13, R4, !P3 ;  /* 0x000000040d047207 */ /* 0x000fe40005800000 */
[----:B------:R-:W-:Y:S02]  /*1a00*/  IADD3 R5, R18, -R5, RZ ;  /* 0x8000000512057210 */ /* 0x000fe40007ffe0ff */
[----:B------:R-:W-:Y:S02]  /*1a10*/  IADD3 R14, R17, -R4, RZ ;  /* 0x80000004110e7210 */ /* 0x000fe40007ffe0ff */
[----:B------:R-:W-:-:S03]  /*1a20*/  PLOP3.LUT P1, PT, PT, PT, UP3, 0x80, 0x0 ;  /* 0x000000000000781c */ /* 0x000fc60003f2f038 */
[----:B------:R-:W-:Y:S01]  /*1a30*/  IMAD R25, R14, R5, RZ ;  /* 0x000000050e197224 */ /* 0x000fe200078e02ff */
[----:B------:R-:W-:-:S04]  /*1a40*/  SEL R4, R5, R14, !P1 ;  /* 0x0000000e05047207 */ /* 0x000fc80004800000 */
[----:B------:R-:W-:Y:S02]  /*1a50*/  SHF.R.S32.HI R5, RZ, 0x1f, R4 ;  /* 0x0000001fff057819 */ /* 0x000fe40000011404 */
[----:B------:R-:W-:-:S07]  /*1a60*/  SHF.R.S32.HI R28, RZ, 0x1f, R25 ;  /* 0x0000001fff1c7819 */ /* 0x000fce0000011419 */
.L_x_8:
[----:B------:R-:W-:Y:S05]  /*1a70*/  BSYNC B0 ;  /* 0x0000000000007941 */ /* 0x000fea0003800000 */
.L_x_7:
[----:B------:R-:W1:Y:S01]  /*1a80*/  SHFL.UP PT, R14, R25, 0x1, RZ ;  /* 0x04200000190e7989 */ /* 0x000e6200000e00ff */
[C---:B------:R-:W-:Y:S02]  /*1a90*/  ISETP.NE.AND P2, PT, R20.reuse, RZ, PT ;  /* 0x000000ff1400720c */ /* 0x040fe40003f45270 */
[C---:B------:R-:W-:Y:S01]  /*1aa0*/  ISETP.GE.U32.AND P3, PT, R20.reuse, 0x2, PT ;  /* 0x000000021400780c */ /* 0x040fe20003f66070 */
[----:B------:R-:W2:Y:S01]  /*1ab0*/  SHFL.UP PT, R13, R28, 0x1, RZ ;  /* 0x042000001c0d7989 */ /* 0x000ea200000e00ff */
[C---:B------:R-:W-:Y:S02]  /*1ac0*/  ISETP.GE.U32.AND P4, PT, R20.reuse, 0x4, PT ;  /* 0x000000041400780c */ /* 0x040fe40003f86070 */
[C---:B------:R-:W-:Y:S02]  /*1ad0*/  ISETP.GE.U32.AND P5, PT, R20.reuse, 0x8, PT ;  /* 0x000000081400780c */ /* 0x040fe40003fa6070 */
[----:B------:R-:W-:Y:S02]  /*1ae0*/  ISETP.GE.U32.AND P6, PT, R20, 0x10, PT ;  /* 0x000000101400780c */ /* 0x000fe40003fc6070 */
[----:B-1----:R-:W-:-:S02]  /*1af0*/  SEL R14, R14, RZ, P2 ;  /* 0x000000ff0e0e7207 */ /* 0x002fc40001000000 */
[----:B--2---:R-:W-:Y:S02]  /*1b00*/  SEL R13, R13, RZ, P2 ;  /* 0x000000ff0d0d7207 */ /* 0x004fe40001000000 */
[----:B------:R-:W-:-:S04]  /*1b10*/  IADD3 R19, P1, R14, R25, RZ ;  /* 0x000000190e137210 */ /* 0x000fc80007f3e0ff */
[----:B------:R-:W-:Y:S01]  /*1b20*/  IADD3.X R18, R13, R28, RZ, P1, !PT ;  /* 0x0000001c0d127210 */ /* 0x000fe20000ffe4ff */
[----:B------:R-:W1:Y:S04]  /*1b30*/  SHFL.UP PT, R14, R19, 0x2, RZ ;  /* 0x04400000130e7989 */ /* 0x000e6800000e00ff */
[----:B------:R-:W2:Y:S01]  /*1b40*/  SHFL.UP PT, R13, R18, 0x2, RZ ;  /* 0x04400000120d7989 */ /* 0x000ea200000e00ff */
[----:B-1----:R-:W-:-:S04]  /*1b50*/  SEL R14, R14, RZ, P3 ;  /* 0x000000ff0e0e7207 */ /* 0x002fc80001800000 */
[----:B------:R-:W-:Y:S02]  /*1b60*/  IADD3 R17, P1, R14, R19, RZ ;  /* 0x000000130e117210 */ /* 0x000fe40007f3e0ff */
[----:B--2---:R-:W-:-:S03]  /*1b70*/  SEL R13, R13, RZ, P3 ;  /* 0x000000ff0d0d7207 */ /* 0x004fc60001800000 */
[----:B------:R-:W1:Y:S01]  /*1b80*/  SHFL.UP PT, R14, R17, 0x4, RZ ;  /* 0x04800000110e7989 */ /* 0x000e6200000e00ff */
[----:B------:R-:W-:-:S05]  /*1b90*/  IADD3.X R22, R13, R18, RZ, P1, !PT ;  /* 0x000000120d167210 */ /* 0x000fca0000ffe4ff */
        /* <DEDUP_REMOVED lines=15> */
[----:B--2---:R-:W-:-:S04]  /*1c90*/  SEL R13, R13, RZ, P6 ;  /* 0x000000ff0d0d7207 */ /* 0x004fc80003000000 */
[----:B------:R-:W-:Y:S02]  /*1ca0*/  IADD3.X R22, R13, R24, RZ, P1, !PT ;  /* 0x000000180d167210 */ /* 0x000fe40000ffe4ff */
[----:B------:R-:W-:-:S04]  /*1cb0*/  ISETP.GT.U32.AND P1, PT, R18, UR8, PT ;  /* 0x0000000812007c0c */ /* 0x000fc8000bf24070 */
[----:B------:R-:W-:-:S13]  /*1cc0*/  ISETP.GT.U32.AND.EX P1, PT, R22, UR7, PT, P1 ;  /* 0x0000000716007c0c */ /* 0x000fda000bf24110 */
[----:B------:R-:W-:-:S04]  /*1cd0*/  VOTE.ANY R14, PT, P1 ;  /* 0x00000000000e7806 */ /* 0x000fc800008e0100 */
[----:B------:R-:W-:-:S13]  /*1ce0*/  ISETP.NE.AND P1, PT, R14, RZ, PT ;  /* 0x000000ff0e00720c */ /* 0x000fda0003f25270 */
[----:B------:R-:W-:Y:S05]  /*1cf0*/  @P1 BRA `(.L_x_11) ;  /* 0x00000008006c1947 */ /* 0x000fea0003800000 */
[----:B------:R-:W1:Y:S01]  /*1d00*/  LDC R3, c[0x0][0x910] ;  /* 0x00024400ff037b82 */ /* 0x000e620000000800 */
[----:B------:R-:W-:Y:S01]  /*1d10*/  MOV R23, R18 ;  /* 0x0000001200177202 */ /* 0x000fe20000000f00 */
[----:B------:R-:W-:Y:S01]  /*1d20*/  IMAD.MOV.U32 R26, RZ, RZ, R22 ;  /* 0x000000ffff1a7224 */ /* 0x000fe200078e0016 */
[----:B------:R-:W-:Y:S01]  /*1d30*/  ULDC UR19, c[0x0][0x8f4] ;  /* 0x00023d0000137ab9 */ /* 0x000fe20000000800 */
[----:B------:R-:W-:Y:S01]  /*1d40*/  ULDC UR6, c[0x0][0x8dc] ;  /* 0x0002370000067ab9 */ /* 0x000fe20000000800 */
[----:B------:R-:W-:Y:S01]  /*1d50*/  ULDC UR22, c[0x0][0x8d8] ;  /* 0x0002360000167ab9 */ /* 0x000fe20000000800 */
[----:B------:R-:W-:Y:S01]  /*1d60*/  ULDC UR23, c[0x0][0x8f0] ;  /* 0x00023c0000177ab9 */ /* 0x000fe20000000800 */
[----:B------:R-:W-:Y:S01]  /*1d70*/  ULDC.64 UR12, c[0x0][0x8d0] ;  /* 0x00023400000c7ab9 */ /* 0x000fe20000000a00 */
[----:B------:R-:W-:-:S05]  /*1d80*/  ULDC.64 UR20, c[0x0][0x8e8] ;  /* 0x00023a0000147ab9 */ /* 0x000fca0000000a00 */
.L_x_16:
[----:B------:R-:W-:Y:S02]  /*1d90*/  MOV R6, R12 ;  /* 0x0000000c00067202 */ /* 0x000fe40000000f00 */
[----:B------:R-:W-:Y:S02]  /*1da0*/  IADD3 R12, R12, 0x20, RZ ;  /* 0x000000200c0c7810 */ /* 0x000fe40007ffe0ff */
[----:B-----5:R-:W-:Y:S02]  /*1db0*/  MOV R13, R8 ;  /* 0x00000008000d7202 */ /* 0x020fe40000000f00 */
[----:B-1----:R-:W-:Y:S02]  /*1dc0*/  ISETP.GE.AND P1, PT, R12, R3, PT ;  /* 0x000000030c00720c */ /* 0x002fe40003f26270 */
[----:B------:R-:W-:-:S11]  /*1dd0*/  MOV R14, R0 ;  /* 0x00000000000e7202 */ /* 0x000fd60000000f00 */
[----:B------:R-:W1:Y:S01]  /*1de0*/  @!P1 LDC.64 R18, c[0x0][0x918] ;  /* 0x00024600ff129b82 */ /* 0x000e620000000a00 */
[----:B------:R-:W-:Y:S01]  /*1df0*/  @!P1 IADD3 R7, R6, 0x20, RZ ;  /* 0x0000002006079810 */ /* 0x000fe20007ffe0ff */
[----:B------:R2:W3:Y:S01]  /*1e00*/  SHFL.IDX PT, R11, R23, 0x1f, 0x1f ;  /* 0x03e01f00170b7f89 */ /* 0x0004e200000e0000 */
[----:B------:R-:W-:Y:S03]  /*1e10*/  BSSY B0, `(.L_x_12) ;  /* 0x0000064000007945 */ /* 0x000fe60003800000 */
[----:B-1----:R-:W-:-:S05]  /*1e20*/  @!P1 IMAD.WIDE R18, R7, 0xc, R18 ;  /* 0x0000000c07129825 */ /* 0x002fca00078e0212 */
[----:B------:R2:W5:Y:S04]  /*1e30*/  @!P1 LDG.E R8, desc[UR38][R18.64] ;  /* 0x0000002612089981 */ /* 0x000568000c1e1900 */
[----:B------:R2:W5:Y:S01]  /*1e40*/  @!P1 LDG.E R0, desc[UR38][R18.64+0x4] ;  /* 0x0000042612009981 */ /* 0x000562000c1e1900 */
[----:B------:R-:W-:Y:S02]  /*1e50*/  ISETP.GE.AND P1, PT, R6, R3, PT ;  /* 0x000000030600720c */ /* 0x000fe40003f26270 */
[----:B------:R-:W-:Y:S01]  /*1e60*/  MOV R25, 0x7fffffff ;  /* 0x7fffffff00197802 */ /* 0x000fe20000000f00 */
[----:B------:R2:W1:Y:S01]  /*1e70*/  SHFL.IDX PT, R7, R26, 0x1f, 0x1f ;  /* 0x03e01f001a077f89 */ /* 0x00046200000e0000 */
[----:B------:R-:W-:-:S09]  /*1e80*/  MOV R28, RZ ;  /* 0x000000ff001c7202 */ /* 0x000fd20000000f00 */
[----:B--23--:R-:W-:Y:S05]  /*1e90*/  @P1 BRA `(.L_x_13) ;  /* 0x00000004006c1947 */ /* 0x00cfea0003800000 */
[----:B------:R-:W-:Y:S02]  /*1ea0*/  IABS R26, R9 ;  /* 0x00000009001a7213 */ /* 0x000fe40000000000 */
[C---:B------:R-:W-:Y:S02]  /*1eb0*/  IADD3 R17, P1, R13.reuse, UR14, RZ ;  /* 0x0000000e0d117c10 */ /* 0x040fe4000ff3e0ff */
[----:B------:R-:W2:Y:S02]  /*1ec0*/  I2F.RP R4, R26 ;  /* 0x0000001a00047306 */ /* 0x000ea40000209400 */
[----:B------:R-:W-:Y:S02]  /*1ed0*/  LEA.HI.X.SX32 R24, R13, UR15, 0x1, P1 ;  /* 0x0000000f0d187c11 */ /* 0x000fe400088f0eff */
[----:B------:R-:W-:-:S04]  /*1ee0*/  IADD3 R13, P1, R14, UR16, RZ ;  /* 0x000000100e0d7c10 */ /* 0x000fc8000ff3e0ff */
[----:B------:R-:W-:Y:S02]  /*1ef0*/  LEA.HI.X.SX32 R14, R14, UR17, 0x1, P1 ;  /* 0x000000110e0e7c11 */ /* 0x000fe400088f0eff */
[----:B------:R-:W-:Y:S01]  /*1f00*/  PLOP3.LUT P1, PT, PT, PT, UP0, 0x80, 0x0 ;  /* 0x000000000000781c */ /* 0x000fe20003f2f008 */
[----:B--2---:R-:W2:Y:S02]  /*1f10*/  MUFU.RCP R4, R4 ;  /* 0x0000000400047308 */ /* 0x004ea40000001000 */
[----:B--2---:R-:W-:-:S06]  /*1f20*/  IADD3 R5, R4, 0xffffffe, RZ ;  /* 0x0ffffffe04057810 */ /* 0x004fcc0007ffe0ff */
[----:B------:R-:W2:Y:S02]  /*1f30*/  F2I.FTZ.U32.TRUNC.NTZ R27, R5 ;  /* 0x00000005001b7305 */ /* 0x000ea4000021f000 */
[----:B--2---:R-:W-:Y:S02]  /*1f40*/  IMAD.MOV R28, RZ, RZ, -R27 ;  /* 0x000000ffff1c7224 */ /* 0x004fe400078e0a1b */
[----:B------:R-:W-:Y:S05]  /*1f50*/  @!P1 BRA `(.L_x_14) ;  /* 0x00000000002c9947 */ /* 0x000fea0003800000 */
        /* <DEDUP_REMOVED lines=11> */
.L_x_14:
        /* <DEDUP_REMOVED lines=9> */
[----:B------:R-:W-:-:S04]  /*20a0*/  IMAD.WIDE.U32.X R4, R25, UR21, R22, P1 ;  /* 0x0000001519047c25 */ /* 0x000fc800088e0416 */
[----:B------:R-:W-:Y:S01]  /*20b0*/  IMAD.MOV.U32 R13, RZ, RZ, R4 ;  /* 0x000000ffff0d7224 */ /* 0x000fe200078e0004 */
[----:B------:R-:W-:-:S07]  /*20c0*/  MOV R14, R5 ;  /* 0x00000005000e7202 */ /* 0x000fce0000000f00 */
.L_x_15:
[----:B------:R-:W-:Y:S02]  /*20d0*/  SHF.R.U64 R13, R13, UR23, R14 ;  /* 0x000000170d0d7c19 */ /* 0x000fe4000800120e */
[----:B------:R-:W-:Y:S02]  /*20e0*/  MOV R5, R28 ;  /* 0x0000001c00057202 */ /* 0x000fe40000000f00 */
[----:B------:R-:W-:Y:S02]  /*20f0*/  IABS R4, R9 ;  /* 0x0000000900047213 */ /* 0x000fe40000000000 */
[----:B------:R-:W-:Y:S01]  /*2100*/  IADD3 R19, R13, UR5, RZ ;  /* 0x000000050d137c10 */ /* 0x000fe2000fffe0ff */
[----:B------:R-:W-:Y:S01]  /*2110*/  IMAD R13, R5, R26, RZ ;  /* 0x0000001a050d7224 */ /* 0x000fe200078e02ff */
[----:B------:R-:W-:Y:S02]  /*2120*/  IADD3 R18, RZ, -R4, RZ ;  /* 0x80000004ff127210 */ /* 0x000fe40007ffe0ff */
[----:B------:R-:W-:-:S02]  /*2130*/  MOV R4, RZ ;  /* 0x000000ff00047202 */ /* 0x000fc40000000f00 */
[----:B------:R-:W-:Y:S02]  /*2140*/  MOV R5, R27 ;  /* 0x0000001b00057202 */ /* 0x000fe40000000f00 */
[----:B------:R-:W-:Y:S02]  /*2150*/  IABS R14, R19 ;  /* 0x00000013000e7213 */ /* 0x000fe40000000000 */
[----:B------:R-:W-:Y:S01]  /*2160*/  SHF.R.U64 R17, R17, UR22, R24 ;  /* 0x0000001611117c19 */ /* 0x000fe20008001218 */
[----:B------:R-:W-:Y:S01]  /*2170*/  IMAD.HI.U32 R4, R27, R13, R4 ;  /* 0x0000000d1b047227 */ /* 0x000fe200078e0004 */
[----:B------:R-:W-:Y:S02]  /*2180*/  MOV R5, R18 ;  /* 0x0000001200057202 */ /* 0x000fe40000000f00 */
[----:B------:R-:W-:Y:S02]  /*2190*/  IABS R18, R10 ;  /* 0x0000000a00127213 */ /* 0x000fe40000000000 */
[----:B------:R-:W-:-:S02]  /*21a0*/  MOV R13, R14 ;  /* 0x0000000e000d7202 */ /* 0x000fc40000000f00 */
[----:B------:R-:W2:Y:S01]  /*21b0*/  I2F.RP R22, R18 ;  /* 0x0000001200167306 */ /* 0x000ea20000209400 */
[----:B------:R-:W-:Y:S02]  /*21c0*/  IADD3 R14, R17, UR4, RZ ;  /* 0x00000004110e7c10 */ /* 0x000fe4000fffe0ff */
[----:B------:R-:W-:Y:S01]  /*21d0*/  IMAD.HI.U32 R4, R4, R13, RZ ;  /* 0x0000000d04047227 */ /* 0x000fe200078e00ff */
[----:B------:R-:W-:-:S03]  /*21e0*/  IABS R24, R10 ;  /* 0x0000000a00187213 */ /* 0x000fc60000000000 */
[----:B------:R-:W-:-:S05]  /*21f0*/  IMAD R13, R4, R5, R13 ;  /* 0x00000005040d7224 */ /* 0x000fca00078e020d */
[----:B------:R-:W-:Y:S01]  /*2200*/  ISETP.GT.U32.AND P1, PT, R26, R13, PT ;  /* 0x0000000d1a00720c */ /* 0x000fe20003f24070 */
[----:B--2---:R-:W2:-:S12]  /*2210*/  MUFU.RCP R22, R22 ;  /* 0x0000001600167308 */ /* 0x004e980000001000 */
[----:B------:R-:W-:Y:S01]  /*2220*/  @!P1 IMAD.IADD R13, R13, 0x1, -R26 ;  /* 0x000000010d0d9824 */ /* 0x000fe200078e0a1a */
[----:B--2---:R-:W-:-:S04]  /*2230*/  IADD3 R4, R22, 0xffffffe, RZ ;  /* 0x0ffffffe16047810 */ /* 0x004fc80007ffe0ff */
[----:B------:R2:W3:Y:S02]  /*2240*/  F2I.FTZ.U32.TRUNC.NTZ R5, R4 ;  /* 0x0000000400057305 */ /* 0x0004e4000021f000 */
[----:B--2---:R-:W-:Y:S02]  /*2250*/  MOV R4, RZ ;  /* 0x000000ff00047202 */ /* 0x004fe40000000f00 */
[----:B---3--:R-:W-:-:S05]  /*2260*/  IADD3 R23, RZ, -R5, RZ ;  /* 0x80000005ff177210 */ /* 0x008fca0007ffe0ff */
[----:B------:R-:W-:Y:S01]  /*2270*/  IMAD R17, R23, R18, RZ ;  /* 0x0000001217117224 */ /* 0x000fe200078e02ff */
[----:B------:R-:W-:-:S03]  /*2280*/  IABS R23, R14 ;  /* 0x0000000e00177213 */ /* 0x000fc60000000000 */
[----:B------:R-:W-:Y:S01]  /*2290*/  IMAD.HI.U32 R22, R5, R17, R4 ;  /* 0x0000001105167227 */ /* 0x000fe200078e0004 */
[----:B------:R-:W-:Y:S02]  /*22a0*/  MOV R5, R23 ;  /* 0x0000001700057202 */ /* 0x000fe40000000f00 */
[----:B------:R-:W-:-:S03]  /*22b0*/  IADD3 R17, RZ, -R24, RZ ;  /* 0x80000018ff117210 */ /* 0x000fc60007ffe0ff */
[----:B------:R-:W-:-:S04]  /*22c0*/  IMAD.HI.U32 R4, R22, R5, RZ ;  /* 0x0000000516047227 */ /* 0x000fc800078e00ff */
[----:B------:R-:W-:-:S05]  /*22d0*/  IMAD R5, R4, R17, R5 ;  /* 0x0000001104057224 */ /* 0x000fca00078e0205 */
[----:B------:R-:W-:-:S13]  /*22e0*/  ISETP.GT.U32.AND P1, PT, R18, R5, PT ;  /* 0x000000051200720c */ /* 0x000fda0003f24070 */
[----:B------:R-:W-:Y:S02]  /*22f0*/  @!P1 IADD3 R5, R5, -R18, RZ ;  /* 0x8000001205059210 */ /* 0x000fe40007ffe0ff */
[----:B------:R-:W-:-:S13]  /*2300*/  ISETP.GT.U32.AND P1, PT, R26, R13, PT ;  /* 0x0000000d1a00720c */ /* 0x000fda0003f24070 */
[----:B------:R-:W-:Y:S02]  /*2310*/  @!P1 IADD3 R13, R13, -R26, RZ ;  /* 0x8000001a0d0d9210 */ /* 0x000fe40007ffe0ff */
[----:B------:R-:W-:Y:S02]  /*2320*/  ISETP.GT.U32.AND P1, PT, R18, R5, PT ;  /* 0x000000051200720c */ /* 0x000fe40003f24070 */
[----:B------:R-:W-:-:S11]  /*2330*/  MOV R4, R13 ;  /* 0x0000000d00047202 */ /* 0x000fd60000000f00 */
[----:B------:R-:W-:Y:S01]  /*2340*/  @!P1 IMAD.IADD R5, R5, 0x1, -R18 ;  /* 0x0000000105059824 */ /* 0x000fe200078e0a12 */
[----:B------:R-:W-:-:S13]  /*2350*/  ISETP.GE.AND P1, PT, R19, RZ, PT ;  /* 0x000000ff1300720c */ /* 0x000fda0003f26270 */
[----:B------:R-:W-:Y:S02]  /*2360*/  @!P1 IADD3 R4, -R4, RZ, RZ ;  /* 0x000000ff04049210 */ /* 0x000fe40007ffe1ff */
[----:B------:R-:W-:-:S13]  /*2370*/  ISETP.GE.AND P1, PT, R14, RZ, PT ;  /* 0x000000ff0e00720c */ /* 0x000fda0003f26270 */
[----:B------:R-:W-:Y:S02]  /*2380*/  @!P1 IADD3 R5, -R5, RZ, RZ ;  /* 0x000000ff05059210 */ /* 0x000fe40007ffe1ff */
[----:B------:R-:W-:-:S13]  /*2390*/  ISETP.NE.AND P1, PT, RZ, UR10, PT ;  /* 0x0000000aff007c0c */ /* 0x000fda000bf25270 */
[----:B------:R-:W-:Y:S02]  /*23a0*/  @!P1 LOP3.LUT R4, RZ, UR10, RZ, 0x33, !PT ;  /* 0x0000000aff049c12 */ /* 0x000fe4000f8e33ff */
[----:B------:R-:W-:Y:S02]  /*23b0*/  ISETP.NE.AND P1, PT, RZ, UR9, PT ;  /* 0x00000009ff007c0c */ /* 0x000fe4000bf25270 */
[----:B------:R-:W-:-:S11]  /*23c0*/  IADD3 R4, -R4, R19, RZ ;  /* 0x0000001304047210 */ /* 0x000fd60007ffe1ff */
[----:B------:R-:W-:Y:S02]  /*23d0*/  @!P1 LOP3.LUT R5, RZ, UR9, RZ, 0x33, !PT ;  /* 0x00000009ff059c12 */ /* 0x000fe4000f8e33ff */
[----:B------:R-:W-:Y:S02]  /*23e0*/  PLOP3.LUT P1, PT, PT, PT, UP3, 0x80, 0x0 ;  /* 0x000000000000781c */ /* 0x000fe40003f2f038 */
[----:B------:R-:W-:-:S04]  /*23f0*/  IADD3 R5, -R5, R14, RZ ;  /* 0x0000000e05057210 */ /* 0x000fc80007ffe1ff */
[CC--:B------:R-:W-:Y:S01]  /*2400*/  SEL R13, R4.reuse, R5.reuse, !P1 ;  /* 0x00000005040d7207 */ /* 0x0c0fe20004800000 */
[----:B------:R-:W-:-:S03]  /*2410*/  IMAD R25, R4, R5, RZ ;  /* 0x0000000504197224 */ /* 0x000fc600078e02ff */
[----:B------:R-:W-:Y:S02]  /*2420*/  SHF.R.S32.HI R5, RZ, 0x1f, R13 ;  /* 0x0000001fff057819 */ /* 0x000fe4000001140d */
[----:B------:R-:W-:Y:S02]  /*2430*/  SHF.R.S32.HI R28, RZ, 0x1f, R25 ;  /* 0x0000001fff1c7819 */ /* 0x000fe40000011419 */
[----:B------:R-:W-:-:S07]  /*2440*/  MOV R4, R13 ;  /* 0x0000000d00047202 */ /* 0x000fce0000000f00 */
.L_x_13:
[----:B------:R-:W-:Y:S05]  /*2450*/  BSYNC B0 ;  /* 0x0000000000007941 */ /* 0x000fea0003800000 */
.L_x_12:
[----:B------:R-:W2:Y:S04]  /*2460*/  SHFL.UP PT, R14, R25, 0x1, RZ ;  /* 0x04200000190e7989 */ /* 0x000ea800000e00ff */
[----:B------:R-:W3:Y:S01]  /*2470*/  SHFL.UP PT, R13, R28, 0x1, RZ ;  /* 0x042000001c0d7989 */ /* 0x000ee200000e00ff */
[----:B--2---:R-:W-:Y:S02]  /*2480*/  SEL R14, R14, RZ, P2 ;  /* 0x000000ff0e0e7207 */ /* 0x004fe40001000000 */
[----:B---3--:R-:W-:Y:S02]  /*2490*/  SEL R13, R13, RZ, P2 ;  /* 0x000000ff0d0d7207 */ /* 0x008fe40001000000 */
[----:B------:R-:W-:-:S04]  /*24a0*/  IADD3 R17, P1, R14, R25, RZ ;  /* 0x000000190e117210 */ /* 0x000fc80007f3e0ff */
[----:B------:R-:W-:Y:S01]  /*24b0*/  IADD3.X R22, R13, R28, RZ, P1, !PT ;  /* 0x0000001c0d167210 */ /* 0x000fe20000ffe4ff */
        /* <DEDUP_REMOVED lines=10> */
[----:B------:R-:W-:-:S05]  /*2560*/  IADD3 R19, P1, R14, R23, RZ ;  /* 0x000000170e137210 */ /* 0x000fca0007f3e0ff */
[----:B------:R-:W-:Y:S01]  /*2570*/  IMAD.X R26, R13, 0x1, R18, P1 ;  /* 0x000000010d1a7824 */ /* 0x000fe200008e0612 */
        /* <DEDUP_REMOVED lines=11> */
[----:B------:R-:W-:Y:S02]  /*2630*/  IADD3.X R22, R13, R24, RZ, P1, !PT ;  /* 0x000000180d167210 */ /* 0x000fe40000ffe4ff */
[----:B------:R-:W-:-:S04]  /*2640*/  IADD3 R23, P1, R18, R11, RZ ;  /* 0x0000000b12177210 */ /* 0x000fc80007f3e0ff */
[----:B-1----:R-:W-:Y:S02]  /*2650*/  IADD3.X R26, R22, R7, RZ, P1, !PT ;  /* 0x00000007161a7210 */ /* 0x002fe40000ffe4ff */
[----:B------:R-:W-:-:S04]  /*2660*/  ISETP.GT.U32.AND P1, PT, R23, UR8, PT ;  /* 0x0000000817007c0c */ /* 0x000fc8000bf24070 */
[----:B------:R-:W-:-:S13]  /*2670*/  ISETP.GT.U32.AND.EX P1, PT, R26, UR7, PT, P1 ;  /* 0x000000071a007c0c */ /* 0x000fda000bf24110 */
[----:B------:R-:W-:-:S04]  /*2680*/  VOTE.ANY R14, PT, P1 ;  /* 0x00000000000e7806 */ /* 0x000fc800008e0100 */
[----:B------:R-:W-:-:S13]  /*2690*/  ISETP.NE.AND P1, PT, R14, RZ, PT ;  /* 0x000000ff0e00720c */ /* 0x000fda0003f25270 */
[----:B------:R-:W-:Y:S05]  /*26a0*/  @!P1 BRA `(.L_x_16) ;  /* 0xfffffff400b89947 */ /* 0x000fea000383ffff */
.L_x_11:
[----:B------:R-:W1:Y:S08]  /*26b0*/  BREV R14, R14 ;  /* 0x0000000e000e7301 */ /* 0x000e700000000000 */
[----:B-1----:R-:W1:Y:S02]  /*26c0*/  FLO.U32.SH R17, R14 ;  /* 0x0000000e00117300 */ /* 0x002e6400000e0400 */
[----:B-1----:R-:W1:Y:S02]  /*26d0*/  SHFL.IDX PT, R6, R6, R17, 0x1f ;  /* 0x00001f1106067589 */ /* 0x002e6400000e0000 */
[----:B-1----:R-:W-:-:S13]  /*26e0*/  R2UR UR4, R6 ;  /* 0x00000000060472ca */ /* 0x002fda00000e0000 */
[----:B------:R-:W-:-:S04]  /*26f0*/  IADD3 R19, R20, UR4, RZ ;  /* 0x0000000414137c10 */ /* 0x000fc8000fffe0ff */
[----:B------:R-:W-:-:S13]  /*2700*/  ISETP.GE.AND P1, PT, R19, R3, PT ;  /* 0x000000031300720c */ /* 0x000fda0003f26270 */
[----:B------:R-:W1:Y:S02]  /*2710*/  @!P1 LDC.64 R12, c[0x0][0x918] ;  /* 0x00024600ff0c9b82 */ /* 0x000e640000000a00 */
[----:B-1----:R-:W-:-:S05]  /*2720*/  @!P1 IMAD.WIDE R12, R19, 0xc, R12 ;  /* 0x0000000c130c9825 */ /* 0x002fca00078e020c */
[----:B-----5:R1:W5:Y:S04]  /*2730*/  @!P1 LDG.E R8, desc[UR38][R12.64] ;  /* 0x000000260c089981 */ /* 0x020368000c1e1900 */
[----:B------:R1:W5:Y:S01]  /*2740*/  @!P1 LDG.E R0, desc[UR38][R12.64+0x4] ;  /* 0x000004260c009981 */ /* 0x000362000c1e1900 */
[----:B------:R-:W-:-:S03]  /*2750*/  IADD3 R18, P1, P2, R18, R11, -R25 ;  /* 0x0000000b12127210 */ /* 0x000fc60007a3e819 */
[----:B------:R-:W-:Y:S01]  /*2760*/  SHFL.IDX PT, R6, R25, R17, 0x1f ;  /* 0x00001f1119067589 */ /* 0x000fe200000e0000 */
[----:B------:R-:W-:-:S03]  /*2770*/  IADD3.X R22, R22, R7, ~R28, P1, P2 ;  /* 0x0000000716167210 */ /* 0x000fc60000fe4c1c */
[----:B------:R-:W2:Y:S04]  /*2780*/  SHFL.IDX PT, R18, R18, R17, 0x1f ;  /* 0x00001f1112127589 */ /* 0x000ea800000e0000 */
[----:B------:R-:W3:Y:S04]  /*2790*/  SHFL.IDX PT, R22, R22, R17, 0x1f ;  /* 0x00001f1116167589 */ /* 0x000ee800000e0000 */
[----:B------:R1:W4:Y:S04]  /*27a0*/  SHFL.IDX PT, R7, R28, R17, 0x1f ;  /* 0x00001f111c077589 */ /* 0x00032800000e0000 */
[----:B------:R1:W1:Y:S04]  /*27b0*/  SHFL.IDX PT, R5, R5, R17, 0x1f ;  /* 0x00001f1105057589 */ /* 0x00026800000e0000 */
[----:B------:R1:W1:Y:S01]  /*27c0*/  SHFL.IDX PT, R4, R4, R17, 0x1f ;  /* 0x00001f1104047589 */ /* 0x00026200000e0000 */
[----:B--2---:R-:W-:-:S02]  /*27d0*/  R2UR UR5, R18 ;  /* 0x00000000120572ca */ /* 0x004fc400000e0000 */
[----:B---3--:R-:W-:-:S15]  /*27e0*/  R2UR UR6, R22 ;  /* 0x00000000160672ca */ /* 0x008fde00000e0000 */
.L_x_6:
[----:B------:R-:W-:Y:S02]  /*27f0*/  ISETP.LE.AND P1, PT, R3, UR4, PT ;  /* 0x0000000403007c0c */ /* 0x000fe4000bf23270 */
[----:B-1----:R-:W-:Y:S02]  /*2800*/  MOV R17, 0xffffffff ;  /* 0xffffffff00117802 */ /* 0x002fe40000000f00 */
[----:B------:R-:W-:-:S09]  /*2810*/  MOV R18, 0xffffffff ;  /* 0xffffffff00127802 */ /* 0x000fd20000000f00 */
[----:B------:R-:W-:Y:S05]  /*2820*/  @P1 BRA `(.L_x_5) ;  /* 0x0000000400041947 */ /* 0x000fea0003800000 */
[----:B------:R-:W-:Y:S01]  /*2830*/  UIADD3 UR14, UP2, -UR5, UR8, URZ ;  /* 0x00000008050e7290 */ /* 0x000fe2000ff5e13f */
[----:B------:R-:W1:Y:S01]  /*2840*/  S2UR UR17, SR_CTAID.Y ;  /* 0x00000000001179c3 */ /* 0x000e620000002600 */
[----:B------:R-:W-:Y:S01]  /*2850*/  ULDC UR16, c[0x0][0x8c0] ;  /* 0x0002300000107ab9 */ /* 0x000fe20000000800 */
[----:B------:R-:W-:Y:S01]  /*2860*/  ULDC UR20, c[0x0][0x8b0] ;  /* 0x00022c0000147ab9 */ /* 0x000fe20000000800 */
[----:B------:R-:W-:Y:S01]  /*2870*/  UIADD3.X UR11, ~UR6, UR7, URZ, UP2, !UPT ;  /* 0x00000007060b7290 */ /* 0x000fe200097fe53f */
[--C-:B------:R-:W-:Y:S01]  /*2880*/  SHF.R.U32.HI R23, RZ, UR20, R5.reuse ;  /* 0x00000014ff177c19 */ /* 0x100fe20008011605 */
[----:B------:R-:W-:Y:S01]  /*2890*/  ULDC UR19, c[0x0][0x904] ;  /* 0x0002410000137ab9 */ /* 0x000fe20000000800 */
[----:B------:R-:W-:Y:S01]  /*28a0*/  ULDC UR12, c[0x0][0x8a8] ;  /* 0x00022a00000c7ab9 */ /* 0x000fe20000000800 */
[----:B------:R-:W-:Y:S01]  /*28b0*/  USHF.R.U32.HI UR15, URZ, UR16, UR11 ;  /* 0x000000103f0f7299 */ /* 0x000fe2000801160b */
[----:B------:R-:W-:Y:S01]  /*28c0*/  SHF.R.U64 R22, R4, UR20, R5 ;  /* 0x0000001404167c19 */ /* 0x000fe20008001205 */
[----:B------:R-:W-:-:S02]  /*28d0*/  USHF.R.U64 UR14, UR14, UR16, UR11 ;  /* 0x000000100e0e7299 */ /* 0x000fc4000800120b */
[----:B------:R-:W-:Y:S02]  /*28e0*/  USHF.R.U32.HI UR13, URZ, UR20, UR15 ;  /* 0x000000143f0d7299 */ /* 0x000fe4000801160f */
[----:B------:R-:W-:Y:S02]  /*28f0*/  UIADD3 UR12, UR12, -0x1, URZ ;  /* 0xffffffff0c0c7890 */ /* 0x000fe4000fffe03f */
[----:B------:R-:W-:Y:S02]  /*2900*/  USHF.R.U32.HI UR21, URZ, UR19, UR13 ;  /* 0x000000133f157299 */ /* 0x000fe4000801160d */
[----:B------:R-:W-:Y:S02]  /*2910*/  USHF.R.U64 UR15, UR14, UR20, UR15 ;  /* 0x000000140e0f7299 */ /* 0x000fe4000800120f */
[----:B------:R-:W-:Y:S02]  /*2920*/  ULOP3.LUT UR14, UR14, UR12, URZ, 0xc0, !UPT ;  /* 0x0000000c0e0e7292 */ /* 0x000fe4000f8ec03f */
[----:B------:R-:W-:Y:S01]  /*2930*/  LOP3.LUT R3, R23, UR21, RZ, 0xfc, !PT ;  /* 0x0000001517037c12 */ /* 0x000fe2000f8efcff */
[----:B------:R-:W-:-:S02]  /*2940*/  USHF.R.U64 UR13, UR15, UR19, UR13 ;  /* 0x000000130f0d7299 */ /* 0x000fc4000800120d */
[----:B-1----:R-:W-:Y:S01]  /*2950*/  USEL UR11, UR57, UR17, !UP3 ;  /* 0x00000011390b7287 */ /* 0x002fe2000d800000 */
[----:B------:R-:W-:-:S13]  /*2960*/  ISETP.NE.U32.AND P1, PT, R3, RZ, PT ;  /* 0x000000ff0300720c */ /* 0x000fda0003f25070 */
[----:B------:R-:W-:Y:S05]  /*2970*/  @!P1 BRA `(.L_x_17) ;  /* 0x0000000000149947 */ /* 0x000fea0003800000 */
[----:B------:R-:W-:-:S07]  /*2980*/  MOV R12, 0x29a0 ;  /* 0x000029a0000c7802 */ /* 0x000fce0000000f00 */
[----:B----45:R-:W-:Y:S05]  /*2990*/  CALL.REL.NOINC `($__internal_0_$__cuda_sm20_div_u64) ;  /* 0x0000025400447944 */ /* 0x030fea0003c00000 */
[----:B------:R-:W-:-:S05]  /*29a0*/  IADD3 R13, -R3, RZ, RZ ;  /* 0x000000ff030d7210 */ /* 0x000fca0007ffe1ff */
[----:B------:R-:W-:Y:S01]  /*29b0*/  IMAD R13, R22, R13, UR13 ;  /* 0x0000000d160d7e24 */ /* 0x000fe2000f8e020d */
[----:B------:R-:W-:Y:S06]  /*29c0*/  BRA `(.L_x_18) ;  /* 0x0000000000507947 */ /* 0x000fec0003800000 */
.L_x_17:
[----:B------:R-:W1:Y:S01]  /*29d0*/  I2F.U32.RP R3, R22 ;  /* 0x0000001600037306 */ /* 0x000e620000209000 */
[----:B------:R-:W-:-:S07]  /*29e0*/  ISETP.NE.U32.AND P3, PT, R22, RZ, PT ;  /* 0x000000ff1600720c */ /* 0x000fce0003f65070 */
[----:B-1----:R-:W1:Y:S02]  /*29f0*/  MUFU.RCP R3, R3 ;  /* 0x0000000300037308 */ /* 0x002e640000001000 */
[----:B-1----:R-:W-:-:S06]  /*2a00*/  IADD3 R12, R3, 0xffffffe, RZ ;  /* 0x0ffffffe030c7810 */ /* 0x002fcc0007ffe0ff */
[----:B------:R1:W2:Y:S02]  /*2a10*/  F2I.FTZ.U32.TRUNC.NTZ R13, R12 ;  /* 0x0000000c000d7305 */ /* 0x0002a4000021f000 */
[----:B-1----:R-:W-:Y:S01]  /*2a20*/  MOV R12, RZ ;  /* 0x000000ff000c7202 */ /* 0x002fe20000000f00 */
[----:B--2---:R-:W-:-:S04]  /*2a30*/  IMAD.MOV R11, RZ, RZ, -R13 ;  /* 0x000000ffff0b7224 */ /* 0x004fc800078e0a0d */
[----:B------:R-:W-:-:S04]  /*2a40*/  IMAD R11, R11, R22, RZ ;  /* 0x000000160b0b7224 */ /* 0x000fc800078e02ff */
[----:B------:R-:W-:-:S06]  /*2a50*/  IMAD.HI.U32 R13, R13, R11, R12 ;  /* 0x0000000b0d0d7227 */ /* 0x000fcc00078e000c */
[----:B------:R-:W-:-:S05]  /*2a60*/  IMAD.HI.U32 R3, R13, UR13, RZ ;  /* 0x0000000d0d037c27 */ /* 0x000fca000f8e00ff */
[----:B------:R-:W-:-:S05]  /*2a70*/  IADD3 R11, -R3, RZ, RZ ;  /* 0x000000ff030b7210 */ /* 0x000fca0007ffe1ff */
[----:B------:R-:W-:-:S05]  /*2a80*/  IMAD R11, R22, R11, UR13 ;  /* 0x0000000d160b7e24 */ /* 0x000fca000f8e020b */
[----:B------:R-:W-:-:S13]  /*2a90*/  ISETP.GE.U32.AND P1, PT, R11, R22, PT ;  /* 0x000000160b00720c */ /* 0x000fda0003f26070 */
[-C--:B------:R-:W-:Y:S02]  /*2aa0*/  @P1 IADD3 R11, R11, -R22.reuse, RZ ;  /* 0x800000160b0b1210 */ /* 0x080fe40007ffe0ff */
[----:B------:R-:W-:Y:S02]  /*2ab0*/  @P1 IADD3 R3, R3, 0x1, RZ ;  /* 0x0000000103031810 */ /* 0x000fe40007ffe0ff */
[----:B------:R-:W-:-:S13]  /*2ac0*/  ISETP.GE.U32.AND P2, PT, R11, R22, PT ;  /* 0x000000160b00720c */ /* 0x000fda0003f46070 */
[----:B------:R-:W-:Y:S02]  /*2ad0*/  @P2 IADD3 R3, R3, 0x1, RZ ;  /* 0x0000000103032810 */ /* 0x000fe40007ffe0ff */
[----:B------:R-:W-:-:S04]  /*2ae0*/  @!P3 LOP3.LUT R3, RZ, R22, RZ, 0x33, !PT ;  /* 0x00000016ff03b212 */ /* 0x000fc800078e33ff */
[----:B------:R-:W-:-:S05]  /*2af0*/  IADD3 R13, -R3, RZ, RZ ;  /* 0x000000ff030d7210 */ /* 0x000fca0007ffe1ff */
[----:B------:R-:W-:-:S07]  /*2b00*/  IMAD R13, R22, R13, UR13 ;  /* 0x0000000d160d7e24 */ /* 0x000fce000f8e020d */
.L_x_18:
[----:B------:R-:W1:Y:S01]  /*2b10*/  LDC R16, c[0x0][0x8a8] ;  /* 0x00022a00ff107b82 */ /* 0x000e620000000800 */
[----:B------:R-:W-:Y:S01]  /*2b20*/  ULDC UR13, c[0x0][0x904] ;  /* 0x00024100000d7ab9 */ /* 0x000fe20000000800 */
[----:B------:R-:W-:Y:S01]  /*2b30*/  UMOV UR12, 0xffffffff ;  /* 0xffffffff000c7882 */ /* 0x000fe20000000000 */
[----:B------:R-:W-:Y:S01]  /*2b40*/  PLOP3.LUT P1, PT, PT, PT, UP3, 0x80, 0x0 ;  /* 0x000000000000781c */ /* 0x000fe20003f2f038 */
[----:B------:R-:W-:-:S04]  /*2b50*/  USHF.L.U32 UR12, UR12, UR13, URZ ;  /* 0x0000000d0c0c7299 */ /* 0x000fc8000800063f */
[----:B------:R-:W2:Y:S02]  /*2b60*/  LDC R14, c[0x0][0x8b8] ;  /* 0x00022e00ff0e7b82 */ /* 0x000ea40000000800 */
[----:B------:R-:W-:Y:S01]  /*2b70*/  LOP3.LUT R11, RZ, UR12, RZ, 0x33, !PT ;  /* 0x0000000cff0b7c12 */ /* 0x000fe2000f8e33ff */
[----:B------:R-:W-:Y:S02]  /*2b80*/  UMOV UR12, 0x1 ;  /* 0x00000001000c7882 */ /* 0x000fe40000000000 */
[----:B------:R-:W-:Y:S01]  /*2b90*/  USHF.L.U32 UR12, UR12, UR13, URZ ;  /* 0x0000000d0c0c7299 */ /* 0x000fe2000800063f */
[----:B------:R-:W-:Y:S02]  /*2ba0*/  LOP3.LUT R12, R11, UR15, RZ, 0xc0, !PT ;  /* 0x0000000f0b0c7c12 */ /* 0x000fe4000f8ec0ff */
[----:B------:R-:W-:Y:S01]  /*2bb0*/  @P1 MOV R18, UR4 ;  /* 0x0000000400121c02 */ /* 0x000fe20008000f00 */
[----:B------:R-:W-:Y:S02]  /*2bc0*/  @!P1 IMAD.U32 R18, RZ, RZ, UR4 ;  /* 0x00000004ff129e24 */ /* 0x000fe4000f8e00ff */
[----:B------:R-:W-:-:S02]  /*2bd0*/  IMAD R3, R3, UR12, R12 ;  /* 0x0000000c03037c24 */ /* 0x000fc4000f8e020c */
[----:B-1----:R-:W-:-:S05]  /*2be0*/  IMAD R13, R13, R16, UR14 ;  /* 0x0000000e0d0d7e24 */ /* 0x002fca000f8e0210 */
[----:B------:R-:W-:Y:S01]  /*2bf0*/  @P1 MOV R16, R13 ;  /* 0x0000000d00101202 */ /* 0x000fe20000000f00 */
[----:B--2---:R-:W-:Y:S01]  /*2c00*/  IMAD R17, R3, R14, UR11 ;  /* 0x0000000b03117e24 */ /* 0x004fe2000f8e020e */
[----:B------:R-:W-:-:S04]  /*2c10*/  UMOV UR11, 0x1 ;  /* 0x00000001000b7882 */ /* 0x000fc80000000000 */
[----:B------:R-:W-:Y:S02]  /*2c20*/  @!P1 MOV R16, R17 ;  /* 0x0000001100109202 */ /* 0x000fe40000000f00 */
[----:B------:R-:W-:-:S07]  /*2c30*/  @!P1 MOV R17, R13 ;  /* 0x0000000d00119202 */ /* 0x000fce0000000f00 */
.L_x_5:
[----:B------:R-:W-:-:S13]  /*2c40*/  ISETP.NE.AND P1, PT, RZ, UR11, PT ;  /* 0x0000000bff007c0c */ /* 0x000fda000bf25270 */
[----:B------:R-:W-:Y:S05]  /*2c50*/  @!P1 EXIT ;  /* 0x000000000000994d */ /* 0x000fea0003800000 */
[----:B------:R-:W1:Y:S02]  /*2c60*/  LDC.64 R24, c[0x0][0x290] ;  /* 0x0000a400ff187b82 */ /* 0x000e640000000a00 */
[----:B-1----:R-:W-:-:S05]  /*2c70*/  IMAD.WIDE R12, R18, 0xc, R24 ;  /* 0x0000000c120c7825 */ /* 0x002fca00078e0218 */
[----:B------:R1:W5:Y:S01]  /*2c80*/  LDG.E R11, desc[UR38][R12.64+0x8] ;  /* 0x000008260c0b7981 */ /* 0x000362000c1e1900 */
[----:B------:R-:W-:Y:S01]  /*2c90*/  UISETP.NE.AND UP2, UPT, UR18, 0x2, UPT ;  /* 0x000000021200788c */ /* 0x000fe2000bf45270 */
[----:B------:R-:W2:Y:S01]  /*2ca0*/  S2UR UR58, SR_CgaCtaId ;  /* 0x00000000003a79c3 */ /* 0x000ea20000008800 */
[----:B------:R-:W-:Y:S01]  /*2cb0*/  UMOV UR41, URZ ;  /* 0x0000003f00297c82 */ /* 0x000fe20008000000 */
[----:B------:R-:W-:Y:S01]  /*2cc0*/  UMOV UR42, URZ ;  /* 0x0000003f002a7c82 */ /* 0x000fe20008000000 */
[----:B------:R-:W-:Y:S02]  /*2cd0*/  SHF.R.S32.HI R19, RZ, 0x1f, R18 ;  /* 0x0000001fff137819 */ /* 0x000fe40000011412 */
[----:B------:R-:W-:Y:S02]  /*2ce0*/  PLOP3.LUT P1, PT, PT, PT, UP2, 0x80, 0x0 ;  /* 0x000000000000781c */ /* 0x000fe40003f2f028 */
[----:B------:R-:W-:-:S11]  /*2cf0*/  MOV R22, RZ ;  /* 0x000000ff00167202 */ /* 0x000fd60000000f00 */
[----:B-1----:R-:W-:Y:S05]  /*2d00*/  @P1 BRA `(.L_x_19) ;  /* 0x00000000009c1947 */ /* 0x002fea0003800000 */
[----:B-----5:R-:W-:Y:S01]  /*2d10*/  R2UR UR11, R11 ;  /* 0x000000000b0b72ca */ /* 0x020fe200000e0000 */
[----:B------:R-:W-:-:S04]  /*2d20*/  ULOP3.LUT UR13, UR59, 0x1, URZ, 0xfc, !UPT ;  /* 0x000000013b0d7892 */ /* 0x000fc8000f8efc3f */
[----:B------:R-:W-:-:S06]  /*2d30*/  UISETP.NE.AND UP2, UPT, UR13, 0x3, UPT ;  /* 0x000000030d00788c */ /* 0x000fcc000bf45270 */
[----:B------:R-:W-:Y:S02]  /*2d40*/  PLOP3.LUT P2, PT, PT, PT, UP2, 0x80, 0x0 ;  /* 0x000000000000781c */ /* 0x000fe40003f4f028 */
[----:B------:R-:W-:-:S04]  /*2d50*/  UIADD3 UR11, UR11, 0x3f, URZ ;  /* 0x0000003f0b0b7890 */ /* 0x000fc8000fffe03f */
[----:B------:R-:W-:-:S04]  /*2d60*/  USHF.R.S32.HI UR12, URZ, 0x1f, UR11 ;  /* 0x0000001f3f0c7899 */ /* 0x000fc8000801140b */
[----:B------:R-:W-:-:S04]  /*2d70*/  ULEA.HI UR12, UR12, UR11, URZ, 0x6 ;  /* 0x0000000b0c0c7291 */ /* 0x000fc8000f8f303f */
[----:B------:R-:W-:Y:S01]  /*2d80*/  USHF.R.S32.HI UR41, URZ, 0x6, UR12 ;  /* 0x000000063f297899 */ /* 0x000fe2000801140c */
[----:B------:R-:W-:Y:S11]  /*2d90*/  @!P2 BRA `(.L_x_20) ;  /* 0x000000000004a947 */ /* 0x000ff60003800000 */
[----:B--2---:R-:W-:Y:S01]  /*2da0*/  BPT.TRAP 0x1 ;  /* 0x000000040000795c */ /* 0x004fe20000300000 */
.L_x_20:
[----:B------:R-:W-:Y:S01]  /*2db0*/  UMOV UR11, 0x400 ;  /* 0x00000400000b7882 */ /* 0x000fe20000000000 */
[----:B------:R-:W-:Y:S01]  /*2dc0*/  SHF.L.U32 R3, RZ, 0x1f, RZ ;  /* 0x0000001fff037819 */ /* 0x000fe200000006ff */
[----:B--2---:R-:W-:-:S09]  /*2dd0*/  ULEA UR11, UR58, UR11, 0x18 ;  /* 0x0000000b3a0b7291 */ /* 0x004fd2000f8ec03f */
[----:B------:R-:W1:Y:S02]  /*2de0*/  SYNCS.PHASECHK.TRANS64.TRYWAIT P1, [UR11+0x34400], R3 ;  /* 0x03440003ff0075a7 */ /* 0x000e64000802014b */
[----:B-1----:R-:W-:Y:S05]  /*2df0*/  @!P1 BRA `(.L_x_21) ;  /* 0x0000022c00309947 */ /* 0x002fea0003800000 */
.L_x_536:
[----:B------:R-:W2:Y:S01]  /*2e00*/  LDS.128 R16, [UR11+0x34550] ;  /* 0x0345500bff107984 */ /* 0x000ea20008000c00 */
[----:B------:R-:W-:Y:S01]  /*2e10*/  @!PT LDS RZ, [RZ] ;  /* 0x00000000fffff984 */ /* 0x000fe20000000800 */
[----:B------:R-:W-:Y:S01]  /*2e20*/  @!PT LDS RZ, [RZ] ;  /* 0x00000000fffff984 */ /* 0x000fe20000000800 */
[----:B------:R-:W-:Y:S01]  /*2e30*/  @!PT LDS RZ, [RZ] ;  /* 0x00000000fffff984 */ /* 0x000fe20000000800 */
[----:B------:R-:W-:Y:S01]  /*2e40*/  @!PT LDS RZ, [RZ] ;  /* 0x00000000fffff984 */ /* 0x000fe20000000800 */
[----:B------:R3:W-:Y:S06]  /*2e50*/  MEMBAR.ALL.CTA ;  /* 0x0000000000007992 */ /* 0x0007ec0000008000 */
[----:B---3--:R-:W3:Y:S01]  /*2e60*/  FENCE.VIEW.ASYNC.S ;  /* 0x00000000000073c6 */ /* 0x008ee20000000000 */
[----:B------:R-:W-:Y:S05]  /*2e70*/  @!P2 BRA `(.L_x_22) ;  /* 0x000000000004a947 */ /* 0x000fea0003800000 */
[----:B------:R-:W-:Y:S01]  /*2e80*/  BPT.TRAP 0x1 ;  /* 0x000000040000795c */ /* 0x000fe20000300000 */
.L_x_22:
[----:B------:R-:W-:Y:S01]  /*2e90*/  UIADD3 UR11, UR11, 0x34440, URZ ;  /* 0x000344400b0b7890 */ /* 0x000fe2000fffe03f */
[----:B--2---:R-:W-:-:S03]  /*2ea0*/  ISETP.NE.AND P1, PT, R19, RZ, PT ;  /* 0x000000ff1300720c */ /* 0x004fc60003f25270 */
[----:B------:R-:W-:-:S09]  /*2eb0*/  UPRMT UR11, UR58, 0x654, UR11 ;  /* 0x000006543a0b7896 */ /* 0x000fd2000800000b */
[----:B---3--:R-:W-:Y:S01]  /*2ec0*/  SYNCS.ARRIVE.TRANS64.RED.A1T0 RZ, [UR11], RZ ;  /* 0x000000ffffff79a7 */ /* 0x008fe2000810040b */
[----:B------:R-:W-:Y:S05]  /*2ed0*/  @!P1 EXIT ;  /* 0x000000000000994d */ /* 0x000fea0003800000 */
[----:B-1----:R-:W-:-:S05]  /*2ee0*/  IMAD.WIDE R12, R18, 0xc, R24 ;  /* 0x0000000c120c7825 */ /* 0x002fca00078e0218 */
[----:B------:R1:W5:Y:S01]  /*2ef0*/  LDG.E R11, desc[UR38][R12.64+0x8] ;  /* 0x000008260c0b7981 */ /* 0x000362000c1e1900 */
[----:B------:R-:W-:Y:S01]  /*2f00*/  UISETP.GE.U32.AND UP2, UPT, UR41, 0x6, UPT ;  /* 0x000000062900788c */ /* 0x000fe2000bf46070 */
[----:B------:R-:W-:Y:S01]  /*2f10*/  SHF.R.S32.HI R19, RZ, 0x1f, R18 ;  /* 0x0000001fff137819 */ /* 0x000fe20000011412 */
[----:B------:R-:W-:Y:S01]  /*2f20*/  UIMAD.WIDE.U32 UR12, UR41, -0x55555555, URZ ;  /* 0xaaaaaaab290c78a5 */ /* 0x000fe2000f8e003f */
[----:B------:R-:W-:Y:S01]  /*2f30*/  MOV R22, 0x1 ;  /* 0x0000000100167802 */ /* 0x000fe20000000f00 */
[----:B------:R-:W-:Y:S02]  /*2f40*/  UMOV UR42, URZ ;  /* 0x0000003f002a7c82 */ /* 0x000fe40008000000 */
[----:B------:R-:W-:-:S04]  /*2f50*/  USHF.R.U32.HI UR12, URZ, 0x2, UR13 ;  /* 0x000000023f0c7899 */ /* 0x000fc8000801160d */
[----:B------:R-:W-:Y:S02]  /*2f60*/  UIMAD UR41, UR12, -0x6, UR41 ;  /* 0xfffffffa0c2978a4 */ /* 0x000fe4000f8e0229 */
[----:B-1----:R-:W-:-:S12]  /*2f70*/  @UP2 ULOP3.LUT UR42, UR12, 0x1, URZ, 0xc0, !UPT ;  /* 0x000000010c2a2892 */ /* 0x002fd8000f8ec03f */
.L_x_19:
[----:B------:R-:W-:-:S04]  /*2f80*/  IMAD.WIDE.U32 R24, R18, 0xc, R24 ;  /* 0x0000000c12187825 */ /* 0x000fc800078e0018 */
[----:B------:R-:W-:-:S05]  /*2f90*/  IMAD R3, R19, 0xc, RZ ;  /* 0x0000000c13037824 */ /* 0x000fca00078e02ff */
[----:B------:R-:W-:-:S05]  /*2fa0*/  IADD3 R25, R25, R3, RZ ;  /* 0x0000000319197210 */ /* 0x000fca0007ffe0ff */
[----:B------:R1:W5:Y:S04]  /*2fb0*/  LDG.E R19, desc[UR38][R24.64+0x4] ;  /* 0x0000042618137981 */ /* 0x000368000c1e1900 */
[----:B------:R1:W5:Y:S01]  /*2fc0*/  LDG.E R13, desc[UR38][R24.64] ;  /* 0x00000026180d7981 */ /* 0x000362000c1e1900 */
[----:B------:R-:W-:-:S13]  /*2fd0*/  PLOP3.LUT P1, PT, PT, PT, UP1, 0x80, 0x0 ;  /* 0x000000000000781c */ /* 0x000fda0003f2f018 */
[----:B-1----:R-:W-:Y:S05]  /*2fe0*/  @!P1 BRA `(.L_x_23) ;  /* 0x000001b0001c9947 */ /* 0x002fea0003800000 */
[----:B------:R-:W-:-:S06]  /*2ff0*/  UISETP.GT.U32.AND UP0, UPT, UR29, 0x1, UPT ;  /* 0x000000011d00788c */ /* 0x000fcc000bf04070 */
[----:B------:R-:W-:-:S13]  /*3000*/  PLOP3.LUT P0, PT, PT, PT, UP0, 0x80, 0x0 ;  /* 0x000000000000781c */ /* 0x000fda0003f0f008 */
[----:B--2---:R-:W-:Y:S05]  /*3010*/  @P0 EXIT ;  /* 0x000000000000094d */ /* 0x004fea0003800000 */
.L_x_24:
[----:B------:R-:W-:-:S08]  /*3020*/  NOP ;  /* 0x0000000000007918 */ /* 0x000fd00000000000 */
[----:B------:R-:W1:Y:S02]  /*3030*/  USETMAXREG.TRY_ALLOC.CTAPOOL UP0, 0xe8 ;  /* 0x000000e8000079c8 */ /* 0x000e640008000600 */
[----:B-1----:R-:W-:-:S13]  /*3040*/  PLOP3.LUT P0, PT, PT, PT, UP0, 0x80, 0x0 ;  /* 0x000000000000781c */ /* 0x002fda0003f0f008 */
[----:B------:R-:W-:Y:S05]  /*3050*/  @!P0 BRA `(.L_x_24) ;  /* 0xfffffffc00f08947 */ /* 0x000fea000383ffff */
[----:B------:R-:W1:Y:S01]  /*3060*/  SHFL.IDX PT, R2, R2, RZ, 0x1f ;  /* 0x00001fff02027589 */ /* 0x000e6200000e0000 */
[----:B------:R-:W2:Y:S01]  /*3070*/  S2UR UR4, SR_CTAID.Y ;  /* 0x00000000000479c3 */ /* 0x000ea20000002600 */
[----:B------:R-:W-:Y:S01]  /*3080*/  UMOV UR36, URZ ;  /* 0x0000003f00247c82 */ /* 0x000fe20008000000 */
[----:B------:R-:W-:Y:S01]  /*3090*/  UMOV UR37, URZ ;  /* 0x0000003f00257c82 */ /* 0x000fe20008000000 */
[----:B-1----:R-:W-:Y:S01]  /*30a0*/  LOP3.LUT P0, RZ, R2, 0x3, RZ, 0xc0, !PT ;  /* 0x0000000302ff7812 */ /* 0x002fe2000780c0ff */
[----:B--2---:R-:W-:-:S12]  /*30b0*/  UIMAD UR4, UR4, UR60, UR57 ;  /* 0x0000003c040472a4 */ /* 0x004fd8000f8e0239 */
[----:B------:R-:W-:Y:S05]  /*30c0*/  @P0 BRA `(.L_x_25) ;  /* 0x0000000000a40947 */ /* 0x000fea0003800000 */
[----:B------:R-:W-:Y:S01]  /*30d0*/  ELECT P0, URZ, PT ;  /* 0x00000000003f782f */ /* 0x000fe20003800000 */
[----:B------:R-:W-:-:S12]  /*30e0*/  BSSY B0, `(.L_x_26) ;  /* 0x0000020000007945 */ /* 0x000fd80003800000 */
[----:B------:R-:W-:Y:S05]  /*30f0*/  @!P0 BRA `(.L_x_27) ;  /* 0x0000000000788947 */ /* 0x000fea0003800000 */
[----:B------:R-:W1:Y:S01]  /*3100*/  S2UR UR6, SR_CgaCtaId ;  /* 0x00000000000679c3 */ /* 0x000e620000008800 */
[----:B------:R-:W-:Y:S01]  /*3110*/  UISETP.NE.AND UP0, UPT, UR18, 0x1, UPT ;  /* 0x000000011200788c */ /* 0x000fe2000bf05270 */
[----:B------:R-:W-:-:S06]  /*3120*/  UMOV UR5, 0x400 ;  /* 0x0000040000057882 */ /* 0x000fcc0000000000 */
[----:B------:R-:W2:Y:S08]  /*3130*/  LDC.64 R4, c[0x0][0x700] ;  /* 0x0001c000ff047b82 */ /* 0x000eb00000000a00 */
[----:B----4-:R-:W2:Y:S08]  /*3140*/  LDC.64 R6, c[0x0][0x708] ;  /* 0x0001c200ff067b82 */ /* 0x010eb00000000a00 */
[----:B-----5:R-:W3:Y:S01]  /*3150*/  LDC.64 R8, c[0x0][0x710] ;  /* 0x0001c400ff087b82 */ /* 0x020ee20000000a00 */
[----:B-1----:R-:W-:-:S04]  /*3160*/  ULEA UR5, UR6, UR5, 0x18 ;  /* 0x0000000506057291 */ /* 0x002fc8000f8ec03f */
[----:B------:R-:W-:Y:S02]  /*3170*/  UIADD3 UR6, UR5, 0x80, URZ ;  /* 0x0000008005067890 */ /* 0x000fe4000fffe03f */
[----:B------:R-:W-:Y:S01]  /*3180*/  @!UP0 UIADD3 UR6, UR5, URZ, URZ ;  /* 0x0000003f05068290 */ /* 0x000fe2000fffe03f */
[----:B------:R-:W3:Y:S08]  /*3190*/  LDC.64 R10, c[0x0][0x718] ;  /* 0x0001c600ff0a7b82 */ /* 0x000ef00000000a00 */
[----:B------:R-:W1:Y:S01]  /*31a0*/  LDC.64 R24, c[0x0][0x720] ;  /* 0x0001c800ff187b82 */ /* 0x000e620000000a00 */
[----:B--2---:R2:W-:Y:S07]  /*31b0*/  STS.128 [UR6+0x34780], R4 ;  /* 0x03478004ff007988 */ /* 0x0045ee0008000c06 */
[----:B------:R-:W1:Y:S08]  /*31c0*/  LDC.64 R26, c[0x0][0x728] ;  /* 0x0001ca00ff1a7b82 */ /* 0x000e700000000a00 */
[----:B------:R-:W4:Y:S01]  /*31d0*/  LDC.64 R28, c[0x0][0x730] ;  /* 0x0001cc00ff1c7b82 */ /* 0x000f220000000a00 */
[----:B---3--:R2:W-:Y:S07]  /*31e0*/  STS.128 [UR6+0x34790], R8 ;  /* 0x03479008ff007988 */ /* 0x0085ee0008000c06 */
[----:B------:R-:W4:Y:S08]  /*31f0*/  LDC.64 R30, c[0x0][0x738] ;  /* 0x0001ce00ff1e7b82 */ /* 0x000f300000000a00 */
[----:B------:R-:W3:Y:S01]  /*3200*/  LDC.64 R32, c[0x0][0x740] ;  /* 0x0001d000ff207b82 */ /* 0x000ee20000000a00 */
[----:B-1----:R2:W-:Y:S07]  /*3210*/  STS.128 [UR6+0x347a0], R24 ;  /* 0x0347a018ff007988 */ /* 0x0025ee0008000c06 */
[----:B------:R-:W3:Y:S08]  /*3220*/  LDC.64 R34, c[0x0][0x748] ;  /* 0x0001d200ff227b82 */ /* 0x000ef00000000a00 */
[----:B------:R-:W1:Y:S01]  /*3230*/  LDC.64 R36, c[0x0][0x750] ;  /* 0x0001d400ff247b82 */ /* 0x000e620000000a00 */
[----:B----4-:R2:W-:Y:S07]  /*3240*/  STS.128 [UR6+0x347b0], R28 ;  /* 0x0347b01cff007988 */ /* 0x0105ee0008000c06 */
[----:B------:R-:W1:Y:S08]  /*3250*/  LDC.64 R38, c[0x0][0x758] ;  /* 0x0001d600ff267b82 */ /* 0x000e700000000a00 */
[----:B------:R-:W4:Y:S01]  /*3260*/  LDC.64 R40, c[0x0][0x760] ;  /* 0x0001d800ff287b82 */ /* 0x000f220000000a00 */
[----:B---3--:R2:W-:Y:S07]  /*3270*/  STS.128 [UR6+0x347c0], R32 ;  /* 0x0347c020ff007988 */ /* 0x0085ee0008000c06 */
[----:B------:R-:W4:Y:S08]  /*3280*/  LDC.64 R42, c[0x0][0x768] ;  /* 0x0001da00ff2a7b82 */ /* 0x000f300000000a00 */
[----:B------:R-:W3:Y:S01]  /*3290*/  LDC.64 R44, c[0x0][0x770] ;  /* 0x0001dc00ff2c7b82 */ /* 0x000ee20000000a00 */
[----:B-1----:R2:W-:Y:S07]  /*32a0*/  STS.128 [UR6+0x347d0], R36 ;  /* 0x0347d024ff007988 */ /* 0x0025ee0008000c06 */
[----:B------:R-:W3:Y:S01]  /*32b0*/  LDC.64 R46, c[0x0][0x778] ;  /* 0x0001de00ff2e7b82 */ /* 0x000ee20000000a00 */
[----:B----4-:R2:W-:Y:S04]  /*32c0*/  STS.128 [UR6+0x347e0], R40 ;  /* 0x0347e028ff007988 */ /* 0x0105e80008000c06 */
[----:B---3--:R2:W-:Y:S02]  /*32d0*/  STS.128 [UR6+0x347f0], R44 ;  /* 0x0347f02cff007988 */ /* 0x0085e40008000c06 */
.L_x_27:
[----:B------:R-:W-:Y:S05]  /*32e0*/  BSYNC B0 ;  /* 0x0000000000007941 */ /* 0x000fea0003800000 */
.L_x_26:
[----:B------:R-:W-:Y:S01]  /*32f0*/  UISETP.NE.AND UP0, UPT, UR18, 0x1, UPT ;  /* 0x000000011200788c */ /* 0x000fe2000bf05270 */
[----:B------:R-:W-:Y:S01]  /*3300*/  NOP ;  /* 0x0000000000007918 */ /* 0x000fe20000000000 */
[----:B------:R-:W-:Y:S01]  /*3310*/  ULDC UR5, c[0x0][0x884] ;  /* 0x0002210000057ab9 */ /* 0x000fe20000000800 */
[----:B------:R-:W-:Y:S01]  /*3320*/  ULDC.64 UR36, c[0x0][0x800] ;  /* 0x0002000000247ab9 */ /* 0x000fe20000000a00 */
[----:B------:R-:W-:-:S04]  /*3330*/  USEL UR5, UR5, URZ, UP0 ;  /* 0x0000003f05057287 */ /* 0x000fc80008000000 */
[----:B------:R-:W-:-:S04]  /*3340*/  UIADD3 UR5, UR4, UR5, URZ ;  /* 0x0000000504057290 */ /* 0x000fc8000fffe03f */
[----:B------:R-:W-:-:S12]  /*3350*/  UIMAD.WIDE UR36, UR5, 0x80, UR36 ;  /* 0x00000080052478a5 */ /* 0x000fd8000f8e0224 */
.L_x_25:
[----:B------:R-:W-:-:S13]  /*3360*/  ISETP.NE.AND P0, PT, RZ, UR51, PT ;  /* 0x00000033ff007c0c */ /* 0x000fda000bf05270 */
[----:B------:R-:W-:Y:S05]  /*3370*/  @P0 BRA `(.L_x_28) ;  /* 0x00000004000c0947 */ /* 0x000fea0003800000 */
[----:B------:R-:W-:Y:S01]  /*3380*/  ELECT P0, URZ, PT ;  /* 0x00000000003f782f */ /* 0x000fe20003800000 */
[----:B------:R-:W-:-:S12]  /*3390*/  BSSY B0, `(.L_x_29) ;  /* 0x000002c000007945 */ /* 0x000fd80003800000 */
[----:B------:R-:W-:Y:S05]  /*33a0*/  @!P0 BRA `(.L_x_30) ;  /* 0x0000000000a88947 */ /* 0x000fea0003800000 */
[----:B--2---:R-:W1:Y:S08]  /*33b0*/  LDC.64 R4, c[0x0][0x820] ;  /* 0x00020800ff047b82 */ /* 0x004e700000000a00 */
[----:B------:R-:W2:Y:S01]  /*33c0*/  LDC.64 R2, c[0x0][0x818] ;  /* 0x00020600ff027b82 */ /* 0x000ea20000000a00 */
[----:B-1----:R-:W-:-:S06]  /*33d0*/  IMAD.WIDE R4, R18, 0x8, R4 ;  /* 0x0000000812047825 */ /* 0x002fcc00078e0204 */
[----:B------:R-:W3:Y:S01]  /*33e0*/  LDG.E.64 R4, desc[UR38][R4.64] ;  /* 0x0000002604047981 */ /* 0x000ee2000c1e1b00 */
[----:B--2---:R-:W-:-:S06]  /*33f0*/  IMAD.WIDE R2, R18, 0x8, R2 ;  /* 0x0000000812027825 */ /* 0x004fcc00078e0202 */
[----:B------:R-:W2:Y:S01]  /*3400*/  LDG.E.64 R2, desc[UR38][R2.64] ;  /* 0x0000002602027981 */ /* 0x000ea2000c1e1b00 */
[----:B------:R-:W1:Y:S01]  /*3410*/  S2UR UR5, SR_CgaCtaId ;  /* 0x00000000000579c3 */ /* 0x000e620000008800 */
[----:B------:R-:W-:Y:S01]  /*3420*/  UISETP.NE.AND UP0, UPT, UR18, 0x1, UPT ;  /* 0x000000011200788c */ /* 0x000fe2000bf05270 */
[----:B------:R-:W-:Y:S02]  /*3430*/  UMOV UR4, 0x400 ;  /* 0x0000040000047882 */ /* 0x000fe40000000000 */
[----:B-1----:R-:W-:-:S04]  /*3440*/  ULEA UR4, UR5, UR4, 0x18 ;  /* 0x0000000405047291 */ /* 0x002fc8000f8ec03f */
[----:B------:R-:W-:-:S04]  /*3450*/  UIADD3 UR5, UR4, 0x80, URZ ;  /* 0x0000008004057890 */ /* 0x000fc8000fffe03f */
[----:B------:R-:W-:-:S04]  /*3460*/  @!UP0 UIADD3 UR5, UR4, URZ, URZ ;  /* 0x0000003f04058290 */ /* 0x000fc8000fffe03f */
[----:B------:R-:W-:-:S05]  /*3470*/  UIADD3 UR4, UR5, 0x34780, URZ ;  /* 0x0003478005047890 */ /* 0x000fca000fffe03f */
[----:B-----5:R-:W1:Y:S01]  /*3480*/  LDS R0, [UR5+0x3479c] ;  /* 0x03479c05ff007984 */ /* 0x020e620008000800 */
[----:B------:R-:W-:-:S03]  /*3490*/  MOV R10, UR4 ;  /* 0x00000004000a7c02 */ /* 0x000fc60008000f00 */
[----:B------:R-:W-:Y:S01]  /*34a0*/  STS [UR5+0x347b0], RZ ;  /* 0x0347b0ffff007988 */ /* 0x000fe20008000805 */
[----:B------:R-:W-:-:S05]  /*34b0*/  SHF.R.U64 R10, R10, 0x4, RZ ;  /* 0x000000040a0a7819 */ /* 0x000fca00000012ff */
[----:B------:R-:W-:Y:S04]  /*34c0*/  STS [UR5+0x34790], R10 ;  /* 0x0347900aff007988 */ /* 0x000fe80008000805 */
[----:B------:R-:W-:Y:S01]  /*34d0*/  STS [UR5+0x34794], R10 ;  /* 0x0347940aff007988 */ /* 0x000fe20008000805 */
[----:B---3--:R-:W-:-:S04]  /*34e0*/  SHF.L.U64.HI R9, R4, 0x1, R5 ;  /* 0x0000000104097819 */ /* 0x008fc80000010205 */
[----:B------:R-:W-:-:S04]  /*34f0*/  LOP3.LUT R9, R9, 0x1fffffff, RZ, 0xc0, !PT ;  /* 0x1fffffff09097812 */ /* 0x000fc800078ec0ff */
[----:B------:R-:W-:Y:S01]  /*3500*/  SHF.R.U32.HI R5, RZ, 0x4, R9 ;  /* 0x00000004ff057819 */ /* 0x000fe20000011609 */
[----:B--2---:R-:W-:Y:S03]  /*3510*/  STS.64 [UR5+0x34780], R2 ;  /* 0x03478002ff007988 */ /* 0x004fe60008000a05 */
[----:B-1----:R-:W-:-:S05]  /*3520*/  LOP3.LUT R0, R0, 0xf, R5, 0xb8, !PT ;  /* 0x0000000f00007812 */ /* 0x002fca00078eb805 */
[----:B------:R1:W-:Y:S04]  /*3530*/  STS [UR5+0x3479c], R0 ;  /* 0x03479c00ff007988 */ /* 0x0003e80008000805 */
[----:B------:R-:W2:Y:S01]  /*3540*/  LDS R5, [UR5+0x3479c] ;  /* 0x03479c05ff057984 */ /* 0x000ea20008000800 */
[----:B-1----:R-:W-:Y:S02]  /*3550*/  SHF.L.U32 R0, R4, 0x1, RZ ;  /* 0x0000000104007819 */ /* 0x002fe400000006ff */
[----:B------:R-:W-:Y:S02]  /*3560*/  IADD3 R4, R13, -0x1, RZ ;  /* 0xffffffff0d047810 */ /* 0x000fe40007ffe0ff */
[----:B------:R-:W-:-:S04]  /*3570*/  LOP3.LUT R0, R0, 0xfffffffe, RZ, 0xc0, !PT ;  /* 0xfffffffe00007812 */ /* 0x000fc800078ec0ff */
[----:B------:R-:W-:-:S05]  /*3580*/  SHF.R.U64 R0, R0, 0x4, R9 ;  /* 0x0000000400007819 */ /* 0x000fca0000001209 */
[----:B------:R-:W-:Y:S01]  /*3590*/  STS [UR5+0x3478c], R0 ;  /* 0x03478c00ff007988 */ /* 0x000fe20008000805 */
[----:B--2---:R-:W-:-:S05]  /*35a0*/  LOP3.LUT R6, R5, 0xf0, RZ, 0xb8, !PT ;  /* 0x000000f005067812 */ /* 0x004fca00078eb8ff */
[----:B------:R4:W-:Y:S04]  /*35b0*/  STS [UR5+0x3479c], R6 ;  /* 0x03479c06ff007988 */ /* 0x0009e80008000805 */
[----:B------:R-:W1:Y:S01]  /*35c0*/  LDS R5, [UR5+0x3479c] ;  /* 0x03479c05ff057984 */ /* 0x000e620008000800 */
[----:B----4-:R-:W-:Y:S02]  /*35d0*/  CS2R R6, SRZ ;  /* 0x0000000000067805 */ /* 0x010fe4000001ff00 */
[----:B-1----:R-:W-:Y:S01]  /*35e0*/  LOP3.LUT R11, R5, 0xf00, RZ, 0xb8, !PT ;  /* 0x00000f00050b7812 */ /* 0x002fe200078eb8ff */
[----:B------:R-:W-:-:S04]  /*35f0*/  VIADD R5, R19, 0xffffffff ;  /* 0xffffffff13057836 */ /* 0x000fc80000000000 */
[----:B------:R-:W-:Y:S04]  /*3600*/  STS.64 [UR5+0x34798], R10 ;  /* 0x0347980aff007988 */ /* 0x000fe80008000a05 */
[----:B------:R-:W1:Y:S04]  /*3610*/  LDS R8, [UR5+0x3479c] ;  /* 0x03479c05ff087984 */ /* 0x000e680008000800 */
[----:B------:R3:W-:Y:S01]  /*3620*/  STS.128 [UR5+0x347a0], R4 ;  /* 0x0347a004ff007988 */ /* 0x0007e20008000c05 */
[----:B-1----:R-:W-:-:S05]  /*3630*/  LOP3.LUT R8, R8, 0xf000, RZ, 0xb8, !PT ;  /* 0x0000f00008087812 */ /* 0x002fca00078eb8ff */
[----:B------:R3:W-:Y:S02]  /*3640*/  STS [UR5+0x3479c], R8 ;  /* 0x03479c08ff007988 */ /* 0x0007e40008000805 */
.L_x_30:
[----:B------:R-:W-:Y:S05]  /*3650*/  BSYNC B0 ;  /* 0x0000000000007941 */ /* 0x000fea0003800000 */
.L_x_29:
[----:B------:R-:W-:Y:S01]  /*3660*/  ELECT P0, URZ, PT ;  /* 0x00000000003f782f */ /* 0x000fe20003800000 */
[----:B------:R-:W-:Y:S01]  /*3670*/  NOP ;  /* 0x0000000000007918 */ /* 0x000fe20000000000 */
[----:B------:R-:W-:Y:S11]  /*3680*/  BSSY B0, `(.L_x_31) ;  /* 0x0000004000007945 */ /* 0x000ff60003800000 */
[----:B------:R-:W-:Y:S05]  /*3690*/  @!P0 BRA `(.L_x_32) ;  /* 0x0000000000088947 */ /* 0x000fea0003800000 */
[----:B------:R0:W-:Y:S01]  /*36a0*/  UTMACMDFLUSH ;  /* 0x00000000000079b7 */ /* 0x0001e20000000000 */
[----:B------:R-:W-:-:S04]  /*36b0*/  DEPBAR.LE SB0, 0x0 ;  /* 0x000080000000791a */ /* 0x000fc80000000000 */
.L_x_32:
[----:B------:R-:W-:Y:S05]  /*36c0*/  BSYNC B0 ;  /* 0x0000000000007941 */ /* 0x000fea0003800000 */
.L_x_31:
[----:B------:R-:W1:Y:S01]  /*36d0*/  S2UR UR5, SR_CgaCtaId ;  /* 0x00000000000579c3 */ /* 0x000e620000008800 */
[----:B-----5:R-:W2:Y:S01]  /*36e0*/  S2R R0, SR_LANEID ;  /* 0x0000000000007919 */ /* 0x020ea20000000000 */
[----:B------:R-:W-:Y:S01]  /*36f0*/  UISETP.NE.AND UP0, UPT, UR18, 0x1, UPT ;  /* 0x000000011200788c */ /* 0x000fe2000bf05270 */
[----:B------:R-:W-:Y:S02]  /*3700*/  UMOV UR4, 0x400 ;  /* 0x0000040000047882 */ /* 0x000fe40000000000 */
[----:B-1----:R-:W-:-:S04]  /*3710*/  ULEA UR4, UR5, UR4, 0x18 ;  /* 0x0000000405047291 */ /* 0x002fc8000f8ec03f */
[----:B------:R-:W-:-:S04]  /*3720*/  UIADD3 UR5, UR4, 0x80, URZ ;  /* 0x0000008004057890 */ /* 0x000fc8000fffe03f */
[----:B------:R-:W-:Y:S01]  /*3730*/  @!UP0 UIADD3 UR5, UR4, URZ, URZ ;  /* 0x0000003f04058290 */ /* 0x000fe2000fffe03f */
[----:B--2---:R-:W-:-:S05]  /*3740*/  SHF.L.U32 R0, R0, 0x2, RZ ;  /* 0x0000000200007819 */ /* 0x004fca00000006ff */
[----:B------:R-:W-:Y:S02]  /*3750*/  MOV R3, UR5 ;  /* 0x0000000500037c02 */ /* 0x000fe40008000f00 */
[C---:B------:R-:W-:Y:S02]  /*3760*/  IADD3 R2, P0, R0.reuse, UR36, RZ ;  /* 0x0000002400027c10 */ /* 0x040fe4000ff1e0ff */
[----:B---3--:R-:W-:Y:S02]  /*3770*/  IADD3 R4, R0, 0x34780, R3 ;  /* 0x0003478000047810 */ /* 0x008fe40007ffe003 */
[----:B------:R-:W-:-:S03]  /*3780*/  IADD3.X R3, RZ, UR37, RZ, P0, !PT ;  /* 0x00000025ff037c10 */ /* 0x000fc600087fe4ff */
[----:B------:R-:W1:Y:S04]  /*3790*/  LDS R5, [R4] ;  /* 0x0000000004057984 */ /* 0x000e680000000800 */
[----:B-1----:R1:W5:Y:S02]  /*37a0*/  ATOMG.E.EXCH.STRONG.GPU PT, RZ, [R2], R5 ;  /* 0x0000000502ff73a8 */ /* 0x00236400041ee100 */
.L_x_28:
[----:B-----5:R-:W-:Y:S01]  /*37b0*/  SHF.R.S32.HI R0, RZ, 0x1f, R21 ;  /* 0x0000001fff007819 */ /* 0x020fe20000011415 */
[----:B------:R-:W3:Y:S01]  /*37c0*/  S2UR UR56, SR_CgaCtaId ;  /* 0x00000000003879c3 */ /* 0x000ee20000008800 */
[----:B------:R-:W-:Y:S01]  /*37d0*/  UISETP.NE.AND UP1, UPT, UR18, 0x1, UPT ;  /* 0x000000011200788c */ /* 0x000fe2000bf25270 */
[----:B--2---:R-:W-:Y:S01]  /*37e0*/  MOV R6, 0x1 ;  /* 0x0000000100067802 */ /* 0x004fe20000000f00 */
[----:B------:R-:W-:Y:S01]  /*37f0*/  UISETP.NE.AND UP0, UPT, UR29, URZ, UPT ;  /* 0x0000003f1d00728c */ /* 0x000fe2000bf05270 */
[----:B------:R-:W-:Y:S01]  /*3800*/  LEA.HI R0, R0, R21, RZ, 0x7 ;  /* 0x0000001500007211 */ /* 0x000fe200078f38ff */
[----:B------:R-:W-:Y:S01]  /*3810*/  UMOV UR47, 0x400 ;  /* 0x00000400002f7882 */ /* 0x000fe20000000000 */
[----:B------:R-:W-:Y:S01]  /*3820*/  USHF.L.U32 UR50, UR29, 0x3, URZ ;  /* 0x000000031d327899 */ /* 0x000fe2000800063f */
[----:B------:R-:W-:Y:S01]  /*3830*/  MOV R152, RZ ;  /* 0x000000ff00987202 */ /* 0x000fe20000000f00 */
[----:B------:R-:W-:Y:S01]  /*3840*/  USEL UR4, URZ, 0x1, UP0 ;  /* 0x000000013f047887 */ /* 0x000fe20008000000 */
[----:B------:R-:W-:Y:S01]  /*3850*/  LOP3.LUT R0, R0, 0xffffff80, RZ, 0xc0, !PT ;  /* 0xffffff8000007812 */ /* 0x000fe200078ec0ff */
[----:B------:R-:W-:-:S02]  /*3860*/  ULOP3.LUT UR53, UR50, 0x8, URZ, 0xc0, !UPT ;  /* 0x0000000832357892 */ /* 0x000fc4000f8ec03f */
[----:B------:R-:W-:Y:S01]  /*3870*/  ULOP3.LUT UR43, UR40, 0x1, URZ, 0xfc, !UPT ;  /* 0x00000001282b7892 */ /* 0x000fe2000f8efc3f */
[----:B------:R-:W-:Y:S01]  /*3880*/  IADD3 R0, -R0, R21, RZ ;  /* 0x0000001500007210 */ /* 0x000fe20007ffe1ff */
[----:B------:R-:W-:Y:S01]  /*3890*/  ULOP3.LUT UR52, UR59, 0x1, URZ, 0xfc, !UPT ;  /* 0x000000013b347892 */ /* 0x000fe2000f8efc3f */
[----:B------:R-:W-:Y:S01]  /*38a0*/  MOV R153, UR4 ;  /* 0x0000000400997c02 */ /* 0x000fe20008000f00 */
[----:B------:R-:W-:Y:S01]  /*38b0*/  ULOP3.LUT UR54, UR61, 0x1, URZ, 0xfc, !UPT ;  /* 0x000000013d367892 */ /* 0x000fe2000f8efc3f */
[----:B-1----:R-:W-:Y:S01]  /*38c0*/  SHF.R.S32.HI R3, RZ, 0x1f, R0 ;  /* 0x0000001fff037819 */ /* 0x002fe20000011400 */
[----:B------:R-:W-:Y:S01]  /*38d0*/  ULOP3.LUT UR55, UR50, 0x8, URZ, 0xc, !UPT ;  /* 0x0000000832377892 */ /* 0x000fe2000f8e0c3f */
[----:B------:R-:W-:Y:S01]  /*38e0*/  SHF.L.U32 R2, R0, 0x6, RZ ;  /* 0x0000000600027819 */ /* 0x000fe200000006ff */
[----:B------:R-:W-:Y:S01]  /*38f0*/  ULOP3.LUT UR53, UR53, 0x18, URZ, 0x3c, !UPT ;  /* 0x0000001835357892 */ /* 0x000fe2000f8e3c3f */
[----:B------:R-:W-:Y:S02]  /*3900*/  LEA.HI R4, R3, R0, RZ, 0x5 ;  /* 0x0000000003047211 */ /* 0x000fe400078f28ff */
[----:B------:R-:W-:Y:S01]  /*3910*/  LOP3.LUT R5, R2, 0x40, RZ, 0xc0, !PT ;  /* 0x0000004002057812 */ /* 0x000fe200078ec0ff */
[----:B---3--:R-:W-:Y:S01]  /*3920*/  ULEA UR47, UR56, UR47, 0x18 ;  /* 0x0000002f382f7291 */ /* 0x008fe2000f8ec03f */
[----:B------:R-:W-:-:S02]  /*3930*/  SHF.R.U32.HI R2, RZ, 0x1, R4 ;  /* 0x00000001ff027819 */ /* 0x000fc40000011604 */
[-C--:B------:R-:W-:Y:S01]  /*3940*/  LEA.HI R4, R3, R0.reuse, RZ, 0x3 ;  /* 0x0000000003047211 */ /* 0x080fe200078f18ff */
[----:B------:R-:W-:Y:S01]  /*3950*/  UIADD3 UR48, UR47, 0x80, URZ ;  /* 0x000000802f307890 */ /* 0x000fe2000fffe03f */
[----:B----4-:R-:W-:Y:S01]  /*3960*/  LOP3.LUT R7, R5, 0x30, R2, 0xf8, !PT ;  /* 0x0000003005077812 */ /* 0x010fe200078ef802 */
[----:B------:R-:W-:Y:S01]  /*3970*/  UIADD3 UR49, UR47, 0x34530, URZ ;  /* 0x000345302f317890 */ /* 0x000fe2000fffe03f */
[-C--:B------:R-:W-:Y:S01]  /*3980*/  LEA.HI R2, R0, R0.reuse, RZ, 0x1 ;  /* 0x0000000000027211 */ /* 0x080fe200078f08ff */
[----:B------:R-:W-:Y:S01]  /*3990*/  @!UP1 UIADD3 UR48, UR47, URZ, URZ ;  /* 0x0000003f2f309290 */ /* 0x000fe2000fffe03f */
[----:B------:R-:W-:Y:S01]  /*39a0*/  LEA.HI R3, R3, R0, RZ, 0x4 ;  /* 0x0000000003037211 */ /* 0x000fe200078f20ff */
[----:B------:R-:W-:Y:S01]  /*39b0*/  UIADD3 UR5, UR50, UR49, URZ ;  /* 0x0000003132057290 */ /* 0x000fe2000fffe03f */
[----:B------:R-:W-:Y:S01]  /*39c0*/  SHF.R.S32.HI R2, RZ, 0x1, R2 ;  /* 0x00000001ff027819 */ /* 0x000fe20000011402 */
[----:B------:R-:W-:Y:S01]  /*39d0*/  UIADD3 UR48, UR48, 0x34780, URZ ;  /* 0x0003478030307890 */ /* 0x000fe2000fffe03f */
[----:B------:R-:W-:-:S02]  /*39e0*/  LOP3.LUT R7, R7, 0x8, R4, 0xf8, !PT ;  /* 0x0000000807077812 */ /* 0x000fc400078ef804 */
[----:B------:R-:W-:Y:S02]  /*39f0*/  SHF.L.U32 R2, R2, 0x7, RZ ;  /* 0x0000000702027819 */ /* 0x000fe400000006ff */
[----:B------:R-:W-:Y:S02]  /*3a00*/  SHF.R.S32.HI R4, RZ, 0x4, R3 ;  /* 0x00000004ff047819 */ /* 0x000fe40000011403 */
[----:B------:R-:W-:Y:S02]  /*3a10*/  LOP3.LUT R2, R2, 0x180, RZ, 0xc0, !PT ;  /* 0x0000018002027812 */ /* 0x000fe400078ec0ff */
[----:B------:R-:W-:Y:S02]  /*3a20*/  LEA.HI R3, R3, R4, RZ, 0x1 ;  /* 0x0000000403037211 */ /* 0x000fe400078f08ff */
[----:B------:R-:W-:Y:S02]  /*3a30*/  LOP3.LUT R5, R2, R5, RZ, 0xfc, !PT ;  /* 0x0000000502057212 */ /* 0x000fe400078efcff */
[----:B------:R-:W-:-:S02]  /*3a40*/  LOP3.LUT R3, R3, 0x7ffffe, RZ, 0xc0, !PT ;  /* 0x007ffffe03037812 */ /* 0x000fc400078ec0ff */
[----:B------:R-:W-:Y:S02]  /*3a50*/  SHF.R.U32.HI R5, RZ, 0x3, R5 ;  /* 0x00000003ff057819 */ /* 0x000fe40000011605 */
[----:B------:R-:W-:Y:S02]  /*3a60*/  IADD3 R3, R4, -R3, RZ ;  /* 0x8000000304037210 */ /* 0x000fe40007ffe0ff */
[----:B------:R-:W-:Y:S02]  /*3a70*/  LOP3.LUT R156, R5, R7, R2, 0x1e, !PT ;  /* 0x00000007059c7212 */ /* 0x000fe400078e1e02 */
[----:B------:R-:W-:-:S03]  /*3a80*/  IADD3 R157, R0, 0x1f, RZ ;  /* 0x0000001f009d7810 */ /* 0x000fc60007ffe0ff */
[----:B------:R-:W-:-:S07]  /*3a90*/  IMAD R156, R3, 0x200, R156 ;  /* 0x00000200039c7824 */ /* 0x000fce00078e029c */
.L_x_236:
[----:B-12---:R-:W1:Y:S02]  /*3aa0*/  LDC.64 R2, c[0x0][0x290] ;  /* 0x0000a400ff027b82 */ /* 0x006e640000000a00 */
[----:B-1----:R-:W-:-:S05]  /*3ab0*/  IMAD.WIDE R2, R18, 0xc, R2 ;  /* 0x0000000c12027825 */ /* 0x002fca00078e0202 */
[----:B------:R-:W2:Y:S01]  /*3ac0*/  LDG.E R4, desc[UR38][R2.64+0x8] ;  /* 0x0000082602047981 */ /* 0x000ea2000c1e1900 */
[----:B------:R-:W-:Y:S01]  /*3ad0*/  SHF.L.U32 R8, R153, 0x1f, RZ ;  /* 0x0000001f99087819 */ /* 0x000fe200000006ff */
[----:B------:R-:W-:Y:S01]  /*3ae0*/  UMOV UR9, UR41 ;  /* 0x0000002900097c82 */ /* 0x000fe20008000000 */
[----:B------:R-:W-:-:S04]  /*3af0*/  MOV R7, UR49 ;  /* 0x0000003100077c02 */ /* 0x000fc80008000f00 */
[----:B------:R-:W1:Y:S01]  /*3b00*/  SYNCS.PHASECHK.TRANS64.TRYWAIT P0, [R7+UR50], R8 ;  /* 0x00000008070075a7 */ /* 0x000e620008000172 */
[----:B--2---:R-:W-:-:S04]  /*3b10*/  IADD3 R5, R4, 0x3f, RZ ;  /* 0x0000003f04057810 */ /* 0x004fc80007ffe0ff */
[----:B------:R-:W-:-:S04]  /*3b20*/  SHF.R.S32.HI R0, RZ, 0x1f, R5 ;  /* 0x0000001fff007819 */ /* 0x000fc80000011405 */
[----:B------:R-:W-:Y:S01]  /*3b30*/  LEA.HI R5, R0, R5, RZ, 0x6 ;  /* 0x0000000500057211 */ /* 0x000fe200078f30ff */
[----:B-1----:R-:W-:Y:S06]  /*3b40*/  @!P0 BRA `(.L_x_33) ;  /* 0x0000021c00f48947 */ /* 0x002fec0003800000 */
.L_x_537:
[----:B------:R2:W-:Y:S01]  /*3b50*/  STL [R1+0x400], RZ ;  /* 0x000400ff01007387 */ /* 0x0005e20000100800 */
[----:B------:R-:W-:Y:S01]  /*3b60*/  ISETP.GE.AND P0, PT, R4, 0x1, PT ;  /* 0x000000010400780c */ /* 0x000fe20003f06270 */
[----:B------:R-:W-:Y:S01]  /*3b70*/  UMOV UR8, URZ ;  /* 0x0000003f00087c82 */ /* 0x000fe20008000000 */
[----:B------:R-:W-:Y:S01]  /*3b80*/  MOV R155, R18 ;  /* 0x00000012009b7202 */ /* 0x000fe20000000f00 */
[----:B------:R2:W-:Y:S01]  /*3b90*/  STL [R1+0x404], RZ ;  /* 0x000404ff01007387 */ /* 0x0005e20000100800 */
[----:B------:R-:W-:Y:S02]  /*3ba0*/  SHF.R.S32.HI R19, RZ, 0x1f, R18 ;  /* 0x0000001fff137819 */ /* 0x000fe40000011412 */
[----:B------:R-:W-:Y:S02]  /*3bb0*/  CS2R R150, SRZ ;  /* 0x0000000000967805 */ /* 0x000fe4000001ff00 */
[----:B------:R-:W-:Y:S01]  /*3bc0*/  MOV R0, UR42 ;  /* 0x0000002a00007c02 */ /* 0x000fe20008000f00 */
[----:B------:R2:W-:Y:S01]  /*3bd0*/  STL [R1+0x408], RZ ;  /* 0x000408ff01007387 */ /* 0x0005e20000100800 */
[----:B------:R-:W-:-:S02]  /*3be0*/  CS2R R24, SRZ ;  /* 0x0000000000187805 */ /* 0x000fc4000001ff00 */
[----:B------:R-:W-:Y:S02]  /*3bf0*/  CS2R R26, SRZ ;  /* 0x00000000001a7805 */ /* 0x000fe4000001ff00 */
[----:B------:R-:W-:Y:S01]  /*3c00*/  CS2R R28, SRZ ;  /* 0x00000000001c7805 */ /* 0x000fe2000001ff00 */
[----:B------:R2:W-:Y:S01]  /*3c10*/  STL [R1+0x40c], RZ ;  /* 0x00040cff01007387 */ /* 0x0005e20000100800 */
[----:B------:R-:W-:Y:S02]  /*3c20*/  CS2R R30, SRZ ;  /* 0x00000000001e7805 */ /* 0x000fe4000001ff00 */
[----:B------:R-:W-:Y:S02]  /*3c30*/  CS2R R32, SRZ ;  /* 0x0000000000207805 */ /* 0x000fe4000001ff00 */
[----:B------:R-:W-:Y:S01]  /*3c40*/  CS2R R34, SRZ ;  /* 0x0000000000227805 */ /* 0x000fe2000001ff00 */
        /* <DEDUP_REMOVED lines=55> */
[----:B------:R-:W-:Y:S01]  /*3fc0*/  SHF.R.S32.HI R5, RZ, 0x6, R5 ;  /* 0x00000006ff057819 */ /* 0x000fe20000011405 */
        /* <DEDUP_REMOVED lines=21> */
[----:B------:R-:W-:-:S03]  /*4120*/  CS2R R148, SRZ ;  /* 0x0000000000947805 */ /* 0x000fc6000001ff00 */
[----:B------:R2:W-:Y:S04]  /*4130*/  STL [R1+0x460], RZ ;  /* 0x000460ff01007387 */ /* 0x0005e80000100800 */
        /* <DEDUP_REMOVED lines=231> */
[----:B------:R2:W-:Y:S04]  /*4fb0*/  STL [R1], RZ ;  /* 0x000000ff01007387 */ /* 0x0005e80000100800 */
        /* <DEDUP_REMOVED lines=126> */
[----:B------:R2:W-:Y:S01]  /*57a0*/  STL [R1+0x1fc], RZ ;  /* 0x0001fcff01007387 */ /* 0x0005e20000100800 */
[----:B------:R-:W-:Y:S05]  /*57b0*/  @!P0 BRA `(.L_x_34) ;  /* 0x00000048008c8947 */ /* 0x000fea0003800000 */
[----:B------:R-:W-:-:S06]  /*57c0*/  UISETP.NE.AND UP0, UPT, UR43, 0x3, UPT ;  /* 0x000000032b00788c */ /* 0x000fcc000bf05270 */
[----:B------:R-:W-:-:S13]  /*57d0*/  PLOP3.LUT P1, PT, PT, PT, UP0, 0x80, 0x0 ;  /* 0x000000000000781c */ /* 0x000fda0003f2f008 */
[----:B------:R-:W-:Y:S05]  /*57e0*/  @!P1 BRA `(.L_x_35) ;  /* 0x0000000000049947 */ /* 0x000fea0003800000 */
[----:B------:R-:W-:Y:S01]  /*57f0*/  BPT.TRAP 0x1 ;  /* 0x000000040000795c */ /* 0x000fe20000300000 */
.L_x_35:
[----:B------:R-:W-:Y:S01]  /*5800*/  ULEA UR4, UR41, UR47, 0x3 ;  /* 0x0000002f29047291 */ /* 0x000fe2000f8e183f */
[----:B------:R-:W-:-:S04]  /*5810*/  MOV R0, UR42 ;  /* 0x0000002a00007c02 */ /* 0x000fc80008000f00 */
[----:B------:R-:W-:-:S04]  /*5820*/  SHF.L.U32 R0, R0, 0x1f, RZ ;  /* 0x0000001f00007819 */ /* 0x000fc800000006ff */
[----:B------:R3:W4:Y:S01]  /*5830*/  SYNCS.PHASECHK.TRANS64.TRYWAIT P0, [UR4+0x34480], R0 ;  /* 0x03448000ff0075a7 */ /* 0x0007220008000144 */
[----:B------:R-:W-:Y:S05]  /*5840*/  @!P1 BRA `(.L_x_36) ;  /* 0x0000000000049947 */ /* 0x000fea0003800000 */
[----:B------:R-:W-:Y:S01]  /*5850*/  BPT.TRAP 0x1 ;  /* 0x000000040000795c */ /* 0x000fe20000300000 */
.L_x_36:
[----:B----4-:R-:W-:Y:S05]  /*5860*/  @P0 BRA `(.L_x_37) ;  /* 0x0000000000080947 */ /* 0x010fea0003800000 */
[----:B------:R-:W4:Y:S02]  /*5870*/  SYNCS.PHASECHK.TRANS64.TRYWAIT P0, [UR4+0x34480], R0 ;  /* 0x03448000ff0075a7 */ /* 0x000f240008000144 */
[----:B----4-:R-:W-:Y:S05]  /*5880*/  @!P0 BRA `(.L_x_38) ;  /* 0x0000020000c08947 */ /* 0x010fea0003800000 */
.L_x_37:
[----:B------:R-:W-:Y:S01]  /*5890*/  UIADD3 UR5, UR47, 0x18000, URZ ;  /* 0x000180002f057890 */ /* 0x000fe2000fffe03f */
[----:B------:R-:W-:Y:S01]  /*58a0*/  WARPGROUP.ARRIVE ;  /* 0x00000000000079c5 */ /* 0x000fe20000000000 */
[----:B------:R-:W-:Y:S01]  /*58b0*/  USHF.R.U32.HI UR4, URZ, 0x4, UR47 ;  /* 0x000000043f047899 */ /* 0x000fe2000801162f */
[----:B------:R-:W-:Y:S01]  /*58c0*/  STL [R1+0xb08], R22 ;  /* 0x000b081601007387 */ /* 0x000fe20000100800 */
[----:B------:R-:W-:Y:S02]  /*58d0*/  USHF.R.U32.HI UR5, URZ, 0x4, UR5 ;  /* 0x000000043f057899 */ /* 0x000fe40008011605 */
[----:B------:R-:W-:Y:S01]  /*58e0*/  ULOP3.LUT UR4, UR4, 0x3fff, URZ, 0xc0, !UPT ;  /* 0x00003fff04047892 */ /* 0x000fe2000f8ec03f */
[----:B------:R-:W-:Y:S01]  /*58f0*/  STL [R1+0xb04], R19 ;  /* 0x000b041301007387 */ /* 0x000fe20000100800 */
[----:B------:R-:W-:Y:S02]  /*5900*/  ULOP3.LUT UR5, UR5, 0x3fff, URZ, 0xc0, !UPT ;  /* 0x00003fff05057892 */ /* 0x000fe4000f8ec03f */
[----:B------:R-:W-:Y:S01]  /*5910*/  ULOP3.LUT UR4, UR4, 0x10000, URZ, 0xfc, !UPT ;  /* 0x0001000004047892 */ /* 0x000fe2000f8efc3f */
[----:B------:R-:W-:Y:S01]  /*5920*/  STL [R1+0xb00], R18 ;  /* 0x000b001201007387 */ /* 0x000fe20000100800 */
[----:B------:R-:W-:-:S02]  /*5930*/  ULOP3.LUT UR5, UR5, 0x10000, URZ, 0xfc, !UPT ;  /* 0x0001000005057892 */ /* 0x000fc4000f8efc3f */
[----:B------:R-:W-:Y:S01]  /*5940*/  ULEA UR8, UR41, UR4, 0xa ;  /* 0x0000000429087291 */ /* 0x000fe2000f8e503f */
[----:B------:R-:W-:Y:S01]  /*5950*/  STL [R1+0xafc], R17 ;  /* 0x000afc1101007387 */ /* 0x000fe20000100800 */
[----:B------:R-:W-:Y:S01]  /*5960*/  ULEA UR9, UR41, UR5, 0xa ;  /* 0x0000000529097291 */ /* 0x000fe2000f8e503f */
[----:B------:R-:W-:Y:S02]  /*5970*/  UMOV UR7, 0x80000020 ;  /* 0x8000002000077882 */ /* 0x000fe40000000000 */
[----:B------:R-:W-:Y:S01]  /*5980*/  UMOV UR5, 0x80000020 ;  /* 0x8000002000057882 */ /* 0x000fe20000000000 */
[----:B------:R-:W-:Y:S01]  /*5990*/  STL [R1+0xaf8], R16 ;  /* 0x000af81001007387 */ /* 0x000fe20000100800 */
[----:B------:R-:W-:Y:S02]  /*59a0*/  UMOV UR4, UR8 ;  /* 0x0000000800047c82 */ /* 0x000fe40008000000 */
[----:B------:R-:W-:Y:S01]  /*59b0*/  UMOV UR6, UR9 ;  /* 0x0000000900067c82 */ /* 0x000fe20008000000 */
[----:B------:R-:W-:Y:S01]  /*59c0*/  STL [R1+0xaf4], R7 ;  /* 0x000af40701007387 */ /* 0x000fe20000100800 */
[----:B------:R-:W-:Y:S01]  /*59d0*/  QGMMA.64x256x32.F32.E4M3.E4M3 R24, gdesc[UR4], RZ, !UPT, gsb0 ;  /* 0x03e00000041879f3 */ /* 0x000fe2000c0008ff */
[----:B------:R-:W-:-:S02]  /*59e0*/  UIADD3 UR4, UR8, 0x100, URZ ;  /* 0x0000010008047890 */ /* 0x000fc4000fffe03f */
[----:B------:R-:W-:Y:S01]  /*59f0*/  STL [R1+0xaf0], R6 ;  /* 0x000af00601007387 */ /* 0x000fe20000100800 */
[----:B------:R-:W-:-:S03]  /*5a00*/  UMOV UR5, 0x80000020 ;  /* 0x8000002000057882 */ /* 0x000fc60000000000 */
[----:B------:R-:W-:Y:S04]  /*5a10*/  STL [R1+0xaec], R5 ;  /* 0x000aec0501007387 */ /* 0x000fe80000100800 */
[----:B------:R-:W-:Y:S01]  /*5a20*/  STL [R1+0xae8], R4 ;  /* 0x000ae80401007387 */ /* 0x000fe20000100800 */
[----:B------:R-:W-:-:S03]  /*5a30*/  WARPGROUP.DEPBAR.LE gsb0, 0x0 ;  /* 0x00008000000079c5 */ /* 0x000fc60000010000 */
[----:B------:R-:W-:Y:S01]  /*5a40*/  STL.64 [R1+0x400], R24 ;  /* 0x0004001801007387 */ /* 0x000fe20000100a00 */
[----:B------:R-:W-:Y:S01]  /*5a50*/  IMAD.MOV.U32 R227, RZ, RZ, R143 ;  /* 0x000000ffffe37224 */ /* 0x000fe200078e008f */
[----:B------:R-:W-:Y:S02]  /*5a60*/  MOV R226, R144 ;  /* 0x0000009000e27202 */ /* 0x000fe40000000f00 */
[----:B------:R-:W-:Y:S01]  /*5a70*/  STL.64 [R1+0x408], R26 ;  /* 0x0004081a01007387 */ /* 0x000fe20000100a00 */
[----:B------:R-:W-:Y:S02]  /*5a80*/  MOV R225, R145 ;  /* 0x0000009100e17202 */ /* 0x000fe40000000f00 */
[----:B------:R-:W-:Y:S01]  /*5a90*/  MOV R224, R146 ;  /* 0x0000009200e07202 */ /* 0x000fe20000000f00 */
[----:B------:R-:W-:Y:S01]  /*5aa0*/  STL.64 [R1+0x410], R28 ;  /* 0x0004101c01007387 */ /* 0x000fe20000100a00 */
[----:B------:R-:W-:Y:S02]  /*5ab0*/  MOV R223, R147 ;  /* 0x0000009300df7202 */ /* 0x000fe40000000f00 */
[----:B------:R-:W-:Y:S01]  /*5ac0*/  MOV R222, R148 ;  /* 0x0000009400de7202 */ /* 0x000fe20000000f00 */
[----:B------:R-:W-:Y:S01]  /*5ad0*/  STL.64 [R1+0x418], R30 ;  /* 0x0004181e01007387 */ /* 0x000fe20000100a00 */
[----:B------:R-:W-:-:S02]  /*5ae0*/  MOV R221, R149 ;  /* 0x0000009500dd7202 */ /* 0x000fc40000000f00 */
[----:B------:R-:W-:Y:S01]  /*5af0*/  MOV R220, R150 ;  /* 0x0000009600dc7202 */ /* 0x000fe20000000f00 */
[----:B------:R-:W-:Y:S01]  /*5b00*/  STL.64 [R1+0x420], R32 ;  /* 0x0004202001007387 */ /* 0x000fe20000100a00 */
[----:B------:R-:W-:-:S03]  /*5b10*/  MOV R219, R151 ;  /* 0x0000009700db7202 */ /* 0x000fc60000000f00 */
[----:B------:R-:W-:Y:S04]  /*5b20*/  STL.64 [R1+0x428], R34 ;  /* 0x0004282201007387 */ /* 0x000fe80000100a00 */
        /* <DEDUP_REMOVED lines=53> */
[----:B------:R4:W-:Y:S04]  /*5e80*/  STL [R1+0x5d8], R142 ;  /* 0x0005d88e01007387 */ /* 0x0009e80000100800 */
[----:B------:R-:W-:Y:S04]  /*5e90*/  STL [R1+0xb2c], R219 ;  /* 0x000b2cdb01007387 */ /* 0x000fe80000100800 */
[----:B------:R-:W-:Y:S01]  /*5ea0*/  STL [R1+0xb28], R220 ;  /* 0x000b28dc01007387 */ /* 0x000fe20000100800 */
[----:B----4-:R-:W-:-:S03]  /*5eb0*/  WARPGROUP.ARRIVE ;  /* 0x00000000000079c5 */ /* 0x010fc60000000000 */
[----:B------:R-:W-:Y:S03]  /*5ec0*/  STL [R1+0xb24], R221 ;  /* 0x000b24dd01007387 */ /* 0x000fe60000100800 */
[----:B------:R-:W-:Y:S01]  /*5ed0*/  QGMMA.64x256x32.F32.E4M3.E4M3 R24, gdesc[UR4], RZ, !UPT, gsb0 ;  /* 0x03e00000041879f3 */ /* 0x000fe2000c0008ff */
[----:B------:R-:W-:Y:S01]  /*5ee0*/  STL [R1+0xb20], R222 ;  /* 0x000b20de01007387 */ /* 0x000fe20000100800 */
[----:B------:R-:W-:Y:S01]  /*5ef0*/  UIADD3 UR4, UR8, 0x200, URZ ;  /* 0x0000020008047890 */ /* 0x000fe2000fffe03f */
[----:B------:R-:W-:Y:S02]  /*5f00*/  UMOV UR5, 0x80000020 ;  /* 0x8000002000057882 */ /* 0x000fe40000000000 */
[----:B------:R-:W-:Y:S04]  /*5f10*/  STL [R1+0xb1c], R223 ;  /* 0x000b1cdf01007387 */ /* 0x000fe80000100800 */
[----:B------:R-:W-:Y:S04]  /*5f20*/  STL [R1+0xb18], R224 ;  /* 0x000b18e001007387 */ /* 0x000fe80000100800 */
[----:B------:R-:W-:Y:S04]  /*5f30*/  STL [R1+0xb14], R225 ;  /* 0x000b14e101007387 */ /* 0x000fe80000100800 */
        /* <DEDUP_REMOVED lines=71> */
[----:B------:R4:W-:Y:S02]  /*63b0*/  STL [R1+0x3d8], R142 ;  /* 0x0003d88e01007387 */ /* 0x0009e40000100800 */
[----:B----4-:R-:W-:-:S06]  /*63c0*/  WARPGROUP.ARRIVE ;  /* 0x00000000000079c5 */ /* 0x010fcc0000000000 */
[----:B------:R-:W-:Y:S01]  /*63d0*/  QGMMA.64x256x32.F32.E4M3.E4M3 R24, gdesc[UR4], RZ, !UPT, gsb0 ;  /* 0x03e00000041879f3 */ /* 0x000fe2000c0008ff */
[----:B------:R-:W-:Y:S01]  /*63e0*/  UIADD3 UR4, UR8, 0x300, URZ ;  /* 0x0000030008047890 */ /* 0x000fe2000fffe03f */
[----:B------:R-:W-:Y:S01]  /*63f0*/  UMOV UR5, 0x80000020 ;  /* 0x8000002000057882 */ /* 0x000fe20000000000 */
[----:B------:R-:W-:Y:S02]  /*6400*/  WARPGROUP.DEPBAR.LE gsb0, 0x0 ;  /* 0x00008000000079c5 */ /* 0x000fe40000010000 */
[----:B------:R-:W-:Y:S01]  /*6410*/  STL.64 [R1], R24 ;  /* 0x0000001801007387 */ /* 0x000fe20000100a00 */
[----:B------:R-:W-:Y:S01]  /*6420*/  IMAD.MOV.U32 R219, RZ, RZ, R67 ;  /* 0x000000ffffdb7224 */ /* 0x000fe200078e0043 */
[----:B------:R-:W-:Y:S01]  /*6430*/  MOV R220, R68 ;  /* 0x0000004400dc7202 */ /* 0x000fe20000000f00 */
[----:B------:R-:W-:Y:S01]  /*6440*/  IMAD.MOV.U32 R218, RZ, RZ, R76 ;  /* 0x000000ffffda7224 */ /* 0x000fe200078e004c */
[----:B------:R-:W-:Y:S01]  /*6450*/  STL.64 [R1+0x8], R26 ;  /* 0x0000081a01007387 */ /* 0x000fe20000100a00 */
[----:B------:R-:W-:Y:S01]  /*6460*/  MOV R221, R69 ;  /* 0x0000004500dd7202 */ /* 0x000fe20000000f00 */
[----:B------:R-:W-:Y:S01]  /*6470*/  IMAD.MOV.U32 R161, RZ, RZ, R85 ;  /* 0x000000ffffa17224 */ /* 0x000fe200078e0055 */
[----:B------:R-:W-:Y:S01]  /*6480*/  MOV R222, R70 ;  /* 0x0000004600de7202 */ /* 0x000fe20000000f00 */
        /* <DEDUP_REMOVED lines=26> */
[----:B-1----:R-:W-:Y:S01]  /*6630*/  IMAD.MOV.U32 R8, RZ, RZ, R148 ;  /* 0x000000ffff087224 */ /* 0x002fe200078e0094 */
[----:B------:R-:W-:Y:S01]  /*6640*/  MOV R162, R86 ;  /* 0x0000005600a27202 */ /* 0x000fe20000000f00 */
[----:B------:R-:W-:Y:S01]  /*6650*/  STL.64 [R1+0x48], R42 ;  /* 0x0000482a01007387 */ /* 0x000fe20000100a00 */
[----:B------:R-:W-:-:S02]  /*6660*/  MOV R163, R87 ;  /* 0x0000005700a37202 */ /* 0x000fc40000000f00 */
[----:B------:R-:W-:Y:S01]  /*6670*/  MOV R164, R88 ;  /* 0x0000005800a47202 */ /* 0x000fe20000000f00 */
        /* <DEDUP_REMOVED lines=33> */
[----:B------:R1:W-:Y:S01]  /*6890*/  STL [R1+0xa8], R66 ;  /* 0x0000a84201007387 */ /* 0x0003e20000100800 */
[----:B------:R-:W-:-:S02]  /*68a0*/  MOV R190, R114 ;  /* 0x0000007200be7202 */ /* 0x000fc40000000f00 */
[----:B------:R-:W-:Y:S01]  /*68b0*/  MOV R191, R115 ;  /* 0x0000007300bf7202 */ /* 0x000fe20000000f00 */
[----:B------:R-:W-:Y:S01]  /*68c0*/  STL.64 [R1+0x6e0], R156 ;  /* 0x0006e09c01007387 */ /* 0x000fe20000100a00 */
[----:B------:R-:W-:Y:S02]  /*68d0*/  MOV R192, R116 ;  /* 0x0000007400c07202 */ /* 0x000fe40000000f00 */
[----:B------:R-:W-:Y:S01]  /*68e0*/  MOV R193, R117 ;  /* 0x0000007500c17202 */ /* 0x000fe20000000f00 */
[----:B------:R-:W-:Y:S01]  /*68f0*/  STL [R1+0x6d8], R155 ;  /* 0x0006d89b01007387 */ /* 0x000fe20000100800 */
[----:B------:R-:W-:Y:S02]  /*6900*/  MOV R194, R118 ;  /* 0x0000007600c27202 */ /* 0x000fe40000000f00 */
[----:B------:R-:W-:Y:S01]  /*6910*/  MOV R195, R119 ;  /* 0x0000007700c37202 */ /* 0x000fe20000000f00 */
[----:B------:R-:W-:Y:S01]  /*6920*/  STL.64 [R1+0x6d0], R152 ;  /* 0x0006d09801007387 */ /* 0x000fe20000100a00 */
[----:B------:R-:W-:-:S02]  /*6930*/  MOV R196, R120 ;  /* 0x0000007800c47202 */ /* 0x000fc40000000f00 */
[----:B------:R-:W-:Y:S02]  /*6940*/  MOV R198, R122 ;  /* 0x0000007a00c67202 */ /* 0x000fe40000000f00 */
[----:B------:R-:W-:Y:S02]  /*6950*/  MOV R199, R123 ;  /* 0x0000007b00c77202 */ /* 0x000fe40000000f00 */
[----:B------:R-:W-:Y:S02]  /*6960*/  MOV R200, R124 ;  /* 0x0000007c00c87202 */ /* 0x000fe40000000f00 */
[----:B------:R-:W-:Y:S02]  /*6970*/  MOV R201, R125 ;  /* 0x0000007d00c97202 */ /* 0x000fe40000000f00 */
[----:B------:R-:W-:Y:S02]  /*6980*/  MOV R202, R126 ;  /* 0x0000007e00ca7202 */ /* 0x000fe40000000f00 */
        /* <DEDUP_REMOVED lines=21> */
[----:B---3--:R-:W-:Y:S02]  /*6ae0*/  MOV R0, R151 ;  /* 0x0000009700007202 */ /* 0x008fe40000000f00 */
[----:B-1----:R-:W-:-:S06]  /*6af0*/  WARPGROUP.ARRIVE ;  /* 0x00000000000079c5 */ /* 0x002fcc0000000000 */
[----:B------:R-:W-:Y:S03]  /*6b00*/  QGMMA.64x256x32.F32.E4M3.E4M3 R24, gdesc[UR4], RZ, !UPT, gsb0 ;  /* 0x03e00000041879f3 */ /* 0x000fe6000c0008ff */
[----:B------:R-:W-:Y:S02]  /*6b10*/  WARPGROUP.DEPBAR.LE gsb0, 0x0 ;  /* 0x00008000000079c5 */ /* 0x000fe40000010000 */
        /* <DEDUP_REMOVED lines=25> */
[----:B------:R1:W-:Y:S04]  /*6cb0*/  STL.64 [R1+0x600], R100 ;  /* 0x0006006401007387 */ /* 0x0003e80000100a00 */
[----:B-1----:R-:W3:Y:S04]  /*6cc0*/  LDL.LU R100, [R1] ;  /* 0x0000000001647983 */ /* 0x002ee80000300800 */
[----:B------:R-:W3:Y:S04]  /*6cd0*/  LDL.LU R101, [R1+0x4] ;  /* 0x0000040001657983 */ /* 0x000ee80000300800 */
[----:B------:R-:W4:Y:S04]  /*6ce0*/  LDL.LU R102, [R1+0x8] ;  /* 0x0000080001667983 */ /* 0x000f280000300800 */
[----:B------:R-:W4:Y:S04]  /*6cf0*/  LDL.LU R103, [R1+0xc] ;  /* 0x00000c0001677983 */ /* 0x000f280000300800 */
[----:B------:R-:W2:Y:S04]  /*6d00*/  LDL.LU R104, [R1+0x10] ;  /* 0x0000100001687983 */ /* 0x000ea80000300800 */
[----:B------:R-:W2:Y:S04]  /*6d10*/  LDL.LU R105, [R1+0x14] ;  /* 0x0000140001697983 */ /* 0x000ea80000300800 */
[----:B------:R-:W3:Y:S04]  /*6d20*/  LDL.LU R106, [R1+0x18] ;  /* 0x00001800016a7983 */ /* 0x000ee80000300800 */
        /* <DEDUP_REMOVED lines=35> */
[----:B------:R-:W3:Y:S01]  /*6f60*/  LDL.LU R142, [R1+0xa8] ;  /* 0x0000a800018e7983 */ /* 0x000ee20000300800 */
[----:B------:R-:W-:-:S02]  /*6f70*/  MOV R143, R219 ;  /* 0x000000db008f7202 */ /* 0x000fc40000000f00 */
[----:B------:R-:W-:Y:S01]  /*6f80*/  MOV R144, R220 ;  /* 0x000000dc00907202 */ /* 0x000fe20000000f00 */
[----:B------:R-:W4:Y:S01]  /*6f90*/  LDL.LU R219, [R1+0xb2c] ;  /* 0x000b2c0001db7983 */ /* 0x000f220000300800 */
[----:B------:R-:W-:Y:S02]  /*6fa0*/  MOV R145, R221 ;  /* 0x000000dd00917202 */ /* 0x000fe40000000f00 */
[----:B------:R-:W-:Y:S01]  /*6fb0*/  MOV R146, R222 ;  /* 0x000000de00927202 */ /* 0x000fe20000000f00 */
[----:B------:R-:W4:Y:S01]  /*6fc0*/  LDL.LU R220, [R1+0xb28] ;  /* 0x000b280001dc7983 */ /* 0x000f220000300800 */
[----:B------:R-:W-:Y:S01]  /*6fd0*/  MOV R147, R223 ;  /* 0x000000df00937202 */ /* 0x000fe20000000f00 */
[----:B------:R-:W-:Y:S02]  /*6fe0*/  IMAD.MOV.U32 R148, RZ, RZ, R224 ;  /* 0x000000ffff947224 */ /* 0x000fe400078e00e0 */
[----:B------:R-:W4:Y:S01]  /*6ff0*/  LDL.LU R221, [R1+0xb24] ;  /* 0x000b240001dd7983 */ /* 0x000f220000300800 */
[----:B------:R-:W-:-:S02]  /*7000*/  MOV R150, R226 ;  /* 0x000000e200967202 */ /* 0x000fc40000000f00 */
[----:B------:R-:W-:Y:S01]  /*7010*/  MOV R151, R227 ;  /* 0x000000e300977202 */ /* 0x000fe20000000f00 */
[----:B------:R-:W4:Y:S01]  /*7020*/  LDL.LU R222, [R1+0xb20] ;  /* 0x000b200001de7983 */ /* 0x000f220000300800 */
[----:B------:R-:W-:-:S03]  /*7030*/  MOV R149, R225 ;  /* 0x000000e100957202 */ /* 0x000fc60000000f00 */
[----:B------:R-:W4:Y:S04]  /*7040*/  LDL.LU R223, [R1+0xb1c] ;  /* 0x000b1c0001df7983 */ /* 0x000f280000300800 */
[----:B------:R-:W4:Y:S04]  /*7050*/  LDL.LU R224, [R1+0xb18] ;  /* 0x000b180001e07983 */ /* 0x000f280000300800 */
[----:B------:R-:W4:Y:S04]  /*7060*/  LDL.LU R225, [R1+0xb14] ;  /* 0x000b140001e17983 */ /* 0x000f280000300800 */
[----:B------:R-:W4:Y:S04]  /*7070*/  LDL.LU R226, [R1+0xb10] ;  /* 0x000b100001e27983 */ /* 0x000f280000300800 */
[----:B------:R-:W4:Y:S04]  /*7080*/  LDL.LU R227, [R1+0xb0c] ;  /* 0x000b0c0001e37983 */ /* 0x000f280000300800 */
[----:B------:R-:W-:Y:S04]  /*7090*/  STL.64 [R1+0x8e0], R150 ;  /* 0x0008e09601007387 */ /* 0x000fe80000100a00 */
[----:B------:R-:W-:Y:S04]  /*70a0*/  STL.64 [R1+0x8d8], R148 ;  /* 0x0008d89401007387 */ /* 0x000fe80000100a00 */
[----:B------:R-:W-:Y:S04]  /*70b0*/  STL.64 [R1+0x8d0], R146 ;  /* 0x0008d09201007387 */ /* 0x000fe80000100a00 */
[----:B------:R-:W-:Y:S04]  /*70c0*/  STL.64 [R1+0x8c8], R144 ;  /* 0x0008c89001007387 */ /* 0x000fe80000100a00 */
[----:B---3--:R-:W-:Y:S04]  /*70d0*/  STL.64 [R1+0x8c0], R142 ;  /* 0x0008c08e01007387 */ /* 0x008fe80000100a00 */
[----:B--2---:R-:W-:Y:S04]  /*70e0*/  STL.64 [R1+0x8b8], R140 ;  /* 0x0008b88c01007387 */ /* 0x004fe80000100a00 */
[----:B----4-:R-:W-:Y:S04]  /*70f0*/  STL.64 [R1+0x8b0], R138 ;  /* 0x0008b08a01007387 */ /* 0x010fe80000100a00 */
        /* <DEDUP_REMOVED lines=57> */
[----:B-1----:R-:W2:Y:S04]  /*7490*/  LDL.LU R24, [R1+0x200] ;  /* 0x0002000001187983 */ /* 0x002ea80000300800 */
        /* <DEDUP_REMOVED lines=117> */
[----:B------:R-:W4:Y:S01]  /*7bf0*/  LDL.LU R142, [R1+0x3d8] ;  /* 0x0003d800018e7983 */ /* 0x000f220000300800 */
[----:B------:R-:W-:-:S02]  /*7c00*/  MOV R143, R22 ;  /* 0x00000016008f7202 */ /* 0x000fc40000000f00 */
[----:B------:R-:W-:Y:S01]  /*7c10*/  MOV R144, R19 ;  /* 0x0000001300907202 */ /* 0x000fe20000000f00 */
[----:B------:R1:W5:Y:S01]  /*7c20*/  LDL.LU R22, [R1+0xb08] ;  /* 0x000b080001167983 */ /* 0x0003620000300800 */
[----:B------:R-:W-:Y:S02]  /*7c30*/  MOV R145, R18 ;  /* 0x0000001200917202 */ /* 0x000fe40000000f00 */
[----:B------:R-:W-:Y:S01]  /*7c40*/  MOV R146, R17 ;  /* 0x0000001100927202 */ /* 0x000fe20000000f00 */
[----:B------:R1:W5:Y:S01]  /*7c50*/  LDL.LU R19, [R1+0xb04] ;  /* 0x000b040001137983 */ /* 0x0003620000300800 */
[----:B------:R-:W-:-:S03]  /*7c60*/  MOV R147, R16 ;  /* 0x0000001000937202 */ /* 0x000fc60000000f00 */
[----:B------:R1:W5:Y:S01]  /*7c70*/  LDL.LU R18, [R1+0xb00] ;  /* 0x000b000001127983 */ /* 0x0003620000300800 */
[----:B------:R-:W-:Y:S01]  /*7c80*/  MOV R148, R7 ;  /* 0x0000000700947202 */ /* 0x000fe20000000f00 */
[----:B------:R-:W-:Y:S01]  /*7c90*/  IMAD.MOV.U32 R149, RZ, RZ, R6 ;  /* 0x000000ffff957224 */ /* 0x000fe200078e0006 */
[----:B------:R-:W-:Y:S01]  /*7ca0*/  MOV R150, R5 ;  /* 0x0000000500967202 */ /* 0x000fe20000000f00 */
[----:B------:R1:W5:Y:S01]  /*7cb0*/  LDL.LU R17, [R1+0xafc] ;  /* 0x000afc0001117983 */ /* 0x0003620000300800 */
[----:B------:R-:W-:-:S03]  /*7cc0*/  MOV R151, R4 ;  /* 0x0000000400977202 */ /* 0x000fc60000000f00 */
[----:B------:R1:W5:Y:S04]  /*7cd0*/  LDL.LU R16, [R1+0xaf8] ;  /* 0x000af80001107983 */ /* 0x0003680000300800 */
[----:B------:R1:W5:Y:S04]  /*7ce0*/  LDL.LU R7, [R1+0xaf4] ;  /* 0x000af40001077983 */ /* 0x0003680000300800 */
[----:B------:R1:W5:Y:S04]  /*7cf0*/  LDL.LU R6, [R1+0xaf0] ;  /* 0x000af00001067983 */ /* 0x0003680000300800 */
[----:B------:R1:W5:Y:S04]  /*7d00*/  LDL.LU R5, [R1+0xaec] ;  /* 0x000aec0001057983 */ /* 0x0003680000300800 */
[----:B------:R1:W5:Y:S04]  /*7d10*/  LDL.LU R4, [R1+0xae8] ;  /* 0x000ae80001047983 */ /* 0x0003680000300800 */
[----:B------:R-:W-:Y:S04]  /*7d20*/  STL.64 [R1+0xae0], R150 ;  /* 0x000ae09601007387 */ /* 0x000fe80000100a00 */
[----:B------:R-:W-:Y:S04]  /*7d30*/  STL.64 [R1+0xad8], R148 ;  /* 0x000ad89401007387 */ /* 0x000fe80000100a00 */
[----:B------:R-:W-:Y:S04]  /*7d40*/  STL.64 [R1+0xad0], R146 ;  /* 0x000ad09201007387 */ /* 0x000fe80000100a00 */
[----:B------:R-:W-:Y:S04]  /*7d50*/  STL.64 [R1+0xac8], R144 ;  /* 0x000ac89001007387 */ /* 0x000fe80000100a00 */
[----:B----4-:R-:W-:Y:S04]  /*7d60*/  STL.64 [R1+0xac0], R142 ;  /* 0x000ac08e01007387 */ /* 0x010fe80000100a00 */
[----:B---3--:R-:W-:Y:S04]  /*7d70*/  STL.64 [R1+0xab8], R140 ;  /* 0x000ab88c01007387 */ /* 0x008fe80000100a00 */
[----:B--2---:R-:W-:Y:S04]  /*7d80*/  STL.64 [R1+0xab0], R138 ;  /* 0x000ab08a01007387 */ /* 0x004fe80000100a00 */
        /* <DEDUP_REMOVED lines=57> */
[----:B--2---:R-:W2:Y:S04]  /*8120*/  LDL.LU R24, [R1+0x400] ;  /* 0x0004000001187983 */ /* 0x004ea80000300800 */
[----:B------:R-:W2:Y:S04]  /*8130*/  LDL.LU R25, [R1+0x404] ;  /* 0x0004040001197983 */ /* 0x000ea80000300800 */
        /* <DEDUP_REMOVED lines=116> */
[----:B------:R-:W2:Y:S01]  /*8880*/  LDL.LU R142, [R1+0x5d8] ;  /* 0x0005d800018e7983 */ /* 0x000ea20000300800 */
[----:B------:R-:W-:Y:S01]  /*8890*/  MOV R143, R227 ;  /* 0x000000e3008f7202 */ /* 0x000fe20000000f00 */
[----:B------:R-:W-:Y:S01]  /*88a0*/  IMAD.MOV.U32 R150, RZ, RZ, R220 ;  /* 0x000000ffff967224 */ /* 0x000fe200078e00dc */
[----:B------:R-:W-:Y:S01]  /*88b0*/  MOV R144, R226 ;  /* 0x000000e200907202 */ /* 0x000fe20000000f00 */
[----:B------:R-:W-:Y:S01]  /*88c0*/  UIADD3 UR4, UR8, 0x2, URZ ;  /* 0x0000000208047890 */ /* 0x000fe2000fffe03f */
[----:B------:R-:W-:Y:S01]  /*88d0*/  MOV R145, R225 ;  /* 0x000000e100917202 */ /* 0x000fe20000000f00 */
[----:B------:R-:W-:Y:S01]  /*88e0*/  UIADD3 UR6, UR9, 0x2, URZ ;  /* 0x0000000209067890 */ /* 0x000fe2000fffe03f */
[----:B------:R-:W-:Y:S01]  /*88f0*/  MOV R146, R224 ;  /* 0x000000e000927202 */ /* 0x000fe20000000f00 */
[----:B------:R-:W-:Y:S01]  /*8900*/  UMOV UR5, 0x80000020 ;  /* 0x8000002000057882 */ /* 0x000fe20000000000 */
[----:B------:R-:W-:Y:S01]  /*8910*/  MOV R147, R223 ;  /* 0x000000df00937202 */ /* 0x000fe20000000f00 */
[----:B------:R-:W-:Y:S01]  /*8920*/  UMOV UR7, 0x80000020 ;  /* 0x8000002000077882 */ /* 0x000fe20000000000 */
[----:B------:R-:W-:Y:S01]  /*8930*/  MOV R148, R222 ;  /* 0x000000de00947202 */ /* 0x000fe20000000f00 */
[----:B------:R-:W-:Y:S01]  /*8940*/  IMAD.MOV.U32 R227, RZ, RZ, R0 ;  /* 0x000000ffffe37224 */ /* 0x000fe200078e0000 */
[----:B------:R-:W-:-:S02]  /*8950*/  MOV R149, R221 ;  /* 0x000000dd00957202 */ /* 0x000fc40000000f00 */
[----:B------:R-:W-:Y:S02]  /*8960*/  MOV R151, R219 ;  /* 0x000000db00977202 */ /* 0x000fe40000000f00 */
[----:B------:R-:W-:Y:S02]  /*8970*/  MOV R152, R218 ;  /* 0x000000da00987202 */ /* 0x000fe40000000f00 */
[----:B------:R-:W-:Y:S01]  /*8980*/  MOV R153, R217 ;  /* 0x000000d900997202 */ /* 0x000fe20000000f00 */
[----:B------:R-:W-:Y:S01]  /*8990*/  IMAD.MOV.U32 R217, RZ, RZ, R15 ;  /* 0x000000ffffd97224 */ /* 0x000fe200078e000f */
        /* <DEDUP_REMOVED lines=14> */
[----:B------:R-:W-:Y:S01]  /*8a80*/  MOV R226, R2 ;  /* 0x0000000200e27202 */ /* 0x000fe20000000f00 */
[----:B--2---:R-:W-:-:S06]  /*8a90*/  WARPGROUP.ARRIVE ;  /* 0x00000000000079c5 */ /* 0x004fcc0000000000 */
[----:B------:R-:W-:Y:S03]  /*8aa0*/  QGMMA.64x256x32.F32.E4M3.E4M3 R24, gdesc[UR4], R24, gsb0 ;  /* 0x03e00000041879f3 */ /* 0x000fe60008000818 */
        /* <DEDUP_REMOVED lines=65> */
[----:B--2---:R-:W2:Y:S04]  /*8ec0*/  LDL.LU.64 R150, [R1+0xae0] ;  /* 0x000ae00001967983 */ /* 0x004ea80000300a00 */
[----:B------:R-:W2:Y:S04]  /*8ed0*/  LDL.LU.64 R148, [R1+0xad8] ;  /* 0x000ad80001947983 */ /* 0x000ea80000300a00 */
        /* <DEDUP_REMOVED lines=61> */
[----:B------:R-:W2:Y:S01]  /*92b0*/  LDL.LU.64 R24, [R1+0x8e8] ;  /* 0x0008e80001187983 */ /* 0x000ea20000300a00 */
[----:B------:R-:W-:Y:S01]  /*92c0*/  UIADD3 UR4, UR8, 0x102, URZ ;  /* 0x0000010208047890 */ /* 0x000fe2000fffe03f */
[----:B------:R-:W-:Y:S01]  /*92d0*/  UMOV UR5, 0x80000020 ;  /* 0x8000002000057882 */ /* 0x000fe20000000000 */
[----:B--2---:R-:W-:-:S07]  /*92e0*/  WARPGROUP.ARRIVE ;  /* 0x00000000000079c5 */ /* 0x004fce0000000000 */
        /* <DEDUP_REMOVED lines=93> */
[----:B------:R-:W-:-:S02]  /*98c0*/  UMOV UR5, 0x80000020 ;  /* 0x8000002000057882 */ /* 0x000fc40000000000 */
[----:B------:R-:W3:Y:S04]  /*98d0*/  LDL.LU.64 R98, [R1+0x810] ;  /* 0x0008100001627983 */ /* 0x000ee80000300a00 */
        /* <DEDUP_REMOVED lines=36> */
[----:B------:R-:W3:Y:S01]  /*9b20*/  LDL.LU.64 R24, [R1+0x6e8] ;  /* 0x0006e80001187983 */ /* 0x000ee20000300a00 */
[----:B--2---:R-:W-:-:S06]  /*9b30*/  WARPGROUP.ARRIVE ;  /* 0x00000000000079c5 */ /* 0x004fcc0000000000 */
[----:B------:R-:W-:Y:S03]  /*9b40*/  QGMMA.64x256x32.F32.E4M3.E4M3 R100, gdesc[UR4], R100, gsb0 ;  /* 0x03e00000046479f3 */ /* 0x000fe60008000864 */
[----:B------:R-:W-:Y:S02]  /*9b50*/  WARPGROUP.DEPBAR.LE gsb0, 0x0 ;  /* 0x00008000000079c5 */ /* 0x000fe40000010000 */
[----:B------:R-:W-:Y:S04]  /*9b60*/  STL.64 [R1], R100 ;  /* 0x0000006401007387 */ /* 0x000fe80000100a00 */
        /* <DEDUP_REMOVED lines=63> */
[----:B--2---:R1:W5:Y:S04]  /*9f60*/  LDL.LU.64 R156, [R1+0x6e0] ;  /* 0x0006e000019c7983 */ /* 0x0043680000300a00 */
[----:B------:R1:W5:Y:S04]  /*9f70*/  LDL.LU R155, [R1+0x6d8] ;  /* 0x0006d800019b7983 */ /* 0x0003680000300800 */
[----:B------:R1:W5:Y:S04]  /*9f80*/  LDL.LU.64 R152, [R1+0x6d0] ;  /* 0x0006d00001987983 */ /* 0x0003680000300a00 */
        /* <DEDUP_REMOVED lines=26> */
[----:B------:R-:W-:Y:S01]  /*a130*/  UIADD3 UR4, UR8, 0x302, URZ ;  /* 0x0000030208047890 */ /* 0x000fe2000fffe03f */
[----:B------:R-:W-:Y:S01]  /*a140*/  UMOV UR5, 0x80000020 ;  /* 0x8000002000057882 */ /* 0x000fe20000000000 */
[----:B------:R-:W-:Y:S01]  /*a150*/  UIADD3 UR9, UR41, 0x1, URZ ;  /* 0x0000000129097890 */ /* 0x000fe2000fffe03f */
[----:B------:R-:W-:-:S03]  /*a160*/  UMOV UR8, 0x1 ;  /* 0x0000000100087882 */ /* 0x000fc60000000000 */
[----:B------:R-:W-:-:S04]  /*a170*/  UISETP.NE.AND UP0, UPT, UR9, 0x6, UPT ;  /* 0x000000060900788c */ /* 0x000fc8000bf05270 */
[----:B------:R-:W-:Y:S01]  /*a180*/  USEL UR9, UR9, URZ, UP0 ;  /* 0x0000003f09097287 */ /* 0x000fe20008000000 */
[----:B---3--:R-:W-:-:S06]  /*a190*/  WARPGROUP.ARRIVE ;  /* 0x00000000000079c5 */ /* 0x008fcc0000000000 */
[----:B------:R-:W-:Y:S01]  /*a1a0*/  QGMMA.64x256x32.F32.E4M3.E4M3 R24, gdesc[UR4], R24, gsb0 ;  /* 0x03e00000041879f3 */ /* 0x000fe20008000818 */
[----:B------:R-:W-:-:S04]  /*a1b0*/  USEL UR4, URZ, 0x1, UP0 ;  /* 0x000000013f047887 */ /* 0x000fc80008000000 */
[----:B------:R-:W-:-:S06]  /*a1c0*/  ULOP3.LUT UR4, UR42, UR4, URZ, 0x3c, !UPT ;  /* 0x000000042a047292 */ /* 0x000fcc000f8e3c3f */
[----:B-1----:R-:W-:Y:S01]  /*a1d0*/  MOV R0, UR4 ;  /* 0x0000000400007c02 */ /* 0x002fe20008000f00 */
[----:B------:R-:W-:-:S06]  /*a1e0*/  WARPGROUP.DEPBAR.LE gsb0, 0x0 ;  /* 0x00008000000079c5 */ /* 0x000fcc0000010000 */
.L_x_34:
[----:B-----5:R-:W-:-:S04]  /*a1f0*/  VIMNMX R2, R5, 0x1, PT ;  /* 0x0000000105027848 */ /* 0x020fc80003fe0100 */
[----:B------:R-:W-:-:S04]  /*a200*/  IADD3 R5, R5, -R2, RZ ;  /* 0x8000000205057210 */ /* 0x000fc80007ffe0ff */
[----:B------:R-:W-:-:S13]  /*a210*/  ISETP.GE.AND P0, PT, R5, 0x1, PT ;  /* 0x000000010500780c */ /* 0x000fda0003f06270 */
[----:B------:R-:W-:Y:S05]  /*a220*/  @!P0 BRA `(.L_x_39) ;  /* 0x0000006400c08947 */ /* 0x000fea0003800000 */
[----:B------:R-:W-:Y:S01]  /*a230*/  MOV R2, R5 ;  /* 0x0000000500027202 */ /* 0x000fe20000000f00 */
[----:B------:R-:W-:-:S06]  /*a240*/  UMOV UR10, UR41 ;  /* 0x00000029000a7c82 */ /* 0x000fcc0008000000 */
.L_x_46:
[----:B------:R-:W-:-:S06]  /*a250*/  UISETP.NE.AND UP0, UPT, UR43, 0x3, UPT ;  /* 0x000000032b00788c */ /* 0x000fcc000bf05270 */
[----:B------:R-:W-:-:S13]  /*a260*/  PLOP3.LUT P1, PT, PT, PT, UP0, 0x80, 0x0 ;  /* 0x000000000000781c */ /* 0x000fda0003f2f008 */
[----:B------:R-:W-:Y:S05]  /*a270*/  @!P1 BRA `(.L_x_40) ;  /* 0x0000000000049947 */ /* 0x000fea0003800000 */
[----:B------:R-:W-:Y:S01]  /*a280*/  BPT.TRAP 0x1 ;  /* 0x000000040000795c */ /* 0x000fe20000300000 */
.L_x_40:
[----:B------:R-:W-:Y:S01]  /*a290*/  ULEA UR4, UR9, UR47, 0x3 ;  /* 0x0000002f09047291 */ /* 0x000fe2000f8e183f */
[----:B-1----:R-:W-:-:S08]  /*a2a0*/  SHF.L.U32 R3, R0, 0x1f, RZ ;  /* 0x0000001f00037819 */ /* 0x002fd000000006ff */
[----:B------:R1:W3:Y:S01]  /*a2b0*/  SYNCS.PHASECHK.TRANS64.TRYWAIT P0, [UR4+0x34480], R3 ;  /* 0x03448003ff0075a7 */ /* 0x0002e20008000144 */
[----:B------:R-:W-:Y:S05]  /*a2c0*/  @!P1 BRA `(.L_x_41) ;  /* 0x0000000000049947 */ /* 0x000fea0003800000 */
[----:B------:R-:W-:Y:S01]  /*a2d0*/  BPT.TRAP 0x1 ;  /* 0x000000040000795c */ /* 0x000fe20000300000 */
.L_x_41:
[----:B---3--:R-:W-:Y:S05]  /*a2e0*/  @P0 BRA `(.L_x_42) ;  /* 0x0000000000080947 */ /* 0x008fea0003800000 */
[----:B------:R-:W3:Y:S02]  /*a2f0*/  SYNCS.PHASECHK.TRANS64.TRYWAIT P0, [UR4+0x34480], R3 ;  /* 0x03448003ff0075a7 */ /* 0x000ee40008000144 */
[----:B---3--:R-:W-:Y:S05]  /*a300*/  @!P0 BRA `(.L_x_43) ;  /* 0x000001b800388947 */ /* 0x008fea0003800000 */
.L_x_42:
        /* <DEDUP_REMOVED lines=64> */
[----:B----4-:R-:W4:Y:S04]  /*a710*/  LDL.LU.64 R24, [R1+0x400] ;  /* 0x0004000001187983 */ /* 0x010f280000300a00 */
[----:B------:R-:W4:Y:S04]  /*a720*/  LDL.LU.64 R26, [R1+0x408] ;  /* 0x00040800011a7983 */ /* 0x000f280000300a00 */
        /* <DEDUP_REMOVED lines=61> */
[----:B------:R-:W4:Y:S01]  /*ab00*/  LDL.LU.64 R150, [R1+0x5f8] ;  /* 0x0005f80001967983 */ /* 0x000f220000300a00 */
[----:B------:R-:W-:-:S02]  /*ab10*/  UIADD3 UR5, UR47, 0x18000, URZ ;  /* 0x000180002f057890 */ /* 0x000fc4000fffe03f */
        /* <DEDUP_REMOVED lines=9> */
[----:B------:R-:W-:Y:S01]  /*abb0*/  UISETP.NE.U32.AND UP0, UPT, UR8, URZ, UPT ;  /* 0x0000003f0800728c */ /* 0x000fe2000bf05070 */
[----:B------:R-:W-:Y:S01]  /*abc0*/  STL [R1+0xb04], R17 ;  /* 0x000b041101007387 */ /* 0x000fe20000100800 */
[----:B------:R-:W-:Y:S02]  /*abd0*/  ULEA UR11, UR9, UR4, 0xa ;  /* 0x00000004090b7291 */ /* 0x000fe4000f8e503f */
[----:B------:R-:W-:Y:S01]  /*abe0*/  ULEA UR12, UR9, UR5, 0xa ;  /* 0x00000005090c7291 */ /* 0x000fe2000f8e503f */
[----:B------:R-:W-:Y:S01]  /*abf0*/  STL [R1+0xb00], R16 ;  /* 0x000b001001007387 */ /* 0x000fe20000100800 */
[----:B------:R-:W-:Y:S01]  /*ac00*/  UMOV UR7, 0x80000020 ;  /* 0x8000002000077882 */ /* 0x000fe20000000000 */
[----:B------:R-:W-:Y:S02]  /*ac10*/  UMOV UR5, 0x80000020 ;  /* 0x8000002000057882 */ /* 0x000fe40000000000 */
[----:B------:R-:W-:Y:S01]  /*ac20*/  UMOV UR4, UR11 ;  /* 0x0000000b00047c82 */ /* 0x000fe20008000000 */
[----:B------:R-:W-:Y:S01]  /*ac30*/  STL [R1+0xafc], R7 ;  /* 0x000afc0701007387 */ /* 0x000fe20000100800 */
[----:B------:R-:W-:-:S03]  /*ac40*/  UMOV UR6, UR12 ;  /* 0x0000000c00067c82 */ /* 0x000fc60008000000 */
[----:B------:R-:W-:Y:S04]  /*ac50*/  STL [R1+0xaf8], R6 ;  /* 0x000af80601007387 */ /* 0x000fe80000100800 */
[----:B------:R-:W-:Y:S04]  /*ac60*/  STL [R1+0xaf4], R5 ;  /* 0x000af40501007387 */ /* 0x000fe80000100800 */
[----:B------:R-:W-:Y:S04]  /*ac70*/  STL [R1+0xaf0], R4 ;  /* 0x000af00401007387 */ /* 0x000fe80000100800 */
[----:B------:R-:W-:Y:S04]  /*ac80*/  STL [R1+0xaec], R2 ;  /* 0x000aec0201007387 */ /* 0x000fe80000100800 */
[----:B------:R-:W-:Y:S01]  /*ac90*/  STL [R1+0xae8], R0 ;  /* 0x000ae80001007387 */ /* 0x000fe20000100800 */
[----:B----4-:R-:W-:-:S06]  /*aca0*/  WARPGROUP.ARRIVE ;  /* 0x00000000000079c5 */ /* 0x010fcc0000000000 */
[----:B------:R-:W-:Y:S03]  /*acb0*/  QGMMA.64x256x32.F32.E4M3.E4M3 R24, gdesc[UR4], R24, UP0, gsb0 ;  /* 0x03e00000041879f3 */ /* 0x000fe6000b800818 */
[----:B------:R-:W-:Y:S02]  /*acc0*/  WARPGROUP.DEPBAR.LE gsb0, 0x0 ;  /* 0x00008000000079c5 */ /* 0x000fe40000010000 */
[----:B------:R4:W-:Y:S01]  /*acd0*/  STL.64 [R1+0x400], R24 ;  /* 0x0004001801007387 */ /* 0x0009e20000100a00 */
[----:B------:R-:W-:Y:S01]  /*ace0*/  MOV R227, R145 ;  /* 0x0000009100e37202 */ /* 0x000fe20000000f00 */
[----:B------:R-:W-:Y:S01]  /*acf0*/  IMAD.MOV.U32 R221, RZ, RZ, R151 ;  /* 0x000000ffffdd7224 */ /* 0x000fe200078e0097 */
[----:B------:R-:W-:Y:S01]  /*ad00*/  MOV R226, R146 ;  /* 0x0000009200e27202 */ /* 0x000fe20000000f00 */
[----:B------:R1:W-:Y:S01]  /*ad10*/  STL.64 [R1+0x408], R26 ;  /* 0x0004081a01007387 */ /* 0x0003e20000100a00 */
[----:B------:R-:W-:-:S02]  /*ad20*/  MOV R225, R147 ;  /* 0x0000009300e17202 */ /* 0x000fc40000000f00 */
[----:B------:R-:W-:Y:S01]  /*ad30*/  MOV R224, R148 ;  /* 0x0000009400e07202 */ /* 0x000fe20000000f00 */
[----:B------:R2:W-:Y:S01]  /*ad40*/  STL.64 [R1+0x410], R28 ;  /* 0x0004101c01007387 */ /* 0x0005e20000100a00 */
[----:B------:R-:W-:Y:S02]  /*ad50*/  MOV R223, R149 ;  /* 0x0000009500df7202 */ /* 0x000fe40000000f00 */
[----:B------:R-:W-:Y:S01]  /*ad60*/  MOV R222, R150 ;  /* 0x0000009600de7202 */ /* 0x000fe20000000f00 */
        /* <DEDUP_REMOVED lines=57> */
[----:B------:R3:W-:Y:S04]  /*b100*/  STL [R1+0x5e0], R144 ;  /* 0x0005e09001007387 */ /* 0x0007e80000100800 */
[----:B----4-:R-:W4:Y:S04]  /*b110*/  LDL.LU.64 R24, [R1] ;  /* 0x0000000001187983 */ /* 0x010f280000300a00 */
[----:B-1----:R-:W4:Y:S04]  /*b120*/  LDL.LU.64 R26, [R1+0x8] ;  /* 0x00000800011a7983 */ /* 0x002f280000300a00 */
[----:B--2---:R-:W2:Y:S04]  /*b130*/  LDL.LU.64 R28, [R1+0x10] ;  /* 0x00001000011c7983 */ /* 0x004ea80000300a00 */
[----:B---3--:R-:W3:Y:S04]  /*b140*/  LDL.LU.64 R30, [R1+0x18] ;  /* 0x00001800011e7983 */ /* 0x008ee80000300a00 */
[----:B------:R-:W4:Y:S04]  /*b150*/  LDL.LU.64 R32, [R1+0x20] ;  /* 0x0000200001207983 */ /* 0x000f280000300a00 */
[----:B------:R-:W2:Y:S04]  /*b160*/  LDL.LU.64 R34, [R1+0x28] ;  /* 0x0000280001227983 */ /* 0x000ea80000300a00 */
[----:B------:R-:W3:Y:S04]  /*b170*/  LDL.LU.64 R36, [R1+0x30] ;  /* 0x0000300001247983 */ /* 0x000ee80000300a00 */
        /* <DEDUP_REMOVED lines=121> */
[----:B-1----:R-:W2:Y:S04]  /*b910*/  LDL.LU.64 R24, [R1+0x200] ;  /* 0x0002000001187983 */ /* 0x002ea80000300a00 */
        /* <DEDUP_REMOVED lines=65> */
[----:B------:R-:W-:Y:S04]  /*bd30*/  STL [R1+0xb2c], R221 ;  /* 0x000b2cdd01007387 */ /* 0x000fe80000100800 */
[----:B------:R-:W-:Y:S04]  /*bd40*/  STL [R1+0xb28], R222 ;  /* 0x000b28de01007387 */ /* 0x000fe80000100800 */
[----:B------:R-:W-:Y:S04]  /*bd50*/  STL [R1+0xb24], R223 ;  /* 0x000b24df01007387 */ /* 0x000fe80000100800 */
[----:B------:R-:W-:Y:S04]  /*bd60*/  STL [R1+0xb20], R224 ;  /* 0x000b20e001007387 */ /* 0x000fe80000100800 */
[----:B------:R-:W-:Y:S04]  /*bd70*/  STL [R1+0xb1c], R225 ;  /* 0x000b1ce101007387 */ /* 0x000fe80000100800 */
[----:B------:R-:W-:Y:S04]  /*bd80*/  STL [R1+0xb18], R226 ;  /* 0x000b18e201007387 */ /* 0x000fe80000100800 */
[----:B------:R-:W-:Y:S01]  /*bd90*/  STL [R1+0xb14], R227 ;  /* 0x000b14e301007387 */ /* 0x000fe20000100800 */
[----:B--2---:R-:W-:-:S06]  /*bda0*/  WARPGROUP.ARRIVE ;  /* 0x00000000000079c5 */ /* 0x004fcc0000000000 */
[----:B------:R-:W-:Y:S03]  /*bdb0*/  QGMMA.64x256x32.F32.E4M3.E4M3 R24, gdesc[UR4], R24, UP0, gsb0 ;  /* 0x03e00000041879f3 */ /* 0x000fe6000b800818 */
[----:B------:R-:W-:Y:S02]  /*bdc0*/  WARPGROUP.DEPBAR.LE gsb0, 0x0 ;  /* 0x00008000000079c5 */ /* 0x000fe40000010000 */
[----:B------:R-:W-:Y:S01]  /*bdd0*/  STL.64 [R1+0x200], R24 ;  /* 0x0002001801007387 */ /* 0x000fe20000100a00 */
[----:B------:R-:W-:Y:S01]  /*bde0*/  IMAD.MOV.U32 R2, RZ, RZ, R150 ;  /* 0x000000ffff027224 */ /* 0x000fe200078e0096 */
[----:B------:R-:W-:Y:S02]  /*bdf0*/  MOV R0, R151 ;  /* 0x0000009700007202 */ /* 0x000fe40000000f00 */
        /* <DEDUP_REMOVED lines=67> */
[----:B------:R-:W2:Y:S04]  /*c230*/  LDL.LU.64 R150, [R1+0xf28] ;  /* 0x000f280001967983 */ /* 0x000ea80000300a00 */
[----:B------:R-:W2:Y:S04]  /*c240*/  LDL.LU.64 R148, [R1+0xf20] ;  /* 0x000f200001947983 */ /* 0x000ea80000300a00 */
[----:B------:R-:W2:Y:S04]  /*c250*/  LDL.LU.64 R146, [R1+0xf18] ;  /* 0x000f180001927983 */ /* 0x000ea80000300a00 */
[----:B------:R-:W2:Y:S04]  /*c260*/  LDL.LU.64 R144, [R1+0xf10] ;  /* 0x000f100001907983 */ /* 0x000ea80000300a00 */
[----:B------:R-:W2:Y:S04]  /*c270*/  LDL.LU.64 R142, [R1+0xf08] ;  /* 0x000f0800018e7983 */ /* 0x000ea80000300a00 */
        /* <DEDUP_REMOVED lines=62> */
[----:B------:R-:W-:Y:S03]  /*c660*/  QGMMA.64x256x32.F32.E4M3.E4M3 R24, gdesc[UR4], R24, UP0, gsb0 ;  /* 0x03e00000041879f3 */ /* 0x000fe6000b800818 */
[----:B------:R-:W-:Y:S02]  /*c670*/  WARPGROUP.DEPBAR.LE gsb0, 0x0 ;  /* 0x00008000000079c5 */ /* 0x000fe40000010000 */
[----:B------:R-:W-:Y:S01]  /*c680*/  STL.64 [R1], R24 ;  /* 0x0000001801007387 */ /* 0x000fe20000100a00 */
        /* <DEDUP_REMOVED lines=73> */
[----:B------:R1:W-:Y:S01]  /*cb20*/  STL [R1+0xb0], R68 ;  /* 0x0000b04401007387 */ /* 0x0003e20000100800 */
[----:B------:R-:W-:Y:S02]  /*cb30*/  MOV R179, R103 ;  /* 0x0000006700b37202 */ /* 0x000fe40000000f00 */
[----:B------:R-:W-:Y:S01]  /*cb40*/  MOV R176, R100 ;  /* 0x0000006400b07202 */ /* 0x000fe20000000f00 */
[----:B------:R-:W2:Y:S01]  /*cb50*/  LDL.LU.64 R150, [R1+0xd28] ;  /* 0x000d280001967983 */ /* 0x000ea20000300a00 */
[----:B------:R-:W-:-:S02]  /*cb60*/  MOV R177, R101 ;  /* 0x0000006500b17202 */ /* 0x000fc40000000f00 */
[----:B------:R-:W-:Y:S01]  /*cb70*/  MOV R174, R98 ;  /* 0x0000006200ae7202 */ /* 0x000fe20000000f00 */
[----:B------:R-:W2:Y:S01]  /*cb80*/  LDL.LU.64 R148, [R1+0xd20] ;  /* 0x000d200001947983 */ /* 0x000ea20000300a00 */
[----:B------:R-:W-:Y:S02]  /*cb90*/  MOV R175, R99 ;  /* 0x0000006300af7202 */ /* 0x000fe40000000f00 */
[----:B------:R-:W-:Y:S01]  /*cba0*/  MOV R172, R96 ;  /* 0x0000006000ac7202 */ /* 0x000fe20000000f00 */
[----:B------:R-:W2:Y:S01]  /*cbb0*/  LDL.LU.64 R146, [R1+0xd18] ;  /* 0x000d180001927983 */ /* 0x000ea20000300a00 */
        /* <DEDUP_REMOVED lines=36> */
[----:B------:R-:W-:-:S03]  /*ce00*/  MOV R221, R69 ;  /* 0x0000004500dd7202 */ /* 0x000fc60000000f00 */
        /* <DEDUP_REMOVED lines=51> */
[----:B------:R-:W-:Y:S04]  /*d140*/  STL.64 [R1+0x6e0], R156 ;  /* 0x0006e09c01007387 */ /* 0x000fe80000100a00 */
[----:B------:R-:W-:Y:S04]  /*d150*/  STL [R1+0x6d8], R155 ;  /* 0x0006d89b01007387 */ /* 0x000fe80000100800 */
[----:B------:R-:W-:Y:S01]  /*d160*/  STL.64 [R1+0x6d0], R152 ;  /* 0x0006d09801007387 */ /* 0x000fe20000100a00 */
[----:B--2---:R-:W-:-:S06]  /*d170*/  WARPGROUP.ARRIVE ;  /* 0x00000000000079c5 */ /* 0x004fcc0000000000 */
[----:B------:R-:W-:Y:S03]  /*d180*/  QGMMA.64x256x32.F32.E4M3.E4M3 R24, gdesc[UR4], R24, UP0, gsb0 ;  /* 0x03e00000041879f3 */ /* 0x000fe6000b800818 */
        /* <DEDUP_REMOVED lines=27> */
[----:B-1----:R-:W2:Y:S04]  /*d340*/  LDL.LU R100, [R1] ;  /* 0x0000000001647983 */ /* 0x002ea80000300800 */
        /* <DEDUP_REMOVED lines=47> */
[----:B------:R-:W-:Y:S01]  /*d640*/  MOV R147, R223 ;  /* 0x000000df00937202 */ /* 0x000fe20000000f00 */
[----:B------:R-:W-:Y:S01]  /*d650*/  IMAD.MOV.U32 R150, RZ, RZ, R226 ;  /* 0x000000ffff967224 */ /* 0x000fe200078e00e2 */
[----:B------:R-:W-:Y:S01]  /*d660*/  MOV R148, R224 ;  /* 0x000000e000947202 */ /* 0x000fe20000000f00 */
[----:B------:R-:W4:Y:S01]  /*d670*/  LDL.LU R222, [R1+0xb28] ;  /* 0x000b280001de7983 */ /* 0x000f220000300800 */
[----:B------:R-:W-:Y:S02]  /*d680*/  MOV R151, R227 ;  /* 0x000000e300977202 */ /* 0x000fe40000000f00 */
[----:B------:R-:W-:Y:S01]  /*d690*/  MOV R149, R225 ;  /* 0x000000e100957202 */ /* 0x000fe20000000f00 */
        /* <DEDUP_REMOVED lines=194> */
[----:B------:R-:W-:-:S03]  /*e2c0*/  MOV R146, R7 ;  /* 0x0000000700927202 */ /* 0x000fc60000000f00 */
        /* <DEDUP_REMOVED lines=198> */
[----:B------:R-:W-:-:S02]  /*ef30*/  MOV R145, R227 ;  /* 0x000000e300917202 */ /* 0x000fc40000000f00 */
[----:B------:R-:W-:Y:S02]  /*ef40*/  MOV R146, R226 ;  /* 0x000000e200927202 */ /* 0x000fe40000000f00 */
[----:B------:R-:W-:Y:S02]  /*ef50*/  MOV R147, R225 ;  /* 0x000000e100937202 */ /* 0x000fe40000000f00 */
[----:B------:R-:W-:Y:S02]  /*ef60*/  MOV R148, R224 ;  /* 0x000000e000947202 */ /* 0x000fe40000000f00 */
[----:B------:R-:W-:Y:S02]  /*ef70*/  MOV R149, R223 ;  /* 0x000000df00957202 */ /* 0x000fe40000000f00 */
[----:B------:R-:W-:Y:S02]  /*ef80*/  MOV R150, R222 ;  /* 0x000000de00967202 */ /* 0x000fe40000000f00 */
[----:B------:R-:W-:Y:S01]  /*ef90*/  MOV R151, R221 ;  /* 0x000000dd00977202 */ /* 0x000fe20000000f00 */
[----:B------:R-:W-:-:S02]  /*efa0*/  UIADD3 UR4, UR11, 0x2, URZ ;  /* 0x000000020b047890 */ /* 0x000fc4000fffe03f */
[----:B------:R-:W-:Y:S01]  /*efb0*/  UIADD3 UR6, UR12, 0x2, URZ ;  /* 0x000000020c067890 */ /* 0x000fe2000fffe03f */
[----:B------:R-:W-:Y:S01]  /*efc0*/  UMOV UR5, 0x80000020 ;  /* 0x8000002000057882 */ /* 0x000fe20000000000 */
[----:B------:R-:W-:Y:S01]  /*efd0*/  UMOV UR7, 0x80000020 ;  /* 0x8000002000077882 */ /* 0x000fe20000000000 */
        /* <DEDUP_REMOVED lines=226> */
[----:B------:R-:W-:Y:S01]  /*fe00*/  IMAD.MOV.U32 R152, RZ, RZ, R220 ;  /* 0x000000ffff987224 */ /* 0x000fe200078e00dc */
[----:B------:R-:W-:Y:S01]  /*fe10*/  MOV R153, R219 ;  /* 0x000000db00997202 */ /* 0x000fe20000000f00 */
[----:B------:R-:W-:Y:S01]  /*fe20*/  IMAD.MOV.U32 R221, RZ, RZ, R13 ;  /* 0x000000ffffdd7224 */ /* 0x000fe200078e000d */
        /* <DEDUP_REMOVED lines=8> */
[----:B------:R-:W-:Y:S01]  /*feb0*/  MOV R227, R3 ;  /* 0x0000000300e37202 */ /* 0x000fe20000000f00 */
[----:B------:R-:W-:Y:S01]  /*fec0*/  UIADD3 UR4, UR11, 0x202, URZ ;  /* 0x000002020b047890 */ /* 0x000fe2000fffe03f */
[----:B------:R-:W-:Y:S01]  /*fed0*/  MOV R216, R23 ;  /* 0x0000001700d87202 */ /* 0x000fe20000000f00 */
[----:B------:R-:W-:Y:S01]  /*fee0*/  UMOV UR5, 0x80000020 ;  /* 0x8000002000057882 */ /* 0x000fe20000000000 */
[----:B------:R-:W-:Y:S01]  /*fef0*/  MOV R217, R21 ;  /* 0x0000001500d97202 */ /* 0x000fe20000000f00 */
[----:B------:R-:W3:Y:S01]  /*ff00*/  LDL.LU.64 R98, [R1+0x810] ;  /* 0x0008100001627983 */ /* 0x000ee20000300a00 */
[----:B------:R-:W-:Y:S02]  /*ff10*/  MOV R218, R20 ;  /* 0x0000001400da7202 */ /* 0x000fe40000000f00 */
[----:B------:R-:W-:Y:S01]  /*ff20*/  MOV R219, R15 ;  /* 0x0000000f00db7202 */ /* 0x000fe20000000f00 */
[----:B------:R-:W3:Y:S01]  /*ff30*/  LDL.LU.64 R96, [R1+0x808] ;  /* 0x0008080001607983 */ /* 0x000ee20000300a00 */
[----:B------:R-:W-:-:S03]  /*ff40*/  MOV R220, R14 ;  /* 0x0000000e00dc7202 */ /* 0x000fc60000000f00 */
        /* <DEDUP_REMOVED lines=37> */
[----:B------:R-:W-:Y:S03]  /*101a0*/  QGMMA.64x256x32.F32.E4M3.E4M3 R100, gdesc[UR4], R100, UP0, gsb0 ;  /* 0x03e00000046479f3 */ /* 0x000fe6000b800864 */
        /* <DEDUP_REMOVED lines=96> */
[----:B---3--:R-:W-:-:S07]  /*107b0*/  WARPGROUP.ARRIVE ;  /* 0x00000000000079c5 */ /* 0x008fce0000000000 */
[----:B------:R-:W-:Y:S03]  /*107c0*/  QGMMA.64x256x32.F32.E4M3.E4M3 R24, gdesc[UR4], R24, UP0, gsb0 ;  /* 0x03e00000041879f3 */ /* 0x000fe6000b800818 */
[----:B------:R-:W-:Y:S02]  /*107d0*/  WARPGROUP.DEPBAR.LE gsb0, 0x0 ;  /* 0x00008000000079c5 */ /* 0x000fe40000010000 */
[----:B-1----:R-:W-:Y:S05]  /*107e0*/  @!P1 BRA `(.L_x_44) ;  /* 0x0000000000049947 */ /* 0x002fea0003800000 */
[----:B------:R-:W-:Y:S01]  /*107f0*/  BPT.TRAP 0x1 ;  /* 0x000000040000795c */ /* 0x000fe20000300000 */
.L_x_44:
[----:B------:R-:W-:Y:S02]  /*10800*/  UISETP.GT.U32.AND UP0, UPT, UR40, 0x1, UPT ;  /* 0x000000012800788c */ /* 0x000fe4000bf04070 */
[----:B------:R-:W-:-:S04]  /*10810*/  ULEA UR4, UR10, UR47, 0x3 ;  /* 0x0000002f0a047291 */ /* 0x000fc8000f8e183f */
[----:B------:R-:W-:Y:S01]  /*10820*/  UIADD3 UR4, UR4, 0x344b0, URZ ;  /* 0x000344b004047890 */ /* 0x000fe2000fffe03f */
[----:B------:R-:W-:-:S03]  /*10830*/  PLOP3.LUT P0, PT, PT, PT, UP0, 0x80, 0x0 ;  /* 0x000000000000781c */ /* 0x000fc60003f0f008 */
[----:B------:R-:W-:-:S09]  /*10840*/  UPRMT UR4, URZ, 0x654, UR4 ;  /* 0x000006543f047896 */ /* 0x000fd20008000004 */
[----:B------:R-:W-:Y:S01]  /*10850*/  SYNCS.ARRIVE.TRANS64.RED.A1T0 RZ, [UR4], RZ ;  /* 0x000000ffffff79a7 */ /* 0x000fe20008100404 */
[----:B------:R-:W-:Y:S05]  /*10860*/  @P0 BRA `(.L_x_45) ;  /* 0x0000000000040947 */ /* 0x000fea0003800000 */
[----:B------:R-:W-:Y:S01]  /*10870*/  BPT.TRAP 0x1 ;  /* 0x000000040000795c */ /* 0x000fe20000300000 */
.L_x_45:
[----:B------:R-:W-:Y:S01]  /*10880*/  UIADD3 UR9, UR9, 0x1, URZ ;  /* 0x0000000109097890 */ /* 0x000fe2000fffe03f */
[C---:B-----5:R-:W-:Y:S01]  /*10890*/  ISETP.GT.AND P0, PT, R2.reuse, 0x1, PT ;  /* 0x000000010200780c */ /* 0x060fe20003f04270 */
[----:B------:R-:W-:Y:S01]  /*108a0*/  UIADD3 UR10, UR10, 0x1, URZ ;  /* 0x000000010a0a7890 */ /* 0x000fe2000fffe03f */
[----:B------:R-:W-:Y:S01]  /*108b0*/  IADD3 R2, R2, -0x1, RZ ;  /* 0xffffffff02027810 */ /* 0x000fe20007ffe0ff */
[----:B------:R-:W-:Y:S02]  /*108c0*/  UISETP.NE.AND UP0, UPT, UR9, 0x6, UPT ;  /* 0x000000060900788c */ /* 0x000fe4000bf05270 */
[----:B------:R-:W-:Y:S02]  /*108d0*/  UISETP.NE.AND UP1, UPT, UR10, 0x6, UPT ;  /* 0x000000060a00788c */ /* 0x000fe4000bf25270 */
[----:B------:R-:W-:Y:S02]  /*108e0*/  USEL UR4, URZ, 0x1, UP0 ;  /* 0x000000013f047887 */ /* 0x000fe40008000000 */
[----:B------:R-:W-:-:S02]  /*108f0*/  USEL UR9, UR9, URZ, UP0 ;  /* 0x0000003f09097287 */ /* 0x000fc40008000000 */
[----:B------:R-:W-:Y:S02]  /*10900*/  USEL UR10, UR10, URZ, UP1 ;  /* 0x0000003f0a0a7287 */ /* 0x000fe40008800000 */
[----:B------:R-:W-:Y:S01]  /*10910*/  LOP3.LUT R0, R0, UR4, RZ, 0x3c, !PT ;  /* 0x0000000400007c12 */ /* 0x000fe2000f8e3cff */
[----:B------:R-:W-:Y:S09]  /*10920*/  @P0 BRA `(.L_x_46) ;  /* 0xffffff9800480947 */ /* 0x000ff2000383ffff */
.L_x_39:
[----:B------:R-:W-:Y:S02]  /*10930*/  ISETP.GE.AND P0, PT, R4, 0x1, PT ;  /* 0x000000010400780c */ /* 0x000fe40003f06270 */
[----:B------:R-:W-:-:S04]  /*10940*/  MOV R0, UR55 ;  /* 0x0000003700007c02 */ /* 0x000fc80008000f00 */
[----:B------:R3:W-:Y:S07]  /*10950*/  SYNCS.ARRIVE.TRANS64.A1T0 RZ, [R0+UR49], RZ ;  /* 0x000000ff00ff79a7 */ /* 0x0007ee0008100031 */
[----:B------:R-:W-:Y:S05]  /*10960*/  @!P0 BRA `(.L_x_47) ;  /* 0x0000000000408947 */ /* 0x000fea0003800000 */
[----:B------:R-:W-:-:S06]  /*10970*/  UISETP.NE.AND UP0, UPT, UR43, 0x3, UPT ;  /* 0x000000032b00788c */ /* 0x000fcc000bf05270 */
[----:B------:R-:W-:-:S13]  /*10980*/  PLOP3.LUT P0, PT, PT, PT, UP0, 0x80, 0x0 ;  /* 0x000000000000781c */ /* 0x000fda0003f0f008 */
[----:B------:R-:W-:Y:S05]  /*10990*/  @!P0 BRA `(.L_x_48) ;  /* 0x0000000000048947 */ /* 0x000fea0003800000 */
[----:B------:R-:W-:Y:S01]  /*109a0*/  BPT.TRAP 0x1 ;  /* 0x000000040000795c */ /* 0x000fe20000300000 */
.L_x_48:
[----:B------:R-:W-:Y:S01]  /*109b0*/  IADD3 R5, R5, UR41, RZ ;  /* 0x0000002905057c10 */ /* 0x000fe2000fffe0ff */
[----:B------:R-:W-:-:S04]  /*109c0*/  UISETP.GT.U32.AND UP0, UPT, UR40, 0x1, UPT ;  /* 0x000000012800788c */ /* 0x000fc8000bf04070 */
[----:B-1----:R-:W-:Y:S02]  /*109d0*/  IMAD.WIDE.U32 R2, R5, -0x55555555, RZ ;  /* 0xaaaaaaab05027825 */ /* 0x002fe400078e00ff */
[----:B------:R-:W-:-:S03]  /*109e0*/  PLOP3.LUT P0, PT, PT, PT, UP0, 0x80, 0x0 ;  /* 0x000000000000781c */ /* 0x000fc60003f0f008 */
[----:B---3--:R-:W-:-:S05]  /*109f0*/  SHF.R.U32.HI R0, RZ, 0x2, R3 ;  /* 0x00000002ff007819 */ /* 0x008fca0000011603 */
[----:B------:R-:W-:-:S05]  /*10a00*/  IMAD R0, R0, -0x6, R5 ;  /* 0xfffffffa00007824 */ /* 0x000fca00078e0205 */
[----:B------:R-:W-:-:S05]  /*10a10*/  LEA R0, R0, UR47, 0x3 ;  /* 0x0000002f00007c11 */ /* 0x000fca000f8e18ff */
[----:B------:R-:W-:-:S05]  /*10a20*/  VIADD R0, R0, 0x344b0 ;  /* 0x000344b000007836 */ /* 0x000fca0000000000 */
[----:B------:R-:W-:-:S04]  /*10a30*/  PRMT R0, RZ, 0x654, R0 ;  /* 0x00000654ff007816 */ /* 0x000fc80000000000 */
[----:B------:R4:W-:Y:S01]  /*10a40*/  SYNCS.ARRIVE.TRANS64.RED.A1T0 RZ, [R0+URZ], RZ ;  /* 0x000000ff00ff79a7 */ /* 0x0009e2000810043f */
[----:B------:R-:W-:Y:S05]  /*10a50*/  @P0 BRA `(.L_x_47) ;  /* 0x0000000000040947 */ /* 0x000fea0003800000 */
[----:B------:R-:W-:Y:S01]  /*10a60*/  BPT.TRAP 0x1 ;  /* 0x000000040000795c */ /* 0x000fe20000300000 */
.L_x_47:
[----:B---34-:R-:W-:Y:S02]  /*10a70*/  SHF.L.U32 R0, R153, 0x1f, RZ ;  /* 0x0000001f99007819 */ /* 0x018fe400000006ff */
[----:B------:R-:W-:Y:S02]  /*10a80*/  R2UR UR4, R4 ;  /* 0x00000000040472ca */ /* 0x000fe400000e0000 */
[----:B------:R-:W3:Y:S11]  /*10a90*/  SYNCS.PHASECHK.TRANS64.TRYWAIT P0, [R7+UR50+0x10], R0 ;  /* 0x00001000070075a7 */ /* 0x000ef60008000172 */
[----:B------:R-:W-:-:S04]  /*10aa0*/  UIADD3 UR4, UR4, 0x3f, URZ ;  /* 0x0000003f04047890 */ /* 0x000fc8000fffe03f */
[----:B------:R-:W-:-:S04]  /*10ab0*/  USHF.R.S32.HI UR5, URZ, 0x1f, UR4 ;  /* 0x0000001f3f057899 */ /* 0x000fc80008011404 */
[----:B------:R-:W-:-:S04]  /*10ac0*/  ULEA.HI UR5, UR5, UR4, URZ, 0x6 ;  /* 0x0000000405057291 */ /* 0x000fc8000f8f303f */
[----:B------:R-:W-:Y:S01]  /*10ad0*/  USHF.R.S32.HI UR5, URZ, 0x6, UR5 ;  /* 0x000000063f057899 */ /* 0x000fe20008011405 */
[----:B---3--:R-:W-:Y:S11]  /*10ae0*/  @!P0 BRA `(.L_x_49) ;  /* 0x0000015000588947 */ /* 0x008ff60003800000 */
.L_x_538:
[----:B------:R-:W-:Y:S01]  /*10af0*/  UIADD3 UR41, UR5, UR41, URZ ;  /* 0x0000002905297290 */ /* 0x000fe2000fffe03f */
[----:B------:R-:W-:Y:S01]  /*10b00*/  LOP3.LUT P0, RZ, R6, 0xff, RZ, 0xc0, !PT ;  /* 0x000000ff06ff7812 */ /* 0x000fe2000780c0ff */
[----:B------:R-:W-:Y:S02]  /*10b10*/  UISETP.GE.U32.AND UP1, UPT, UR5, 0x6, UPT ;  /* 0x000000060500788c */ /* 0x000fe4000bf26070 */
[----:B------:R-:W-:-:S04]  /*10b20*/  UISETP.GT.U32.AND UP0, UPT, UR41, 0x5, UPT ;  /* 0x000000052900788c */ /* 0x000fc8000bf04070 */
[----:B------:R-:W-:Y:S02]  /*10b30*/  UISETP.LT.U32.AND UP0, UPT, UR5, 0x6, UP0 ;  /* 0x000000060500788c */ /* 0x000fe40008701070 */
[----:B------:R-:W-:Y:S02]  /*10b40*/  UIMAD.WIDE.U32 UR4, UR41, -0x55555555, URZ ;  /* 0xaaaaaaab290478a5 */ /* 0x000fe4000f8e003f */
[----:B------:R-:W-:Y:S02]  /*10b50*/  USEL UR6, URZ, 0x1, !UP0 ;  /* 0x000000013f067887 */ /* 0x000fe4000c000000 */
[----:B------:R-:W-:Y:S02]  /*10b60*/  USHF.R.U32.HI UR4, URZ, 0x2, UR5 ;  /* 0x000000023f047899 */ /* 0x000fe40008011605 */
[----:B------:R-:W-:Y:S02]  /*10b70*/  ULOP3.LUT UR42, UR42, UR6, URZ, 0x3c, !UPT ;  /* 0x000000062a2a7292 */ /* 0x000fe4000f8e3c3f */
[----:B------:R-:W-:-:S02]  /*10b80*/  UIMAD UR41, UR4, -0x6, UR41 ;  /* 0xfffffffa042978a4 */ /* 0x000fc4000f8e0229 */
[----:B------:R-:W-:Y:S01]  /*10b90*/  @UP1 ULOP3.LUT UR42, UR42, 0x1, UR4, 0x78, !UPT ;  /* 0x000000012a2a1892 */ /* 0x000fe2000f8e7804 */
[----:B------:R-:W-:Y:S11]  /*10ba0*/  @!P0 BRA `(.L_x_50) ;  /* 0x00000000000c8947 */ /* 0x000ff60003800000 */
[----:B------:R-:W-:-:S04]  /*10bb0*/  DEPBAR {5,4,3,2,1,0} ;  /* 0x0000003f0000791a */ /* 0x000fc80000000000 */
[----:B------:R4:W-:Y:S02]  /*10bc0*/  UTMACCTL.IV [UR36] ;  /* 0x00000000240079b9 */ /* 0x0009e40008000000 */
[----:B----4-:R-:W-:Y:S01]  /*10bd0*/  NOP ;  /* 0x0000000000007918 */ /* 0x010fe20000000000 */
.L_x_50:
[----:B------:R-:W-:Y:S01]  /*10be0*/  UIADD3 UR4, UR47, 0x30000, URZ ;  /* 0x000300002f047890 */ /* 0x000fe2000fffe03f */
[----:B------:R-:W-:Y:S02]  /*10bf0*/  R2UR UR45, R16 ;  /* 0x00000000102d72ca */ /* 0x000fe400000e0000 */
[----:B------:R-:W-:Y:S01]  /*10c00*/  R2UR UR46, R17 ;  /* 0x00000000112e72ca */ /* 0x000fe200000e0000 */
[----:B------:R-:W-:-:S06]  /*10c10*/  ULOP3.LUT UP0, URZ, UR4, 0x3ff, URZ, 0xc0, !UPT ;  /* 0x000003ff043f7892 */ /* 0x000fcc000f80c03f */
[----:B------:R-:W-:-:S04]  /*10c20*/  PLOP3.LUT P0, PT, PT, PT, UP0, 0x80, 0x0 ;  /* 0x000000000000781c */ /* 0x000fc80003f0f008 */
[----:B------:R-:W-:Y:S02]  /*10c30*/  USHF.L.U32 UR45, UR45, 0x8, URZ ;  /* 0x000000082d2d7899 */ /* 0x000fe4000800063f */
[----:B------:R-:W-:-:S07]  /*10c40*/  USHF.L.U32 UR46, UR46, 0x8, URZ ;  /* 0x000000082e2e7899 */ /* 0x000fce000800063f */
[----:B------:R-:W-:Y:S05]  /*10c50*/  @!P0 BRA `(.L_x_51) ;  /* 0x00000000007c8947 */ /* 0x000fea0003800000 */
[----:B------:R-:W-:Y:S01]  /*10c60*/  MOV R16, 0x0 ;  /* 0x0000000000107802 */ /* 0x000fe20000000f00 */
[----:B------:R-:W-:Y:S01]  /*10c70*/  ULDC.64 UR4, c[0x4][0x68] ;  /* 0x01001a0000047ab9 */ /* 0x000fe20000000a00 */
[----:B------:R-:W-:Y:S01]  /*10c80*/  ULDC.64 UR6, c[0x4][0x70] ;  /* 0x01001c0000067ab9 */ /* 0x000fe20000000a00 */
[----:B------:R-:W-:Y:S01]  /*10c90*/  ULDC.64 UR8, c[0x4][0x8] ;  /* 0x0100020000087ab9 */ /* 0x000fe20000000a00 */
[----:B-1-3--:R1:W3:Y:S01]  /*10ca0*/  LDC.64 R2, c[0x4][R16] ;  /* 0x0100000010027b82 */ /* 0x00a2e20000000a00 */
[----:B------:R-:W-:Y:S02]  /*10cb0*/  MOV R4, UR4 ;  /* 0x0000000400047c02 */ /* 0x000fe40008000f00 */
[----:B------:R-:W-:Y:S02]  /*10cc0*/  MOV R5, UR5 ;  /* 0x0000000500057c02 */ /* 0x000fe40008000f00 */
[----:B------:R-:W-:Y:S02]  /*10cd0*/  MOV R6, UR6 ;  /* 0x0000000600067c02 */ /* 0x000fe40008000f00 */
[----:B------:R-:W-:-:S02]  /*10ce0*/  MOV R7, UR7 ;  /* 0x0000000700077c02 */ /* 0x000fc40008000f00 */
[----:B------:R-:W-:Y:S02]  /*10cf0*/  MOV R10, UR8 ;  /* 0x00000008000a7c02 */ /* 0x000fe40008000f00 */
[----:B------:R-:W-:Y:S02]  /*10d00*/  MOV R11, UR9 ;  /* 0x00000009000b7c02 */ /* 0x000fe40008000f00 */
[----:B------:R-:W-:Y:S02]  /*10d10*/  MOV R8, 0x70 ;  /* 0x0000007000087802 */ /* 0x000fe40000000f00 */
[----:B------:R-:W-:Y:S02]  /*10d20*/  MOV R12, 0x1 ;  /* 0x00000001000c7802 */ /* 0x000fe40000000f00 */
[----:B-1----:R-:W-:-:S07]  /*10d30*/  MOV R13, RZ ;  /* 0x000000ff000d7202 */ /* 0x002fce0000000f00 */
[----:B------:R-:W-:-:S07]  /*10d40*/  LEPC R20, `(.L_x_52) ;  /* 0x000000001014794e */ /* 0x000fce0000000000 */
[----:B--23--:R-:W-:Y:S05]  /*10d50*/  CALL.ABS.NOINC R2 ;  /* 0x0000000002007343 */ /* 0x00cfea0003c00000 */
.L_x_52:
[----:B------:R1:W2:Y:S01]  /*10d60*/  LDC.64 R2, c[0x4][R16] ;  /* 0x0100000010027b82 */ /* 0x0002a20000000a00 */
[----:B------:R-:W-:Y:S01]  /*10d70*/  ULDC.64 UR4, c[0x4][0x68] ;  /* 0x01001a0000047ab9 */ /* 0x000fe20000000a00 */
[----:B------:R-:W-:Y:S01]  /*10d80*/  ULDC.64 UR6, c[0x4][0x70] ;  /* 0x01001c0000067ab9 */ /* 0x000fe20000000a00 */
[----:B------:R-:W-:Y:S01]  /*10d90*/  ULDC.64 UR8, c[0x4][0x8] ;  /* 0x0100020000087ab9 */ /* 0x000fe20000000a00 */
[----:B------:R-:W-:Y:S01]  /*10da0*/  IMAD.U32 R4, RZ, RZ, UR4 ;  /* 0x00000004ff047e24 */ /* 0x000fe2000f8e00ff */
[----:B------:R-:W-:Y:S02]  /*10db0*/  MOV R5, UR5 ;  /* 0x0000000500057c02 */ /* 0x000fe40008000f00 */
[----:B------:R-:W-:Y:S02]  /*10dc0*/  MOV R6, UR6 ;  /* 0x0000000600067c02 */ /* 0x000fe40008000f00 */
[----:B------:R-:W-:Y:S02]  /*10dd0*/  MOV R7, UR7 ;  /* 0x0000000700077c02 */ /* 0x000fe40008000f00 */
[----:B------:R-:W-:-:S02]  /*10de0*/  MOV R10, UR8 ;  /* 0x00000008000a7c02 */ /* 0x000fc40008000f00 */
[----:B------:R-:W-:Y:S02]  /*10df0*/  MOV R11, UR9 ;  /* 0x00000009000b7c02 */ /* 0x000fe40008000f00 */
[----:B------:R-:W-:Y:S02]  /*10e00*/  MOV R8, 0x70 ;  /* 0x0000007000087802 */ /* 0x000fe40000000f00 */
[----:B------:R-:W-:Y:S02]  /*10e10*/  MOV R12, 0x1 ;  /* 0x00000001000c7802 */ /* 0x000fe40000000f00 */
[----:B-1----:R-:W-:-:S07]  /*10e20*/  MOV R13, RZ ;  /* 0x000000ff000d7202 */ /* 0x002fce0000000f00 */
[----:B------:R-:W-:-:S07]  /*10e30*/  LEPC R20, `(.L_x_51) ;  /* 0x000000001014794e */ /* 0x000fce0000000000 */
[----:B--2---:R-:W-:Y:S05]  /*10e40*/  CALL.ABS.NOINC R2 ;  /* 0x0000000002007343 */ /* 0x004fea0003c00000 */
.L_x_51:
[----:B------:R-:W-:Y:S02]  /*10e50*/  ULDC.64 UR4, c[0x0][0x590] ;  /* 0x0001640000047ab9 */ /* 0x000fe40000000a00 */
[----:B------:R-:W-:-:S04]  /*10e60*/  ISETP.NE.U32.AND P0, PT, RZ, UR4, PT ;  /* 0x00000004ff007c0c */ /* 0x000fc8000bf05070 */
[----:B------:R-:W-:-:S13]  /*10e70*/  ISETP.NE.AND.EX P0, PT, RZ, UR5, PT, P0 ;  /* 0x00000005ff007c0c */ /* 0x000fda000bf05300 */
[----:B------:R-:W-:Y:S05]  /*10e80*/  @!P0 BRA `(.L_x_53) ;  /* 0x0000000000148947 */ /* 0x000fea0003800000 */
[----:B---3--:R-:W-:-:S04]  /*10e90*/  LEA R2, P0, R18, UR4, 0x3 ;  /* 0x0000000412027c11 */ /* 0x008fc8000f8018ff */
[----:B-1----:R-:W-:-:S06]  /*10ea0*/  LEA.HI.X R3, R18, UR5, R19, 0x3, P0 ;  /* 0x0000000512037c11 */ /* 0x002fcc00080f1c13 */
[----:B------:R-:W3:Y:S04]  /*10eb0*/  LDG.E.64 R2, desc[UR38][R2.64] ;  /* 0x0000002602027981 */ /* 0x000ee8000c1e1b00 */
[----:B---3--:R4:W5:Y:S01]  /*10ec0*/  LD.E R0, desc[UR38][R2.64] ;  /* 0x0000002602007980 */ /* 0x008962000c101900 */
[----:B------:R-:W-:Y:S05]  /*10ed0*/  BRA `(.L_x_54) ;  /* 0x0000000000307947 */ /* 0x000fea0003800000 */
.L_x_53:
[----:B------:R-:W-:Y:S02]  /*10ee0*/  ULDC.64 UR4, c[0x0][0x588] ;  /* 0x0001620000047ab9 */ /* 0x000fe40000000a00 */
[----:B------:R-:W-:-:S04]  /*10ef0*/  ISETP.NE.U32.AND P0, PT, RZ, UR4, PT ;  /* 0x00000004ff007c0c */ /* 0x000fc8000bf05070 */
[----:B------:R-:W-:-:S13]  /*10f00*/  ISETP.NE.AND.EX P0, PT, RZ, UR5, PT, P0 ;  /* 0x00000005ff007c0c */ /* 0x000fda000bf05300 */
[----:B------:R-:W-:Y:S05]  /*10f10*/  @!P0 BRA `(.L_x_55) ;  /* 0x0000000000188947 */ /* 0x000fea0003800000 */
[----:B------:R-:W1:Y:S01]  /*10f20*/  LDC.64 R4, c[0x0][0x588] ;  /* 0x00016200ff047b82 */ /* 0x000e620000000a00 */
[----:B------:R-:W-:Y:S02]  /*10f30*/  ULDC UR4, c[0x0][0x598] ;  /* 0x0001660000047ab9 */ /* 0x000fe40000000800 */
[----:B---3--:R-:W-:-:S04]  /*10f40*/  IMAD R2, R18, UR4, RZ ;  /* 0x0000000412027c24 */ /* 0x008fc8000f8e02ff */
[----:B-1----:R-:W-:-:S05]  /*10f50*/  IMAD.WIDE R2, R2, 0x4, R4 ;  /* 0x0000000402027825 */ /* 0x002fca00078e0204 */
[----:B------:R3:W5:Y:S01]  /*10f60*/  LDG.E R0, desc[UR38][R2.64] ;  /* 0x0000002602007981 */ /* 0x000762000c1e1900 */
[----:B------:R-:W-:Y:S05]  /*10f70*/  BRA `(.L_x_54) ;  /* 0x0000000000087947 */ /* 0x000fea0003800000 */
.L_x_55:
[----:B------:R-:W-:Y:S02]  /*10f80*/  ULDC UR4, c[0x0][0x580] ;  /* 0x0001600000047ab9 */ /* 0x000fe40000000800 */
[----:B---3--:R-:W-:-:S07]  /*10f90*/  MOV R0, UR4 ;  /* 0x0000000400007c02 */ /* 0x008fce0008000f00 */
.L_x_54:
[----:B------:R-:W-:Y:S02]  /*10fa0*/  ULDC.64 UR4, c[0x0][0x5b8] ;  /* 0x00016e0000047ab9 */ /* 0x000fe40000000a00 */
[----:B------:R-:W-:-:S04]  /*10fb0*/  ISETP.NE.U32.AND P0, PT, RZ, UR4, PT ;  /* 0x00000004ff007c0c */ /* 0x000fc8000bf05070 */
[----:B------:R-:W-:-:S13]  /*10fc0*/  ISETP.NE.AND.EX P0, PT, RZ, UR5, PT, P0 ;  /* 0x00000005ff007c0c */ /* 0x000fda000bf05300 */
[----:B------:R-:W-:Y:S05]  /*10fd0*/  @!P0 BRA `(.L_x_56) ;  /* 0x0000000000148947 */ /* 0x000fea0003800000 */
[----:B---34-:R-:W-:-:S04]  /*10fe0*/  LEA R2, P0, R18, UR4, 0x3 ;  /* 0x0000000412027c11 */ /* 0x018fc8000f8018ff */
[----:B-1----:R-:W-:-:S06]  /*10ff0*/  LEA.HI.X R3, R18, UR5, R19, 0x3, P0 ;  /* 0x0000000512037c11 */ /* 0x002fcc00080f1c13 */
[----:B------:R-:W3:Y:S04]  /*11000*/  LDG.E.64 R2, desc[UR38][R2.64] ;  /* 0x0000002602027981 */ /* 0x000ee8000c1e1b00 */
[----:B---3--:R1:W5:Y:S01]  /*11010*/  LD.E R2, desc[UR38][R2.64] ;  /* 0x0000002602027980 */ /* 0x008362000c101900 */
[----:B------:R-:W-:Y:S05]  /*11020*/  BRA `(.L_x_57) ;  /* 0x0000000000307947 */ /* 0x000fea0003800000 */
.L_x_56:
[----:B------:R-:W-:Y:S02]  /*11030*/  ULDC.64 UR4, c[0x0][0x5b0] ;  /* 0x00016c0000047ab9 */ /* 0x000fe40000000a00 */
[----:B------:R-:W-:-:S04]  /*11040*/  ISETP.NE.U32.AND P0, PT, RZ, UR4, PT ;  /* 0x00000004ff007c0c */ /* 0x000fc8000bf05070 */
[----:B------:R-:W-:-:S13]  /*11050*/  ISETP.NE.AND.EX P0, PT, RZ, UR5, PT, P0 ;  /* 0x00000005ff007c0c */ /* 0x000fda000bf05300 */
[----:B------:R-:W-:Y:S05]  /*11060*/  @!P0 BRA `(.L_x_58) ;  /* 0x0000000000188947 */ /* 0x000fea0003800000 */
[----:B------:R-:W1:Y:S01]  /*11070*/  LDC.64 R4, c[0x0][0x5b0] ;  /* 0x00016c00ff047b82 */ /* 0x000e620000000a00 */
[----:B------:R-:W-:Y:S02]  /*11080*/  ULDC UR4, c[0x0][0x5c0] ;  /* 0x0001700000047ab9 */ /* 0x000fe40000000800 */
[----:B---34-:R-:W-:-:S04]  /*11090*/  IMAD R2, R18, UR4, RZ ;  /* 0x0000000412027c24 */ /* 0x018fc8000f8e02ff */
[----:B-1----:R-:W-:-:S06]  /*110a0*/  IMAD.WIDE R2, R2, 0x4, R4 ;  /* 0x0000000402027825 */ /* 0x002fcc00078e0204 */
[----:B------:R3:W5:Y:S01]  /*110b0*/  LDG.E R2, desc[UR38][R2.64] ;  /* 0x0000002602027981 */ /* 0x000762000c1e1900 */
[----:B------:R-:W-:Y:S05]  /*110c0*/  BRA `(.L_x_57) ;  /* 0x0000000000087947 */ /* 0x000fea0003800000 */
.L_x_58:
[----:B------:R-:W-:Y:S02]  /*110d0*/  ULDC UR4, c[0x0][0x5a8] ;  /* 0x00016a0000047ab9 */ /* 0x000fe40000000800 */
[----:B---34-:R-:W-:-:S07]  /*110e0*/  IMAD.U32 R2, RZ, RZ, UR4 ;  /* 0x00000004ff027e24 */ /* 0x018fce000f8e00ff */
.L_x_57:
[----:B------:R-:W-:Y:S01]  /*110f0*/  ISETP.GT.U32.AND P0, PT, R157, 0x3e, PT ;  /* 0x0000003e9d00780c */ /* 0x000fe20003f04070 */
[----:B------:R-:W-:Y:S01]  /*11100*/  BSSY B0, `(.L_x_59) ;  /* 0x0000007000007945 */ /* 0x000fe20003800000 */
[----:B------:R-:W-:-:S11]  /*11110*/  PRMT R16, RZ, 0x7610, R16 ;  /* 0x00007610ff107816 */ /* 0x000fd60000000010 */
[----:B------:R-:W-:Y:S05]  /*11120*/  @P0 BRA `(.L_x_60) ;  /* 0x0000000000100947 */ /* 0x000fea0003800000 */
[----:B------:R-:W-:-:S03]  /*11130*/  UMOV UR4, 0xffffffff ;  /* 0xffffffff00047882 */ /* 0x000fc60000000000 */
[----:B------:R-:W-:Y:S05]  /*11140*/  BRA.DIV UR4, `(.L_x_61) ;  /* 0x0000014a04dc7947 */ /* 0x000fea000b800000 */
[----:B------:R-:W-:-:S13]  /*11150*/  ELECT P6, URZ, PT ;  /* 0x00000000003f782f */ /* 0x000fda00038c0000 */
.L_x_540:
[----:B------:R-:W-:-:S07]  /*11160*/  SEL R16, RZ, 0x1, !P6 ;  /* 0x00000001ff107807 */ /* 0x000fce0007000000 */
.L_x_60:
[----:B------:R-:W-:Y:S05]  /*11170*/  BSYNC B0 ;  /* 0x0000000000007941 */ /* 0x000fea0003800000 */
.L_x_59:
[----:B-1-3--:R-:W-:-:S04]  /*11180*/  MOV R3, UR54 ;  /* 0x0000003600037c02 */ /* 0x00afc80008000f00 */
[----:B------:R-:W-:-:S13]  /*11190*/  ISETP.NE.AND P0, PT, R3, 0x3, PT ;  /* 0x000000030300780c */ /* 0x000fda0003f05270 */
[----:B------:R-:W-:Y:S05]  /*111a0*/  @!P0 BRA `(.L_x_62) ;  /* 0x0000000000048947 */ /* 0x000fea0003800000 */
[----:B------:R-:W-:Y:S01]  /*111b0*/  BPT.TRAP 0x1 ;  /* 0x000000040000795c */ /* 0x000fe20000300000 */
.L_x_62:
[----:B------:R-:W-:Y:S02]  /*111c0*/  SHF.L.U32 R158, RZ, 0x1f, RZ ;  /* 0x0000001fff9e7819 */ /* 0x000fe400000006ff */
[----:B-----5:R-:W-:Y:S02]  /*111d0*/  FSETP.NEU.AND P1, PT, R0, RZ, PT ;  /* 0x000000ff0000720b */ /* 0x020fe40003f2d000 */
[----:B------:R-:W1:Y:S02]  /*111e0*/  SYNCS.PHASECHK.TRANS64.TRYWAIT P2, [UR47+0x344e0], R158 ;  /* 0x0344e09eff0075a7 */ /* 0x000e64000804016f */
[----:B-1----:R-:W-:Y:S09]  /*111f0*/  @!P2 BRA `(.L_x_63) ;  /* 0x0000014800c8a947 */ /* 0x002ff20003800000 */
.L_x_541:
[----:B------:R-:W3:Y:S04]  /*11200*/  LDL.LU R5, [R1+0x400] ;  /* 0x0004000001057983 */ /* 0x000ee80000300800 */
[----:B-1----:R-:W4:Y:S04]  /*11210*/  LDL.LU R3, [R1+0x404] ;  /* 0x0004040001037983 */ /* 0x002f280000300800 */
[----:B------:R-:W5:Y:S04]  /*11220*/  LDL.LU R13, [R1+0x408] ;  /* 0x00040800010d7983 */ /* 0x000f680000300800 */
[----:B------:R-:W2:Y:S01]  /*11230*/  LDL.LU R12, [R1+0x40c] ;  /* 0x00040c00010c7983 */ /* 0x000ea20000300800 */
[----:B------:R-:W-:Y:S01]  /*11240*/  MOV R8, RZ ;  /* 0x000000ff00087202 */ /* 0x000fe20000000f00 */
[----:B------:R-:W-:Y:S05]  /*11250*/  @P1 WARPSYNC.ALL ;  /* 0x0000000000001948 */ /* 0x000fea0003800000 */
[----:B------:R-:W-:Y:S01]  /*11260*/  @P1 LEA R4, R156, UR47, 0x1 ;  /* 0x0000002f9c041c11 */ /* 0x000fe2000f8e08ff */
[----:B------:R-:W-:Y:S04]  /*11270*/  BSSY B0, `(.L_x_64) ;  /* 0x0000010000007945 */ /* 0x000fe80003800000 */
[----:B------:R-:W1:Y:S02]  /*11280*/  @P1 LDSM.16.MT88.4 R8, [R4+0x30000] ;  /* 0x030000000408183b */ /* 0x000e640000004200 */
[----:B-1----:R-:W-:-:S02]  /*11290*/  HADD2.F32 R6, -RZ, R8.H0_H0 ;  /* 0x20000008ff067230 */ /* 0x002fc40000004100 */
[-C--:B---3--:R-:W-:Y:S01]  /*112a0*/  FMUL R7, R5, R2.reuse ;  /* 0x0000000205077220 */ /* 0x088fe20000400000 */
[----:B------:R-:W-:Y:S02]  /*112b0*/  HADD2.F32 R5, -RZ, R8.H1_H1 ;  /* 0x30000008ff057230 */ /* 0x000fe40000004100 */
[----:B----4-:R-:W-:Y:S01]  /*112c0*/  FMUL R3, R3, R2 ;  /* 0x0000000203037220 */ /* 0x010fe20000400000 */
[----:B------:R-:W-:-:S03]  /*112d0*/  FFMA R23, R6, R0, R7 ;  /* 0x0000000006177223 */ /* 0x000fc60000000007 */
[----:B------:R-:W-:Y:S01]  /*112e0*/  FFMA R21, R5, R0, R3 ;  /* 0x0000000005157223 */ /* 0x000fe20000000003 */
[-C--:B-----5:R-:W-:Y:S01]  /*112f0*/  FMUL R14, R13, R2.reuse ;  /* 0x000000020d0e7220 */ /* 0x0a0fe20000400000 */
[----:B------:R-:W1:Y:S01]  /*11300*/  @P1 LDSM.16.MT88.4 R4, [R4+0x30800] ;  /* 0x030800000404183b */ /* 0x000e620000004200 */
[----:B--2---:R-:W-:Y:S01]  /*11310*/  FMUL R13, R12, R2 ;  /* 0x000000020c0d7220 */ /* 0x004fe20000400000 */
[----:B------:R-:W-:Y:S06]  /*11320*/  @P1 BRA `(.L_x_65) ;  /* 0x0000000000101947 */ /* 0x000fec0003800000 */
[----:B------:R-:W-:Y:S02]  /*11330*/  MOV R9, RZ ;  /* 0x000000ff00097202 */ /* 0x000fe40000000f00 */
[----:B------:R-:W-:Y:S02]  /*11340*/  CS2R R10, SRZ ;  /* 0x00000000000a7805 */ /* 0x000fe4000001ff00 */
[----:B-1----:R-:W-:Y:S02]  /*11350*/  CS2R R4, SRZ ;  /* 0x0000000000047805 */ /* 0x002fe4000001ff00 */
[----:B------:R-:W-:-:S07]  /*11360*/  CS2R R6, SRZ ;  /* 0x0000000000067805 */ /* 0x000fce000001ff00 */
.L_x_65:
[----:B------:R-:W-:Y:S05]  /*11370*/  BSYNC B0 ;  /* 0x0000000000007941 */ /* 0x000fea0003800000 */
.L_x_64:
[----:B------:R-:W2:Y:S04]  /*11380*/  LDL.LU R18, [R1+0x410] ;  /* 0x0004100001127983 */ /* 0x000ea80000300800 */
[----:B------:R-:W3:Y:S04]  /*11390*/  LDL.LU R17, [R1+0x414] ;  /* 0x0004140001117983 */ /* 0x000ee80000300800 */
[----:B------:R-:W4:Y:S04]  /*113a0*/  LDL.LU R166, [R1+0x418] ;  /* 0x0004180001a67983 */ /* 0x000f280000300800 */
[----:B------:R-:W5:Y:S04]  /*113b0*/  LDL.LU R15, [R1+0x41c] ;  /* 0x00041c00010f7983 */ /* 0x000f680000300800 */
[----:B------:R-:W5:Y:S04]  /*113c0*/  LDL.LU R165, [R1+0x420] ;  /* 0x0004200001a57983 */ /* 0x000f680000300800 */
[----:B------:R-:W5:Y:S04]  /*113d0*/  LDL.LU R164, [R1+0x424] ;  /* 0x0004240001a47983 */ /* 0x000f680000300800 */
[----:B------:R-:W5:Y:S04]  /*113e0*/  LDL.LU R163, [R1+0x428] ;  /* 0x0004280001a37983 */ /* 0x000f680000300800 */
[----:B------:R-:W5:Y:S04]  /*113f0*/  LDL.LU R162, [R1+0x42c] ;  /* 0x00042c0001a27983 */ /* 0x000f680000300800 */
[----:B------:R-:W5:Y:S04]  /*11400*/  LDL.LU R161, [R1+0x430] ;  /* 0x0004300001a17983 */ /* 0x000f680000300800 */
[----:B------:R-:W5:Y:S04]  /*11410*/  LDL.LU R160, [R1+0x434] ;  /* 0x0004340001a07983 */ /* 0x000f680000300800 */
[----:B------:R-:W5:Y:S04]  /*11420*/  LDL.LU R159, [R1+0x438] ;  /* 0x00043800019f7983 */ /* 0x000f680000300800 */
[----:B------:R-:W5:Y:S01]  /*11430*/  LDL.LU R154, [R1+0x43c] ;  /* 0x00043c00019a7983 */ /* 0x000f620000300800 */
[--C-:B------:R-:W-:Y:S01]  /*11440*/  HADD2.F32 R12, -RZ, R9.reuse.H0_H0 ;  /* 0x20000009ff0c7230 */ /* 0x100fe20000004100 */
[----:B------:R-:W-:Y:S05]  /*11450*/  WARPSYNC.ALL ;  /* 0x0000000000007948 */ /* 0x000fea0003800000 */
[----:B------:R-:W-:-:S02]  /*11460*/  HADD2.F32 R3, -RZ, R9.H1_H1 ;  /* 0x30000009ff037230 */ /* 0x000fc40000004100 */
[-C--:B------:R-:W-:Y:S01]  /*11470*/  FFMA R20, R12, R0.reuse, R14 ;  /* 0x000000000c147223 */ /* 0x080fe2000000000e */
[--C-:B------:R-:W-:Y:S01]  /*11480*/  HADD2.F32 R12, -RZ, R10.reuse.H1_H1 ;  /* 0x3000000aff0c7230 */ /* 0x100fe20000004100 */
[----:B------:R-:W-:Y:S01]  /*11490*/  PRMT R16, R16, 0x9910, RZ ;  /* 0x0000991010107816 */ /* 0x000fe200000000ff */
[----:B------:R-:W-:Y:S01]  /*114a0*/  BSSY B0, `(.L_x_66) ;  /* 0x000003e000007945 */ /* 0x000fe20003800000 */
[----:B------:R-:W-:Y:S01]  /*114b0*/  FFMA R19, R3, R0, R13 ;  /* 0x0000000003137223 */ /* 0x000fe2000000000d */
[----:B------:R-:W-:Y:S02]  /*114c0*/  HADD2.F32 R13, -RZ, R10.H0_H0 ;  /* 0x2000000aff0d7230 */ /* 0x000fe40000004100 */
[-C--:B--2---:R-:W-:Y:S01]  /*114d0*/  FMUL R14, R18, R2.reuse ;  /* 0x00000002120e7220 */ /* 0x084fe20000400000 */
[----:B---3--:R-:W-:-:S03]  /*114e0*/  FMUL R3, R17, R2 ;  /* 0x0000000211037220 */ /* 0x008fc60000400000 */
[-C--:B------:R-:W-:Y:S01]  /*114f0*/  FFMA R18, R13, R0.reuse, R14 ;  /* 0x000000000d127223 */ /* 0x080fe2000000000e */
[--C-:B------:R-:W-:Y:S02]  /*11500*/  HADD2.F32 R13, -RZ, R11.reuse.H0_H0 ;  /* 0x2000000bff0d7230 */ /* 0x100fe40000004100 */
[----:B------:R-:W-:Y:S01]  /*11510*/  FFMA R17, R12, R0, R3 ;  /* 0x000000000c117223 */ /* 0x000fe20000000003 */
[----:B------:R-:W-:Y:S02]  /*11520*/  HADD2.F32 R12, -RZ, R11.H1_H1 ;  /* 0x3000000bff0c7230 */ /* 0x000fe40000004100 */
[-C--:B----4-:R-:W-:Y:S01]  /*11530*/  FMUL R14, R166, R2.reuse ;  /* 0x00000002a60e7220 */ /* 0x090fe20000400000 */
[----:B-----5:R-:W-:-:S03]  /*11540*/  FMUL R3, R15, R2 ;  /* 0x000000020f037220 */ /* 0x020fc60000400000 */
[----:B------:R-:W-:Y:S01]  /*11550*/  FFMA R15, R13, R0, R14 ;  /* 0x000000000d0f7223 */ /* 0x000fe2000000000e */
[----:B------:R-:W-:Y:S01]  /*11560*/  F2FP.F16.F32.PACK_AB R13, R19, R20 ;  /* 0x00000014130d723e */ /* 0x000fe200000000ff */
[----:B------:R-:W-:Y:S01]  /*11570*/  FFMA R3, R12, R0, R3 ;  /* 0x000000000c037223 */ /* 0x000fe20000000003 */
[----:B------:R-:W-:Y:S02]  /*11580*/  F2FP.F16.F32.PACK_AB R12, R21, R23 ;  /* 0x00000017150c723e */ /* 0x000fe400000000ff */
[----:B------:R-:W-:Y:S02]  /*11590*/  F2FP.F16.F32.PACK_AB R14, R17, R18 ;  /* 0x00000012110e723e */ /* 0x000fe400000000ff */
[----:B------:R-:W-:Y:S02]  /*115a0*/  F2FP.F16.F32.PACK_AB R15, R3, R15 ;  /* 0x0000000f030f723e */ /* 0x000fe400000000ff */
[----:B------:R-:W-:-:S05]  /*115b0*/  LEA R3, R156, UR47, 0x1 ;  /* 0x0000002f9c037c11 */ /* 0x000fca000f8e08ff */
[----:B------:R1:W-:Y:S02]  /*115c0*/  STSM.16.MT88.4 [R3+0x30000], R12 ;  /* 0x0300000c03007844 */ /* 0x0003e40000004200 */
[--C-:B-1----:R-:W-:Y:S02]  /*115d0*/  HADD2.F32 R13, -RZ, R4.reuse.H1_H1 ;  /* 0x30000004ff0d7230 */ /* 0x102fe40000004100 */
[-C--:B------:R-:W-:Y:S01]  /*115e0*/  FMUL R12, R164, R2.reuse ;  /* 0x00000002a40c7220 */ /* 0x080fe20000400000 */
[----:B------:R-:W-:Y:S02]  /*115f0*/  HADD2.F32 R14, -RZ, R4.H0_H0 ;  /* 0x20000004ff0e7230 */ /* 0x000fe40000004100 */
[----:B------:R-:W-:Y:S01]  /*11600*/  FMUL R15, R165, R2 ;  /* 0x00000002a50f7220 */ /* 0x000fe20000400000 */
[-C--:B------:R-:W-:Y:S01]  /*11610*/  FFMA R21, R13, R0.reuse, R12 ;  /* 0x000000000d157223 */ /* 0x080fe2000000000c */
[--C-:B------:R-:W-:Y:S02]  /*11620*/  HADD2.F32 R13, -RZ, R5.reuse.H1_H1 ;  /* 0x30000005ff0d7230 */ /* 0x100fe40000004100 */
[----:B------:R-:W-:Y:S01]  /*11630*/  FFMA R23, R14, R0, R15 ;  /* 0x000000000e177223 */ /* 0x000fe2000000000f */
[----:B------:R-:W-:Y:S01]  /*11640*/  FMUL R12, R162, R2 ;  /* 0x00000002a20c7220 */ /* 0x000fe20000400000 */
[----:B------:R-:W-:-:S02]  /*11650*/  HADD2.F32 R14, -RZ, R5.H0_H0 ;  /* 0x20000005ff0e7230 */ /* 0x000fc40000004100 */
[----:B------:R-:W-:Y:S01]  /*11660*/  FMUL R15, R163, R2 ;  /* 0x00000002a30f7220 */ /* 0x000fe20000400000 */
[-C--:B------:R-:W-:Y:S01]  /*11670*/  FFMA R19, R13, R0.reuse, R12 ;  /* 0x000000000d137223 */ /* 0x080fe2000000000c */
[--C-:B------:R-:W-:Y:S02]  /*11680*/  HADD2.F32 R13, -RZ, R6.reuse.H1_H1 ;  /* 0x30000006ff0d7230 */ /* 0x100fe40000004100 */
[----:B------:R-:W-:Y:S01]  /*11690*/  FFMA R20, R14, R0, R15 ;  /* 0x000000000e147223 */ /* 0x000fe2000000000f */
[-C--:B------:R-:W-:Y:S01]  /*116a0*/  FMUL R12, R160, R2.reuse ;  /* 0x00000002a00c7220 */ /* 0x080fe20000400000 */
[----:B------:R-:W-:Y:S02]  /*116b0*/  HADD2.F32 R14, -RZ, R6.H0_H0 ;  /* 0x20000006ff0e7230 */ /* 0x000fe40000004100 */
[----:B------:R-:W-:Y:S01]  /*116c0*/  FMUL R15, R161, R2 ;  /* 0x00000002a10f7220 */ /* 0x000fe20000400000 */
[----:B------:R-:W-:Y:S01]  /*116d0*/  FFMA R17, R13, R0, R12 ;  /* 0x000000000d117223 */ /* 0x000fe2000000000c */
[----:B------:R-:W-:-:S02]  /*116e0*/  HADD2.F32 R13, -RZ, R7.H0_H0 ;  /* 0x20000007ff0d7230 */ /* 0x000fc40000004100 */
[----:B------:R-:W-:Y:S01]  /*116f0*/  FFMA R18, R14, R0, R15 ;  /* 0x000000000e127223 */ /* 0x000fe2000000000f */
[----:B------:R-:W-:Y:S02]  /*11700*/  HADD2.F32 R12, -RZ, R7.H1_H1 ;  /* 0x30000007ff0c7230 */ /* 0x000fe40000004100 */
[-C--:B------:R-:W-:Y:S01]  /*11710*/  FMUL R14, R159, R2.reuse ;  /* 0x000000029f0e7220 */ /* 0x080fe20000400000 */
[----:B------:R-:W-:Y:S01]  /*11720*/  FMUL R15, R154, R2 ;  /* 0x000000029a0f7220 */ /* 0x000fe20000400000 */
[----:B------:R-:W-:Y:S02]  /*11730*/  MOV R154, R16 ;  /* 0x00000010009a7202 */ /* 0x000fe40000000f00 */
[-C--:B------:R-:W-:Y:S01]  /*11740*/  FFMA R16, R13, R0.reuse, R14 ;  /* 0x000000000d107223 */ /* 0x080fe2000000000e */
[----:B------:R-:W-:Y:S01]  /*11750*/  FFMA R15, R12, R0, R15 ;  /* 0x000000000c0f7223 */ /* 0x000fe2000000000f */
[----:B------:R-:W-:Y:S02]  /*11760*/  F2FP.F16.F32.PACK_AB R12, R21, R23 ;  /* 0x00000017150c723e */ /* 0x000fe400000000ff */
[----:B------:R-:W-:-:S02]  /*11770*/  F2FP.F16.F32.PACK_AB R13, R19, R20 ;  /* 0x00000014130d723e */ /* 0x000fc400000000ff */
[----:B------:R-:W-:Y:S02]  /*11780*/  F2FP.F16.F32.PACK_AB R14, R17, R18 ;  /* 0x00000012110e723e */ /* 0x000fe400000000ff */
[----:B------:R-:W-:Y:S02]  /*11790*/  F2FP.F16.F32.PACK_AB R15, R15, R16 ;  /* 0x000000100f0f723e */ /* 0x000fe400000000ff */
[----:B------:R-:W-:-:S03]  /*117a0*/  ISETP.NE.AND P2, PT, R154, RZ, PT ;  /* 0x000000ff9a00720c */ /* 0x000fc60003f45270 */
[----:B------:R1:W-:Y:S01]  /*117b0*/  STSM.16.MT88.4 [R3+0x30800], R12 ;  /* 0x0308000c03007844 */ /* 0x0003e20000004200 */
[----:B------:R-:W-:Y:S01]  /*117c0*/  @!PT LDS RZ, [RZ] ;  /* 0x00000000fffff984 */ /* 0x000fe20000000800 */
[----:B------:R-:W-:Y:S01]  /*117d0*/  @!PT LDS RZ, [RZ] ;  /* 0x00000000fffff984 */ /* 0x000fe20000000800 */
[----:B------:R-:W-:Y:S01]  /*117e0*/  @!PT LDS RZ, [RZ] ;  /* 0x00000000fffff984 */ /* 0x000fe20000000800 */
[----:B------:R-:W-:Y:S01]  /*117f0*/  @!PT LDS RZ, [RZ] ;  /* 0x00000000fffff984 */ /* 0x000fe20000000800 */
[----:B------:R2:W-:Y:S06]  /*11800*/  MEMBAR.ALL.CTA ;  /* 0x0000000000007992 */ /* 0x0005ec0000008000 */
[----:B--2---:R-:W2:Y:S02]  /*11810*/  FENCE.VIEW.ASYNC.S ;  /* 0x00000000000073c6 */ /* 0x004ea40000000000 */
[----:B--2---:R-:W-:Y:S06]  /*11820*/  BAR.SYNC.DEFER_BLOCKING 0x1, 0x80 ;  /* 0x0042000000007b1d */ /* 0x004fec0000010000 */
[----:B------:R-:W-:Y:S05]  /*11830*/  @!P2 BRA `(.L_x_67) ;  /* 0x000000000010a947 */ /* 0x000fea0003800000 */
[----:B------:R-:W-:-:S09]  /*11840*/  UIADD3 UR44, UR47, 0x30000, URZ ;  /* 0x000300002f2c7890 */ /* 0x000fd2000fffe03f */
[----:B------:R2:W-:Y:S01]  /*11850*/  UTMASTG.2D [UR44], [UR36] ;  /* 0x0000002c240073b5 */ /* 0x0005e20008008000 */
[----:B------:R0:W-:Y:S01]  /*11860*/  UTMACMDFLUSH ;  /* 0x00000000000079b7 */ /* 0x0001e20000000000 */
[----:B--2---:R-:W-:-:S04]  /*11870*/  DEPBAR.LE SB0, 0x1 ;  /* 0x000080400000791a */ /* 0x004fc80000000000 */
.L_x_67:
[----:B------:R-:W-:Y:S05]  /*11880*/  BSYNC B0 ;  /* 0x0000000000007941 */ /* 0x000fea0003800000 */
.L_x_66:
[----:B------:R-:W-:Y:S06]  /*11890*/  BAR.SYNC.DEFER_BLOCKING 0x1, 0x80 ;  /* 0x0042000000007b1d */ /* 0x000fec0000010000 */
[----:B------:R-:W-:Y:S05]  /*118a0*/  @!P0 BRA `(.L_x_68) ;  /* 0x0000000000048947 */ /* 0x000fea0003800000 */
[----:B------:R-:W-:Y:S01]  /*118b0*/  BPT.TRAP 0x1 ;  /* 0x000000040000795c */ /* 0x000fe20000300000 */
.L_x_68:
[----:B------:R-:W2:Y:S02]  /*118c0*/  SYNCS.PHASECHK.TRANS64.TRYWAIT P3, [UR47+0x344e8], R158 ;  /* 0x0344e89eff0075a7 */ /* 0x000ea4000806016f */
[----:B--2---:R-:W-:Y:S05]  /*118d0*/  @!P3 BRA `(.L_x_69) ;  /* 0x000001440028b947 */ /* 0x004fea0003800000 */
.L_x_542:
[----:B-1----:R-:W2:Y:S04]  /*118e0*/  LDL.LU R13, [R1+0x200] ;  /* 0x00020000010d7983 */ /* 0x002ea80000300800 */
        /* <DEDUP_REMOVED lines=15> */
[----:B------:R-:W-:Y:S05]  /*119e0*/  @P1 WARPSYNC.ALL ;  /* 0x0000000000001948 */ /* 0x000fea0003800000 */
[----:B------:R-:W1:Y:S04]  /*119f0*/  @P1 LDSM.16.MT88.4 R8, [R3+0x31000] ;  /* 0x031000000308183b */ /* 0x000e680000004200 */
[----:B------:R-:W5:Y:S01]  /*11a00*/  @P1 LDSM.16.MT88.4 R4, [R3+0x31800] ;  /* 0x031800000304183b */ /* 0x000f620000004200 */
[----:B------:R-:W-:Y:S05]  /*11a10*/  WARPSYNC.ALL ;  /* 0x0000000000007948 */ /* 0x000fea0003800000 */
[----:B------:R-:W-:Y:S01]  /*11a20*/  BSSY B0, `(.L_x_70) ;  /* 0x0000049000007945 */ /* 0x000fe20003800000 */
[----:B--2---:R-:W-:Y:S01]  /*11a30*/  FMUL R15, R13, R2 ;  /* 0x000000020d0f7220 */ /* 0x004fe20000400000 */
[----:B-1----:R-:W-:-:S02]  /*11a40*/  HADD2.F32 R13, -RZ, R8.H0_H0 ;  /* 0x20000008ff0d7230 */ /* 0x002fc40000004100 */
[----:B---3--:R-:W-:Y:S01]  /*11a50*/  FMUL R14, R12, R2 ;  /* 0x000000020c0e7220 */ /* 0x008fe20000400000 */
[----:B------:R-:W-:Y:S02]  /*11a60*/  HADD2.F32 R12, -RZ, R8.H1_H1 ;  /* 0x30000008ff0c7230 */ /* 0x000fe40000004100 */
[----:B------:R-:W-:Y:S01]  /*11a70*/  FFMA R23, R13, R0, R15 ;  /* 0x000000000d177223 */ /* 0x000fe2000000000f */
[--C-:B------:R-:W-:Y:S02]  /*11a80*/  HADD2.F32 R13, -RZ, R9.reuse.H0_H0 ;  /* 0x20000009ff0d7230 */ /* 0x100fe40000004100 */
[----:B----4-:R-:W-:Y:S01]  /*11a90*/  FMUL R15, R20, R2 ;  /* 0x00000002140f7220 */ /* 0x010fe20000400000 */
[----:B------:R-:W-:Y:S01]  /*11aa0*/  FFMA R21, R12, R0, R14 ;  /* 0x000000000c157223 */ /* 0x000fe2000000000e */
[----:B------:R-:W-:Y:S02]  /*11ab0*/  HADD2.F32 R12, -RZ, R9.H1_H1 ;  /* 0x30000009ff0c7230 */ /* 0x000fe40000004100 */
[----:B-----5:R-:W-:Y:S01]  /*11ac0*/  FMUL R14, R19, R2 ;  /* 0x00000002130e7220 */ /* 0x020fe20000400000 */
[----:B------:R-:W-:Y:S01]  /*11ad0*/  FFMA R20, R13, R0, R15 ;  /* 0x000000000d147223 */ /* 0x000fe2000000000f */
[----:B------:R-:W-:-:S02]  /*11ae0*/  HADD2.F32 R13, -RZ, R10.H0_H0 ;  /* 0x2000000aff0d7230 */ /* 0x000fc40000004100 */
[----:B------:R-:W-:Y:S01]  /*11af0*/  FFMA R19, R12, R0, R14 ;  /* 0x000000000c137223 */ /* 0x000fe2000000000e */
[-C--:B------:R-:W-:Y:S01]  /*11b00*/  FMUL R15, R18, R2.reuse ;  /* 0x00000002120f7220 */ /* 0x080fe20000400000 */
[----:B------:R-:W-:Y:S02]  /*11b10*/  HADD2.F32 R12, -RZ, R10.H1_H1 ;  /* 0x3000000aff0c7230 */ /* 0x000fe40000004100 */
[----:B------:R-:W-:Y:S01]  /*11b20*/  FMUL R14, R17, R2 ;  /* 0x00000002110e7220 */ /* 0x000fe20000400000 */
[-C--:B------:R-:W-:Y:S01]  /*11b30*/  FFMA R18, R13, R0.reuse, R15 ;  /* 0x000000000d127223 */ /* 0x080fe2000000000f */
[--C-:B------:R-:W-:Y:S02]  /*11b40*/  HADD2.F32 R13, -RZ, R11.reuse.H0_H0 ;  /* 0x2000000bff0d7230 */ /* 0x100fe40000004100 */
[----:B------:R-:W-:Y:S01]  /*11b50*/  FFMA R17, R12, R0, R14 ;  /* 0x000000000c117223 */ /* 0x000fe2000000000e */
[----:B------:R-:W-:Y:S01]  /*11b60*/  FMUL R15, R166, R2 ;  /* 0x00000002a60f7220 */ /* 0x000fe20000400000 */
[----:B------:R-:W-:-:S02]  /*11b70*/  HADD2.F32 R12, -RZ, R11.H1_H1 ;  /* 0x3000000bff0c7230 */ /* 0x000fc40000004100 */
[----:B------:R-:W-:Y:S01]  /*11b80*/  FMUL R14, R16, R2 ;  /* 0x00000002100e7220 */ /* 0x000fe20000400000 */
[----:B------:R-:W-:Y:S01]  /*11b90*/  FFMA R16, R13, R0, R15 ;  /* 0x000000000d107223 */ /* 0x000fe2000000000f */
[----:B------:R-:W-:Y:S02]  /*11ba0*/  F2FP.F16.F32.PACK_AB R13, R19, R20 ;  /* 0x00000014130d723e */ /* 0x000fe400000000ff */
[----:B------:R-:W-:Y:S01]  /*11bb0*/  FFMA R15, R12, R0, R14 ;  /* 0x000000000c0f7223 */ /* 0x000fe2000000000e */
[----:B------:R-:W-:Y:S02]  /*11bc0*/  F2FP.F16.F32.PACK_AB R12, R21, R23 ;  /* 0x00000017150c723e */ /* 0x000fe400000000ff */
[----:B------:R-:W-:Y:S02]  /*11bd0*/  F2FP.F16.F32.PACK_AB R14, R17, R18 ;  /* 0x00000012110e723e */ /* 0x000fe400000000ff */
[----:B------:R-:W-:-:S05]  /*11be0*/  F2FP.F16.F32.PACK_AB R15, R15, R16 ;  /* 0x000000100f0f723e */ /* 0x000fca00000000ff */
[----:B------:R1:W-:Y:S02]  /*11bf0*/  STSM.16.MT88.4 [R3+0x31000], R12 ;  /* 0x0310000c03007844 */ /* 0x0003e40000004200 */
[--C-:B-1----:R-:W-:Y:S02]  /*11c00*/  HADD2.F32 R13, -RZ, R4.reuse.H0_H0 ;  /* 0x20000004ff0d7230 */ /* 0x102fe40000004100 */
        /* <DEDUP_REMOVED lines=9> */
[-C--:B------:R-:W-:Y:S01]  /*11ca0*/  FFMA R20, R13, R0.reuse, R15 ;  /* 0x000000000d147223 */ /* 0x080fe2000000000f */
[--C-:B------:R-:W-:Y:S02]  /*11cb0*/  HADD2.F32 R13, -RZ, R6.reuse.H0_H0 ;  /* 0x20000006ff0d7230 */ /* 0x100fe40000004100 */
[----:B------:R-:W-:Y:S01]  /*11cc0*/  FFMA R19, R12, R0, R14 ;  /* 0x000000000c137223 */ /* 0x000fe2000000000e */
[-C--:B------:R-:W-:Y:S01]  /*11cd0*/  FMUL R15, R161, R2.reuse ;  /* 0x00000002a10f7220 */ /* 0x080fe20000400000 */
[----:B------:R-:W-:Y:S02]  /*11ce0*/  HADD2.F32 R12, -RZ, R6.H1_H1 ;  /* 0x30000006ff0c7230 */ /* 0x000fe40000004100 */
[----:B------:R-:W-:Y:S01]  /*11cf0*/  FMUL R14, R160, R2 ;  /* 0x00000002a00e7220 */ /* 0x000fe20000400000 */
[----:B------:R-:W-:Y:S01]  /*11d00*/  FFMA R18, R13, R0, R15 ;  /* 0x000000000d127223 */ /* 0x000fe2000000000f */
[----:B------:R-:W-:-:S02]  /*11d10*/  HADD2.F32 R13, -RZ, R7.H0_H0 ;  /* 0x20000007ff0d7230 */ /* 0x000fc40000004100 */
[----:B------:R-:W-:Y:S01]  /*11d20*/  FFMA R17, R12, R0, R14 ;  /* 0x000000000c117223 */ /* 0x000fe2000000000e */
[-C--:B------:R-:W-:Y:S01]  /*11d30*/  FMUL R15, R159, R2.reuse ;  /* 0x000000029f0f7220 */ /* 0x080fe20000400000 */
[----:B------:R-:W-:Y:S02]  /*11d40*/  HADD2.F32 R12, -RZ, R7.H1_H1 ;  /* 0x30000007ff0c7230 */ /* 0x000fe40000004100 */
[----:B------:R-:W-:Y:S01]  /*11d50*/  FMUL R14, R154, R2 ;  /* 0x000000029a0e7220 */ /* 0x000fe20000400000 */
[----:B------:R-:W-:Y:S01]  /*11d60*/  FFMA R16, R13, R0, R15 ;  /* 0x000000000d107223 */ /* 0x000fe2000000000f */
[----:B------:R-:W-:Y:S02]  /*11d70*/  F2FP.F16.F32.PACK_AB R13, R19, R20 ;  /* 0x00000014130d723e */ /* 0x000fe400000000ff */
[----:B------:R-:W-:Y:S01]  /*11d80*/  FFMA R15, R12, R0, R14 ;  /* 0x000000000c0f7223 */ /* 0x000fe2000000000e */
[----:B------:R-:W-:Y:S02]  /*11d90*/  F2FP.F16.F32.PACK_AB R12, R21, R23 ;  /* 0x00000017150c723e */ /* 0x000fe400000000ff */
[----:B------:R-:W-:-:S02]  /*11da0*/  F2FP.F16.F32.PACK_AB R14, R17, R18 ;  /* 0x00000012110e723e */ /* 0x000fc400000000ff */
[----:B------:R-:W-:-:S05]  /*11db0*/  F2FP.F16.F32.PACK_AB R15, R15, R16 ;  /* 0x000000100f0f723e */ /* 0x000fca00000000ff */
        /* <DEDUP_REMOVED lines=9> */
[----:B------:R-:W-:Y:S02]  /*11e50*/  UIADD3 UR5, UR45, 0x40, URZ ;  /* 0x000000402d057890 */ /* 0x000fe4000fffe03f */
[----:B------:R-:W-:Y:S01]  /*11e60*/  UIADD3 UR4, UR47, 0x31000, URZ ;  /* 0x000310002f047890 */ /* 0x000fe2000fffe03f */
[----:B------:R-:W-:-:S08]  /*11e70*/  UMOV UR6, UR46 ;  /* 0x0000002e00067c82 */ /* 0x000fd00008000000 */
[----:B------:R2:W-:Y:S01]  /*11e80*/  UTMASTG.2D [UR4], [UR36] ;  /* 0x00000004240073b5 */ /* 0x0005e20008008000 */
[----:B------:R0:W-:Y:S01]  /*11e90*/  UTMACMDFLUSH ;  /* 0x00000000000079b7 */ /* 0x0001e20000000000 */
[----:B--2---:R-:W-:-:S04]  /*11ea0*/  DEPBAR.LE SB0, 0x1 ;  /* 0x000080400000791a */ /* 0x004fc80000000000 */
.L_x_71:
[----:B------:R-:W-:Y:S05]  /*11eb0*/  BSYNC B0 ;  /* 0x0000000000007941 */ /* 0x000fea0003800000 */
.L_x_70:
[----:B------:R-:W-:Y:S06]  /*11ec0*/  BAR.SYNC.DEFER_BLOCKING 0x1, 0x80 ;  /* 0x0042000000007b1d */ /* 0x000fec0000010000 */
[----:B------:R-:W-:Y:S05]  /*11ed0*/  @!P0 BRA `(.L_x_72) ;  /* 0x0000000000048947 */ /* 0x000fea0003800000 */
[----:B------:R-:W-:Y:S01]  /*11ee0*/  BPT.TRAP 0x1 ;  /* 0x000000040000795c */ /* 0x000fe20000300000 */
.L_x_72:
[----:B------:R-:W-:-:S04]  /*11ef0*/  UIADD3 UR4, UR47, 0x34500, URZ ;  /* 0x000345002f047890 */ /* 0x000fc8000fffe03f */
[----:B------:R-:W-:-:S09]  /*11f00*/  UPRMT UR4, UR56, 0x654, UR4 ;  /* 0x0000065438047896 */ /* 0x000fd20008000004 */
[----:B------:R-:W-:Y:S01]  /*11f10*/  SYNCS.ARRIVE.TRANS64.RED.A1T0 RZ, [UR4], RZ ;  /* 0x000000ffffff79a7 */ /* 0x000fe20008100404 */
[----:B------:R-:W-:Y:S05]  /*11f20*/  @!P0 BRA `(.L_x_73) ;  /* 0x0000000000048947 */ /* 0x000fea0003800000 */
[----:B------:R-:W-:Y:S01]  /*11f30*/  BPT.TRAP 0x1 ;  /* 0x000000040000795c */ /* 0x000fe20000300000 */
.L_x_73:
[----:B------:R-:W2:Y:S02]  /*11f40*/  SYNCS.PHASECHK.TRANS64.TRYWAIT P3, [UR47+0x344f0], R158 ;  /* 0x0344f09eff0075a7 */ /* 0x000ea4000806016f */
[----:B--2---:R-:W-:Y:S05]  /*11f50*/  @!P3 BRA `(.L_x_74) ;  /* 0x0000013c00a0b947 */ /* 0x004fea0003800000 */
.L_x_543:
[----:B-1----:R-:W2:Y:S04]  /*11f60*/  LDL.LU R13, [R1] ;  /* 0x00000000010d7983 */ /* 0x002ea80000300800 */
        /* <DEDUP_REMOVED lines=92> */
.L_x_76:
[----:B------:R-:W-:Y:S05]  /*12530*/  BSYNC B0 ;  /* 0x0000000000007941 */ /* 0x000fea0003800000 */
.L_x_75:
[----:B------:R-:W-:Y:S06]  /*12540*/  BAR.SYNC.DEFER_BLOCKING 0x1, 0x80 ;  /* 0x0042000000007b1d */ /* 0x000fec0000010000 */
[----:B------:R-:W-:Y:S05]  /*12550*/  @!P0 BRA `(.L_x_77) ;  /* 0x0000000000048947 */ /* 0x000fea0003800000 */
[----:B------:R-:W-:Y:S01]  /*12560*/  BPT.TRAP 0x1 ;  /* 0x000000040000795c */ /* 0x000fe20000300000 */
.L_x_77:
[----:B------:R-:W-:-:S04]  /*12570*/  UIADD3 UR5, UR47, 0x34508, URZ ;  /* 0x000345082f057890 */ /* 0x000fc8000fffe03f */
[----:B------:R-:W-:-:S09]  /*12580*/  UPRMT UR5, UR56, 0x654, UR5 ;  /* 0x0000065438057896 */ /* 0x000fd20008000005 */
[----:B------:R-:W-:Y:S01]  /*12590*/  SYNCS.ARRIVE.TRANS64.RED.A1T0 RZ, [UR5], RZ ;  /* 0x000000ffffff79a7 */ /* 0x000fe20008100405 */
[----:B------:R-:W-:Y:S05]  /*125a0*/  @!P0 BRA `(.L_x_78) ;  /* 0x0000000000048947 */ /* 0x000fea0003800000 */
[----:B------:R-:W-:Y:S01]  /*125b0*/  BPT.TRAP 0x1 ;  /* 0x000000040000795c */ /* 0x000fe20000300000 */
.L_x_78:
[----:B------:R-:W2:Y:S02]  /*125c0*/  SYNCS.PHASECHK.TRANS64.TRYWAIT P3, [UR47+0x344f8], R158 ;  /* 0x0344f89eff0075a7 */ /* 0x000ea4000806016f */
[----:B--2---:R-:W-:Y:S05]  /*125d0*/  @!P3 BRA `(.L_x_79) ;  /* 0x000001380018b947 */ /* 0x004fea0003800000 */
.L_x_544:
[----:B------:R-:W-:Y:S05]  /*125e0*/  @P1 WARPSYNC.ALL ;  /* 0x0000000000001948 */ /* 0x000fea0003800000 */
[----:B------:R-:W1:Y:S01]  /*125f0*/  @P1 LDSM.16.MT88.4 R8, [R3+0x33000] ;  /* 0x033000000308183b */ /* 0x000e620000004200 */
[-C--:B------:R-:W-:Y:S01]  /*12600*/  FMUL R24, R24, R2.reuse ;  /* 0x0000000218187220 */ /* 0x080fe20000400000 */
[-C--:B------:R-:W-:Y:S01]  /*12610*/  FMUL R25, R25, R2.reuse ;  /* 0x0000000219197220 */ /* 0x080fe20000400000 */
[-C--:B------:R-:W-:Y:S01]  /*12620*/  FMUL R26, R26, R2.reuse ;  /* 0x000000021a1a7220 */ /* 0x080fe20000400000 */
[----:B------:R-:W2:Y:S01]  /*12630*/  @P1 LDSM.16.MT88.4 R4, [R3+0x33800] ;  /* 0x033800000304183b */ /* 0x000ea20000004200 */
[-C--:B------:R-:W-:Y:S01]  /*12640*/  FMUL R27, R27, R2.reuse ;  /* 0x000000021b1b7220 */ /* 0x080fe20000400000 */
[-C--:B------:R-:W-:Y:S01]  /*12650*/  FMUL R28, R28, R2.reuse ;  /* 0x000000021c1c7220 */ /* 0x080fe20000400000 */
[-C--:B------:R-:W-:Y:S01]  /*12660*/  FMUL R29, R29, R2.reuse ;  /* 0x000000021d1d7220 */ /* 0x080fe20000400000 */
[-C--:B------:R-:W-:Y:S01]  /*12670*/  FMUL R30, R30, R2.reuse ;  /* 0x000000021e1e7220 */ /* 0x080fe20000400000 */
[-C--:B------:R-:W-:Y:S01]  /*12680*/  FMUL R31, R31, R2.reuse ;  /* 0x000000021f1f7220 */ /* 0x080fe20000400000 */
[----:B------:R-:W-:Y:S05]  /*12690*/  WARPSYNC.ALL ;  /* 0x0000000000007948 */ /* 0x000fea0003800000 */
[-C--:B------:R-:W-:Y:S01]  /*126a0*/  FMUL R32, R32, R2.reuse ;  /* 0x0000000220207220 */ /* 0x080fe20000400000 */
[-C--:B------:R-:W-:Y:S01]  /*126b0*/  FMUL R33, R33, R2.reuse ;  /* 0x0000000221217220 */ /* 0x080fe20000400000 */
[-C--:B------:R-:W-:Y:S01]  /*126c0*/  FMUL R34, R34, R2.reuse ;  /* 0x0000000222227220 */ /* 0x080fe20000400000 */
[-C--:B------:R-:W-:Y:S01]  /*126d0*/  FMUL R35, R35, R2.reuse ;  /* 0x0000000223237220 */ /* 0x080fe20000400000 */
[-C--:B------:R-:W-:Y:S01]  /*126e0*/  FMUL R36, R36, R2.reuse ;  /* 0x0000000224247220 */ /* 0x080fe20000400000 */
[-C--:B------:R-:W-:Y:S01]  /*126f0*/  FMUL R37, R37, R2.reuse ;  /* 0x0000000225257220 */ /* 0x080fe20000400000 */
[-C--:B------:R-:W-:Y:S01]  /*12700*/  FMUL R38, R38, R2.reuse ;  /* 0x0000000226267220 */ /* 0x080fe20000400000 */
[----:B------:R-:W-:Y:S01]  /*12710*/  FMUL R39, R39, R2 ;  /* 0x0000000227277220 */ /* 0x000fe20000400000 */
[----:B------:R-:W-:Y:S01]  /*12720*/  BSSY B0, `(.L_x_80) ;  /* 0x0000039000007945 */ /* 0x000fe20003800000 */
[----:B-1----:R-:W-:-:S05]  /*12730*/  HADD2.F32 R12, -RZ, R8.H0_H0 ;  /* 0x20000008ff0c7230 */ /* 0x002fca0000004100 */
[----:B------:R-:W-:Y:S01]  /*12740*/  FFMA R24, R12, R0, R24 ;  /* 0x000000000c187223 */ /* 0x000fe20000000018 */
[----:B------:R-:W-:-:S05]  /*12750*/  HADD2.F32 R12, -RZ, R8.H1_H1 ;  /* 0x30000008ff0c7230 */ /* 0x000fca0000004100 */
[----:B------:R-:W-:Y:S01]  /*12760*/  FFMA R25, R12, R0, R25 ;  /* 0x000000000c197223 */ /* 0x000fe20000000019 */
[----:B------:R-:W-:-:S05]  /*12770*/  HADD2.F32 R12, -RZ, R9.H0_H0 ;  /* 0x20000009ff0c7230 */ /* 0x000fca0000004100 */
[----:B------:R-:W-:Y:S01]  /*12780*/  FFMA R26, R12, R0, R26 ;  /* 0x000000000c1a7223 */ /* 0x000fe2000000001a */
[----:B------:R-:W-:-:S05]  /*12790*/  HADD2.F32 R12, -RZ, R9.H1_H1 ;  /* 0x30000009ff0c7230 */ /* 0x000fca0000004100 */
[----:B------:R-:W-:Y:S01]  /*127a0*/  FFMA R13, R12, R0, R27 ;  /* 0x000000000c0d7223 */ /* 0x000fe2000000001b */
[----:B------:R-:W-:-:S04]  /*127b0*/  HADD2.F32 R12, -RZ, R10.H0_H0 ;  /* 0x2000000aff0c7230 */ /* 0x000fc80000004100 */
[----:B------:R-:W-:Y:S01]  /*127c0*/  F2FP.F16.F32.PACK_AB R13, R13, R26 ;  /* 0x0000001a0d0d723e */ /* 0x000fe200000000ff */
        /* <DEDUP_REMOVED lines=8> */
[----:B------:R-:W-:-:S04]  /*12850*/  F2FP.F16.F32.PACK_AB R12, R25, R24 ;  /* 0x00000018190c723e */ /* 0x000fc800000000ff */
[----:B------:R-:W-:-:S05]  /*12860*/  F2FP.F16.F32.PACK_AB R15, R15, R30 ;  /* 0x0000001e0f0f723e */ /* 0x000fca00000000ff */
[----:B------:R2:W-:Y:S02]  /*12870*/  STSM.16.MT88.4 [R3+0x33000], R12 ;  /* 0x0330000c03007844 */ /* 0x0005e40000004200 */
[--C-:B--2---:R-:W-:Y:S02]  /*12880*/  HADD2.F32 R13, -RZ, R4.reuse.H0_H0 ;  /* 0x20000004ff0d7230 */ /* 0x104fe40000004100 */
[----:B------:R-:W-:-:S03]  /*12890*/  HADD2.F32 R12, -RZ, R4.H1_H1 ;  /* 0x30000004ff0c7230 */ /* 0x000fc60000004100 */
[-C--:B------:R-:W-:Y:S01]  /*128a0*/  FFMA R32, R13, R0.reuse, R32 ;  /* 0x000000000d207223 */ /* 0x080fe20000000020 */
[--C-:B------:R-:W-:Y:S02]  /*128b0*/  HADD2.F32 R13, -RZ, R5.reuse.H0_H0 ;  /* 0x20000005ff0d7230 */ /* 0x100fe40000004100 */
[-C--:B------:R-:W-:Y:S01]  /*128c0*/  FFMA R33, R12, R0.reuse, R33 ;  /* 0x000000000c217223 */ /* 0x080fe20000000021 */
[----:B------:R-:W-:Y:S02]  /*128d0*/  HADD2.F32 R12, -RZ, R5.H1_H1 ;  /* 0x30000005ff0c7230 */ /* 0x000fe40000004100 */
[-C--:B------:R-:W-:Y:S01]  /*128e0*/  FFMA R34, R13, R0.reuse, R34 ;  /* 0x000000000d227223 */ /* 0x080fe20000000022 */
[--C-:B------:R-:W-:Y:S02]  /*128f0*/  HADD2.F32 R13, -RZ, R6.reuse.H0_H0 ;  /* 0x20000006ff0d7230 */ /* 0x100fe40000004100 */
[----:B------:R-:W-:Y:S01]  /*12900*/  FFMA R35, R12, R0, R35 ;  /* 0x000000000c237223 */ /* 0x000fe20000000023 */
[----:B------:R-:W-:-:S02]  /*12910*/  HADD2.F32 R12, -RZ, R6.H1_H1 ;  /* 0x30000006ff0c7230 */ /* 0x000fc40000004100 */
[-C--:B------:R-:W-:Y:S01]  /*12920*/  FFMA R36, R13, R0.reuse, R36 ;  /* 0x000000000d247223 */ /* 0x080fe20000000024 */
[--C-:B------:R-:W-:Y:S02]  /*12930*/  HADD2.F32 R13, -RZ, R7.reuse.H0_H0 ;  /* 0x20000007ff0d7230 */ /* 0x100fe40000004100 */
[-C--:B------:R-:W-:Y:S01]  /*12940*/  FFMA R14, R12, R0.reuse, R37 ;  /* 0x000000000c0e7223 */ /* 0x080fe20000000025 */
[----:B------:R-:W-:Y:S02]  /*12950*/  HADD2.F32 R12, -RZ, R7.H1_H1 ;  /* 0x30000007ff0c7230 */ /* 0x000fe40000004100 */
[----:B------:R-:W-:Y:S01]  /*12960*/  FFMA R38, R13, R0, R38 ;  /* 0x000000000d267223 */ /* 0x000fe20000000026 */
[----:B------:R-:W-:Y:S02]  /*12970*/  F2FP.F16.F32.PACK_AB R13, R35, R34 ;  /* 0x00000022230d723e */ /* 0x000fe400000000ff */
[----:B------:R-:W-:Y:S01]  /*12980*/  FFMA R15, R12, R0, R39 ;  /* 0x000000000c0f7223 */ /* 0x000fe20000000027 */
[----:B------:R-:W-:-:S02]  /*12990*/  F2FP.F16.F32.PACK_AB R12, R33, R32 ;  /* 0x00000020210c723e */ /* 0x000fc400000000ff */
[----:B------:R-:W-:Y:S02]  /*129a0*/  F2FP.F16.F32.PACK_AB R14, R14, R36 ;  /* 0x000000240e0e723e */ /* 0x000fe400000000ff */
        /* <DEDUP_REMOVED lines=16> */
.L_x_81:
[----:B------:R-:W-:Y:S05]  /*12ab0*/  BSYNC B0 ;  /* 0x0000000000007941 */ /* 0x000fea0003800000 */
.L_x_80:
[----:B------:R-:W-:Y:S06]  /*12ac0*/  BAR.SYNC.DEFER_BLOCKING 0x1, 0x80 ;  /* 0x0042000000007b1d */ /* 0x000fec0000010000 */
[----:B------:R-:W-:Y:S05]  /*12ad0*/  @!P0 BRA `(.L_x_82) ;  /* 0x0000000000048947 */ /* 0x000fea0003800000 */
[----:B------:R-:W-:Y:S01]  /*12ae0*/  BPT.TRAP 0x1 ;  /* 0x000000040000795c */ /* 0x000fe20000300000 */
.L_x_82:
[----:B------:R-:W-:-:S04]  /*12af0*/  UIADD3 UR6, UR47, 0x34510, URZ ;  /* 0x000345102f067890 */ /* 0x000fc8000fffe03f */
[----:B------:R-:W-:-:S09]  /*12b00*/  UPRMT UR6, UR56, 0x654, UR6 ;  /* 0x0000065438067896 */ /* 0x000fd20008000006 */
[----:B------:R-:W-:Y:S01]  /*12b10*/  SYNCS.ARRIVE.TRANS64.RED.A1T0 RZ, [UR6], RZ ;  /* 0x000000ffffff79a7 */ /* 0x000fe20008100406 */
[----:B------:R-:W-:Y:S05]  /*12b20*/  @!P0 BRA `(.L_x_83) ;  /* 0x0000000000048947 */ /* 0x000fea0003800000 */
[----:B------:R-:W-:Y:S01]  /*12b30*/  BPT.TRAP 0x1 ;  /* 0x000000040000795c */ /* 0x000fe20000300000 */
.L_x_83:
[----:B------:R-:W-:-:S04]  /*12b40*/  MOV R24, 0x1 ;  /* 0x0000000100187802 */ /* 0x000fc80000000f00 */
[----:B------:R-:W-:-:S04]  /*12b50*/  SHF.L.U32 R24, R24, 0x1f, RZ ;  /* 0x0000001f18187819 */ /* 0x000fc800000006ff */
[----:B------:R-:W2:Y:S02]  /*12b60*/  SYNCS.PHASECHK.TRANS64.TRYWAIT P3, [UR47+0x344e0], R24 ;  /* 0x0344e018ff0075a7 */ /* 0x000ea4000806016f */
[----:B--2---:R-:W-:Y:S05]  /*12b70*/  @!P3 BRA `(.L_x_84) ;  /* 0x0000013000c8b947 */ /* 0x004fea0003800000 */
.L_x_545:
        /* <DEDUP_REMOVED lines=22> */
[----:B-1----:R-:W-:-:S05]  /*12ce0*/  HADD2.F32 R12, -RZ, R8.H0_H0 ;  /* 0x20000008ff0c7230 */ /* 0x002fca0000004100 */
[----:B------:R-:W-:Y:S01]  /*12cf0*/  FFMA R21, R12, R0, R13 ;  /* 0x000000000c157223 */ /* 0x000fe2000000000d */
[----:B------:R-:W-:Y:S02]  /*12d00*/  HADD2.F32 R12, -RZ, R8.H1_H1 ;  /* 0x30000008ff0c7230 */ /* 0x000fe40000004100 */
[----:B---3--:R-:W-:-:S04]  /*12d10*/  FMUL R13, R20, R2 ;  /* 0x00000002140d7220 */ /* 0x008fc80000400000 */
[----:B------:R-:W-:Y:S01]  /*12d20*/  FFMA R20, R12, R0, R13 ;  /* 0x000000000c147223 */ /* 0x000fe2000000000d */
[----:B------:R-:W-:Y:S02]  /*12d30*/  HADD2.F32 R12, -RZ, R9.H0_H0 ;  /* 0x20000009ff0c7230 */ /* 0x000fe40000004100 */
[----:B----4-:R-:W-:-:S04]  /*12d40*/  FMUL R13, R19, R2 ;  /* 0x00000002130d7220 */ /* 0x010fc80000400000 */
[----:B------:R-:W-:Y:S01]  /*12d50*/  FFMA R19, R12, R0, R13 ;  /* 0x000000000c137223 */ /* 0x000fe2000000000d */
[----:B------:R-:W-:Y:S02]  /*12d60*/  HADD2.F32 R12, -RZ, R9.H1_H1 ;  /* 0x30000009ff0c7230 */ /* 0x000fe40000004100 */
[----:B-----5:R-:W-:-:S04]  /*12d70*/  FMUL R13, R18, R2 ;  /* 0x00000002120d7220 */ /* 0x020fc80000400000 */
[----:B------:R-:W-:Y:S01]  /*12d80*/  FFMA R18, R12, R0, R13 ;  /* 0x000000000c127223 */ /* 0x000fe2000000000d */
[----:B------:R-:W-:Y:S02]  /*12d90*/  HADD2.F32 R12, -RZ, R10.H0_H0 ;  /* 0x2000000aff0c7230 */ /* 0x000fe40000004100 */
[----:B------:R-:W-:-:S04]  /*12da0*/  FMUL R13, R17, R2 ;  /* 0x00000002110d7220 */ /* 0x000fc80000400000 */
[----:B------:R-:W-:Y:S01]  /*12db0*/  FFMA R17, R12, R0, R13 ;  /* 0x000000000c117223 */ /* 0x000fe2000000000d */
[----:B------:R-:W-:Y:S02]  /*12dc0*/  HADD2.F32 R12, -RZ, R10.H1_H1 ;  /* 0x3000000aff0c7230 */ /* 0x000fe40000004100 */
[----:B------:R-:W-:-:S04]  /*12dd0*/  FMUL R13, R14, R2 ;  /* 0x000000020e0d7220 */ /* 0x000fc80000400000 */
[----:B------:R-:W-:Y:S01]  /*12de0*/  FFMA R14, R12, R0, R13 ;  /* 0x000000000c0e7223 */ /* 0x000fe2000000000d */
[--C-:B------:R-:W-:Y:S02]  /*12df0*/  HADD2.F32 R12, -RZ, R11.reuse.H0_H0 ;  /* 0x2000000bff0c7230 */ /* 0x100fe40000004100 */
[----:B------:R-:W-:Y:S02]  /*12e00*/  FMUL R13, R16, R2 ;  /* 0x00000002100d7220 */ /* 0x000fe40000400000 */
[----:B------:R-:W-:Y:S02]  /*12e10*/  F2FP.F16.F32.PACK_AB R14, R14, R17 ;  /* 0x000000110e0e723e */ /* 0x000fe400000000ff */
[----:B------:R-:W-:Y:S01]  /*12e20*/  FFMA R16, R12, R0, R13 ;  /* 0x000000000c107223 */ /* 0x000fe2000000000d */
[----:B------:R-:W-:Y:S02]  /*12e30*/  HADD2.F32 R12, -RZ, R11.H1_H1 ;  /* 0x3000000bff0c7230 */ /* 0x000fe40000004100 */
[----:B------:R-:W-:-:S04]  /*12e40*/  FMUL R13, R15, R2 ;  /* 0x000000020f0d7220 */ /* 0x000fc80000400000 */
        /* <DEDUP_REMOVED lines=48> */
.L_x_86:
[----:B------:R-:W-:Y:S05]  /*13150*/  BSYNC B0 ;  /* 0x0000000000007941 */ /* 0x000fea0003800000 */
.L_x_85:
[----:B------:R-:W-:Y:S06]  /*13160*/  BAR.SYNC.DEFER_BLOCKING 0x1, 0x80 ;  /* 0x0042000000007b1d */ /* 0x000fec0000010000 */
[----:B------:R-:W-:Y:S05]  /*13170*/  @!P0 BRA `(.L_x_87) ;  /* 0x0000000000048947 */ /* 0x000fea0003800000 */
[----:B------:R-:W-:Y:S01]  /*13180*/  BPT.TRAP 0x1 ;  /* 0x000000040000795c */ /* 0x000fe20000300000 */
.L_x_87:
[----:B------:R-:W-:-:S04]  /*13190*/  UIADD3 UR7, UR47, 0x34518, URZ ;  /* 0x000345182f077890 */ /* 0x000fc8000fffe03f */
[----:B------:R-:W-:-:S09]  /*131a0*/  UPRMT UR7, UR56, 0x654, UR7 ;  /* 0x0000065438077896 */ /* 0x000fd20008000007 */
[----:B------:R-:W-:Y:S01]  /*131b0*/  SYNCS.ARRIVE.TRANS64.RED.A1T0 RZ, [UR7], RZ ;  /* 0x000000ffffff79a7 */ /* 0x000fe20008100407 */
[----:B------:R-:W-:Y:S05]  /*131c0*/  @!P0 BRA `(.L_x_88) ;  /* 0x0000000000048947 */ /* 0x000fea0003800000 */
[----:B------:R-:W-:Y:S01]  /*131d0*/  BPT.TRAP 0x1 ;  /* 0x000000040000795c */ /* 0x000fe20000300000 */
.L_x_88:
[----:B------:R-:W2:Y:S02]  /*131e0*/  SYNCS.PHASECHK.TRANS64.TRYWAIT P3, [UR47+0x344e8], R24 ;  /* 0x0344e818ff0075a7 */ /* 0x000ea4000806016f */
[----:B--2---:R-:W-:Y:S05]  /*131f0*/  @!P3 BRA `(.L_x_89) ;  /* 0x0000012c0040b947 */ /* 0x004fea0003800000 */
.L_x_546:
        /* <DEDUP_REMOVED lines=88> */
[----:B------:R-:W-:Y:S02]  /*13780*/  UIADD3 UR9, UR45, 0x40, URZ ;  /* 0x000000402d097890 */ /* 0x000fe4000fffe03f */
[----:B------:R-:W-:-:S09]  /*13790*/  UIADD3 UR8, UR47, 0x31000, URZ ;  /* 0x000310002f087890 */ /* 0x000fd2000fffe03f */
[----:B------:R2:W-:Y:S01]  /*137a0*/  UTMASTG.2D [UR8], [UR36] ;  /* 0x00000008240073b5 */ /* 0x0005e20008008000 */
[----:B------:R0:W-:Y:S01]  /*137b0*/  UTMACMDFLUSH ;  /* 0x00000000000079b7 */ /* 0x0001e20000000000 */
[----:B--2---:R-:W-:-:S04]  /*137c0*/  DEPBAR.LE SB0, 0x1 ;  /* 0x000080400000791a */ /* 0x004fc80000000000 */
.L_x_91:
[----:B------:R-:W-:Y:S05]  /*137d0*/  BSYNC B0 ;  /* 0x0000000000007941 */ /* 0x000fea0003800000 */
.L_x_90:
[----:B------:R-:W-:Y:S06]  /*137e0*/  BAR.SYNC.DEFER_BLOCKING 0x1, 0x80 ;  /* 0x0042000000007b1d */ /* 0x000fec0000010000 */
[----:B------:R-:W-:Y:S05]  /*137f0*/  @!P0 BRA `(.L_x_92) ;  /* 0x0000000000048947 */ /* 0x000fea0003800000 */
[----:B------:R-:W-:Y:S01]  /*13800*/  BPT.TRAP 0x1 ;  /* 0x000000040000795c */ /* 0x000fe20000300000 */
.L_x_92:
[----:B------:R-:W-:Y:S01]  /*13810*/  SYNCS.ARRIVE.TRANS64.RED.A1T0 RZ, [UR4], RZ ;  /* 0x000000ffffff79a7 */ /* 0x000fe20008100404 */
[----:B------:R-:W-:Y:S05]  /*13820*/  @!P0 BRA `(.L_x_93) ;  /* 0x0000000000048947 */ /* 0x000fea0003800000 */
[----:B------:R-:W-:Y:S01]  /*13830*/  BPT.TRAP 0x1 ;  /* 0x000000040000795c */ /* 0x000fe20000300000 */
.L_x_93:
[----:B------:R-:W2:Y:S02]  /*13840*/  SYNCS.PHASECHK.TRANS64.TRYWAIT P3, [UR47+0x344f0], R24 ;  /* 0x0344f018ff0075a7 */ /* 0x000ea4000806016f */
[----:B--2---:R-:W-:Y:S05]  /*13850*/  @!P3 BRA `(.L_x_94) ;  /* 0x0000012400c0b947 */ /* 0x004fea0003800000 */
.L_x_547:
        /* <DEDUP_REMOVED lines=93> */
.L_x_96:
[----:B------:R-:W-:Y:S05]  /*13e30*/  BSYNC B0 ;  /* 0x0000000000007941 */ /* 0x000fea0003800000 */
.L_x_95:
[----:B------:R-:W-:Y:S06]  /*13e40*/  BAR.SYNC.DEFER_BLOCKING 0x1, 0x80 ;  /* 0x0042000000007b1d */ /* 0x000fec0000010000 */
[----:B------:R-:W-:Y:S05]  /*13e50*/  @!P0 BRA `(.L_x_97) ;  /* 0x0000000000048947 */ /* 0x000fea0003800000 */
[----:B------:R-:W-:Y:S01]  /*13e60*/  BPT.TRAP 0x1 ;  /* 0x000000040000795c */ /* 0x000fe20000300000 */
.L_x_97:
[----:B------:R-:W-:Y:S01]  /*13e70*/  SYNCS.ARRIVE.TRANS64.RED.A1T0 RZ, [UR5], RZ ;  /* 0x000000ffffff79a7 */ /* 0x000fe20008100405 */
[----:B------:R-:W-:Y:S05]  /*13e80*/  @!P0 BRA `(.L_x_98) ;  /* 0x0000000000048947 */ /* 0x000fea0003800000 */
[----:B------:R-:W-:Y:S01]  /*13e90*/  BPT.TRAP 0x1 ;  /* 0x000000040000795c */ /* 0x000fe20000300000 */
.L_x_98:
[----:B------:R-:W2:Y:S02]  /*13ea0*/  SYNCS.PHASECHK.TRANS64.TRYWAIT P3, [UR47+0x344f8], R24 ;  /* 0x0344f818ff0075a7 */ /* 0x000ea4000806016f */
[----:B--2---:R-:W-:Y:S05]  /*13eb0*/  @!P3 BRA `(.L_x_99) ;  /* 0x000001200040b947 */ /* 0x004fea0003800000 */
.L_x_548:
        /* <DEDUP_REMOVED lines=77> */
.L_x_101:
[----:B------:R-:W-:Y:S05]  /*14390*/  BSYNC B0 ;  /* 0x0000000000007941 */ /* 0x000fea0003800000 */
.L_x_100:
[----:B------:R-:W-:Y:S06]  /*143a0*/  BAR.SYNC.DEFER_BLOCKING 0x1, 0x80 ;  /* 0x0042000000007b1d */ /* 0x000fec0000010000 */
[----:B------:R-:W-:Y:S05]  /*143b0*/  @!P0 BRA `(.L_x_102) ;  /* 0x0000000000048947 */ /* 0x000fea0003800000 */
[----:B------:R-:W-:Y:S01]  /*143c0*/  BPT.TRAP 0x1 ;  /* 0x000000040000795c */ /* 0x000fe20000300000 */
.L_x_102:
[----:B------:R-:W-:Y:S01]  /*143d0*/  SYNCS.ARRIVE.TRANS64.RED.A1T0 RZ, [UR6], RZ ;  /* 0x000000ffffff79a7 */ /* 0x000fe20008100406 */
[----:B------:R-:W-:Y:S05]  /*143e0*/  @!P0 BRA `(.L_x_103) ;  /* 0x0000000000048947 */ /* 0x000fea0003800000 */
[----:B------:R-:W-:Y:S01]  /*143f0*/  BPT.TRAP 0x1 ;  /* 0x000000040000795c */ /* 0x000fe20000300000 */
.L_x_103:
[----:B------:R-:W2:Y:S02]  /*14400*/  SYNCS.PHASECHK.TRANS64.TRYWAIT P3, [UR47+0x344e0], R158 ;  /* 0x0344e09eff0075a7 */ /* 0x000ea4000806016f */
[----:B--2---:R-:W-:Y:S05]  /*14410*/  @!P3 BRA `(.L_x_104) ;  /* 0x0000011c0000b947 */ /* 0x004fea0003800000 */
.L_x_549:
        /* <DEDUP_REMOVED lines=93> */
.L_x_106:
[----:B------:R-:W-:Y:S05]  /*149f0*/  BSYNC B0 ;  /* 0x0000000000007941 */ /* 0x000fea0003800000 */
.L_x_105:
[----:B------:R-:W-:Y:S06]  /*14a00*/  BAR.SYNC.DEFER_BLOCKING 0x1, 0x80 ;  /* 0x0042000000007b1d */ /* 0x000fec0000010000 */
[----:B------:R-:W-:Y:S05]  /*14a10*/  @!P0 BRA `(.L_x_107) ;  /* 0x0000000000048947 */ /* 0x000fea0003800000 */
[----:B------:R-:W-:Y:S01]  /*14a20*/  BPT.TRAP 0x1 ;  /* 0x000000040000795c */ /* 0x000fe20000300000 */
.L_x_107:
[----:B------:R-:W-:Y:S01]  /*14a30*/  SYNCS.ARRIVE.TRANS64.RED.A1T0 RZ, [UR7], RZ ;  /* 0x000000ffffff79a7 */ /* 0x000fe20008100407 */
[----:B------:R-:W-:Y:S05]  /*14a40*/  @!P0 BRA `(.L_x_108) ;  /* 0x0000000000048947 */ /* 0x000fea0003800000 */
[----:B------:R-:W-:Y:S01]  /*14a50*/  BPT.TRAP 0x1 ;  /* 0x000000040000795c */ /* 0x000fe20000300000 */
.L_x_108:
[----:B------:R-:W2:Y:S02]  /*14a60*/  SYNCS.PHASECHK.TRANS64.TRYWAIT P3, [UR47+0x344e8], R158 ;  /* 0x0344e89eff0075a7 */ /* 0x000ea4000806016f */
[----:B--2---:R-:W-:Y:S05]  /*14a70*/  @!P3 BRA `(.L_x_109) ;  /* 0x000001140080b947 */ /* 0x004fea0003800000 */
.L_x_550:
        /* <DEDUP_REMOVED lines=93> */
.L_x_111:
[----:B------:R-:W-:Y:S05]  /*15050*/  BSYNC B0 ;  /* 0x0000000000007941 */ /* 0x000fea0003800000 */
.L_x_110:
[----:B------:R-:W-:Y:S06]  /*15060*/  BAR.SYNC.DEFER_BLOCKING 0x1, 0x80 ;  /* 0x0042000000007b1d */ /* 0x000fec0000010000 */
[----:B------:R-:W-:Y:S05]  /*15070*/  @!P0 BRA `(.L_x_112) ;  /* 0x0000000000048947 */ /* 0x000fea0003800000 */
[----:B------:R-:W-:Y:S01]  /*15080*/  BPT.TRAP 0x1 ;  /* 0x000000040000795c */ /* 0x000fe20000300000 */
.L_x_112:
[----:B------:R-:W-:Y:S01]  /*15090*/  SYNCS.ARRIVE.TRANS64.RED.A1T0 RZ, [UR4], RZ ;  /* 0x000000ffffff79a7 */ /* 0x000fe20008100404 */
[----:B------:R-:W-:Y:S05]  /*150a0*/  @!P0 BRA `(.L_x_113) ;  /* 0x0000000000048947 */ /* 0x000fea0003800000 */
[----:B------:R-:W-:Y:S01]  /*150b0*/  BPT.TRAP 0x1 ;  /* 0x000000040000795c */ /* 0x000fe20000300000 */
.L_x_113:
[----:B------:R-:W2:Y:S02]  /*150c0*/  SYNCS.PHASECHK.TRANS64.TRYWAIT P3, [UR47+0x344f0], R158 ;  /* 0x0344f09eff0075a7 */ /* 0x000ea4000806016f */
[----:B--2---:R-:W-:Y:S05]  /*150d0*/  @!P3 BRA `(.L_x_114) ;  /* 0x000001100000b947 */ /* 0x004fea0003800000 */
.L_x_551:
        /* <DEDUP_REMOVED lines=93> */
.L_x_116:
[----:B------:R-:W-:Y:S05]  /*156b0*/  BSYNC B0 ;  /* 0x0000000000007941 */ /* 0x000fea0003800000 */
.L_x_115:
[----:B------:R-:W-:Y:S06]  /*156c0*/  BAR.SYNC.DEFER_BLOCKING 0x1, 0x80 ;  /* 0x0042000000007b1d */ /* 0x000fec0000010000 */
[----:B------:R-:W-:Y:S05]  /*156d0*/  @!P0 BRA `(.L_x_117) ;  /* 0x0000000000048947 */ /* 0x000fea0003800000 */
[----:B------:R-:W-:Y:S01]  /*156e0*/  BPT.TRAP 0x1 ;  /* 0x000000040000795c */ /* 0x000fe20000300000 */
.L_x_117:
[----:B------:R-:W-:Y:S01]  /*156f0*/  SYNCS.ARRIVE.TRANS64.RED.A1T0 RZ, [UR5], RZ ;  /* 0x000000ffffff79a7 */ /* 0x000fe20008100405 */
[----:B------:R-:W-:Y:S05]  /*15700*/  @!P0 BRA `(.L_x_118) ;  /* 0x0000000000048947 */ /* 0x000fea0003800000 */
[----:B------:R-:W-:Y:S01]  /*15710*/  BPT.TRAP 0x1 ;  /* 0x000000040000795c */ /* 0x000fe20000300000 */
.L_x_118:
[----:B------:R-:W2:Y:S02]  /*15720*/  SYNCS.PHASECHK.TRANS64.TRYWAIT P3, [UR47+0x344f8], R158 ;  /* 0x0344f89eff0075a7 */ /* 0x000ea4000806016f */
[----:B--2---:R-:W-:Y:S05]  /*15730*/  @!P3 BRA `(.L_x_119) ;  /* 0x000001080080b947 */ /* 0x004fea0003800000 */
.L_x_552:
        /* <DEDUP_REMOVED lines=21> */
[----:B-1----:R-:W-:-:S02]  /*15890*/  HADD2.F32 R13, -RZ, R9.H0_H0 ;  /* 0x20000009ff0d7230 */ /* 0x002fc40000004100 */
[----:B------:R-:W-:-:S03]  /*158a0*/  HADD2.F32 R12, -RZ, R8.H0_H0 ;  /* 0x20000008ff0c7230 */ /* 0x000fc60000004100 */
[-C--:B------:R-:W-:Y:S01]  /*158b0*/  FFMA R58, R13, R0.reuse, R58 ;  /* 0x000000000d3a7223 */ /* 0x080fe2000000003a */
[----:B------:R-:W-:Y:S02]  /*158c0*/  HADD2.F32 R13, -RZ, R9.H1_H1 ;  /* 0x30000009ff0d7230 */ /* 0x000fe40000004100 */
[-C--:B------:R-:W-:Y:S01]  /*158d0*/  FFMA R56, R12, R0.reuse, R56 ;  /* 0x000000000c387223 */ /* 0x080fe20000000038 */
[----:B------:R-:W-:Y:S02]  /*158e0*/  HADD2.F32 R12, -RZ, R8.H1_H1 ;  /* 0x30000008ff0c7230 */ /* 0x000fe40000004100 */
[-C--:B------:R-:W-:Y:S01]  /*158f0*/  FFMA R59, R13, R0.reuse, R59 ;  /* 0x000000000d3b7223 */ /* 0x080fe2000000003b */
[----:B------:R-:W-:Y:S02]  /*15900*/  HADD2.F32 R13, -RZ, R10.H0_H0 ;  /* 0x2000000aff0d7230 */ /* 0x000fe40000004100 */
[----:B------:R-:W-:-:S03]  /*15910*/  FFMA R12, R12, R0, R57 ;  /* 0x000000000c0c7223 */ /* 0x000fc60000000039 */
[----:B------:R-:W-:Y:S01]  /*15920*/  FFMA R60, R13, R0, R60 ;  /* 0x000000000d3c7223 */ /* 0x000fe2000000003c */
[----:B------:R-:W-:Y:S01]  /*15930*/  HADD2.F32 R13, -RZ, R10.H1_H1 ;  /* 0x3000000aff0d7230 */ /* 0x000fe20000004100 */
[----:B------:R-:W-:-:S04]  /*15940*/  F2FP.F16.F32.PACK_AB R12, R12, R56 ;  /* 0x000000380c0c723e */ /* 0x000fc800000000ff */
        /* <DEDUP_REMOVED lines=44> */
.L_x_121:
[----:B------:R-:W-:Y:S05]  /*15c10*/  BSYNC B0 ;  /* 0x0000000000007941 */ /* 0x000fea0003800000 */
.L_x_120:
[----:B------:R-:W-:Y:S06]  /*15c20*/  BAR.SYNC.DEFER_BLOCKING 0x1, 0x80 ;  /* 0x0042000000007b1d */ /* 0x000fec0000010000 */
[----:B------:R-:W-:Y:S05]  /*15c30*/  @!P0 BRA `(.L_x_122) ;  /* 0x0000000000048947 */ /* 0x000fea0003800000 */
[----:B------:R-:W-:Y:S01]  /*15c40*/  BPT.TRAP 0x1 ;  /* 0x000000040000795c */ /* 0x000fe20000300000 */
.L_x_122:
[----:B------:R-:W-:Y:S01]  /*15c50*/  SYNCS.ARRIVE.TRANS64.RED.A1T0 RZ, [UR6], RZ ;  /* 0x000000ffffff79a7 */ /* 0x000fe20008100406 */
[----:B------:R-:W-:Y:S05]  /*15c60*/  @!P0 BRA `(.L_x_123) ;  /* 0x0000000000048947 */ /* 0x000fea0003800000 */
[----:B------:R-:W-:Y:S01]  /*15c70*/  BPT.TRAP 0x1 ;  /* 0x000000040000795c */ /* 0x000fe20000300000 */
.L_x_123:
[----:B------:R-:W2:Y:S02]  /*15c80*/  SYNCS.PHASECHK.TRANS64.TRYWAIT P3, [UR47+0x344e0], R24 ;  /* 0x0344e018ff0075a7 */ /* 0x000ea4000806016f */
[----:B--2---:R-:W-:Y:S05]  /*15c90*/  @!P3 BRA `(.L_x_124) ;  /* 0x000001040040b947 */ /* 0x004fea0003800000 */
.L_x_553:
        /* <DEDUP_REMOVED lines=27> */
[----:B------:R-:W-:-:S04]  /*15e50*/  HADD2.F32 R13, -RZ, R9.H0_H0 ;  /* 0x20000009ff0d7230 */ /* 0x000fc80000004100 */
[----:B------:R-:W-:Y:S01]  /*15e60*/  F2FP.F16.F32.PACK_AB R12, R12, R14 ;  /* 0x0000000e0c0c723e */ /* 0x000fe200000000ff */
        /* <DEDUP_REMOVED lines=11> */
[----:B------:R-:W-:Y:S02]  /*15f20*/  HADD2.F32 R13, -RZ, R11.H0_H0 ;  /* 0x2000000bff0d7230 */ /* 0x000fe40000004100 */
[----:B------:R-:W-:-:S04]  /*15f30*/  FMUL R14, R16, R2 ;  /* 0x00000002100e7220 */ /* 0x000fc80000400000 */
        /* <DEDUP_REMOVED lines=51> */
.L_x_126:
[----:B------:R-:W-:Y:S05]  /*16270*/  BSYNC B0 ;  /* 0x0000000000007941 */ /* 0x000fea0003800000 */
.L_x_125:
[----:B------:R-:W-:Y:S06]  /*16280*/  BAR.SYNC.DEFER_BLOCKING 0x1, 0x80 ;  /* 0x0042000000007b1d */ /* 0x000fec0000010000 */
[----:B------:R-:W-:Y:S05]  /*16290*/  @!P0 BRA `(.L_x_127) ;  /* 0x0000000000048947 */ /* 0x000fea0003800000 */
[----:B------:R-:W-:Y:S01]  /*162a0*/  BPT.TRAP 0x1 ;  /* 0x000000040000795c */ /* 0x000fe20000300000 */
.L_x_127:
[----:B------:R-:W-:Y:S01]  /*162b0*/  SYNCS.ARRIVE.TRANS64.RED.A1T0 RZ, [UR7], RZ ;  /* 0x000000ffffff79a7 */ /* 0x000fe20008100407 */
[----:B------:R-:W-:Y:S05]  /*162c0*/  @!P0 BRA `(.L_x_128) ;  /* 0x0000000000048947 */ /* 0x000fea0003800000 */
[----:B------:R-:W-:Y:S01]  /*162d0*/  BPT.TRAP 0x1 ;  /* 0x000000040000795c */ /* 0x000fe20000300000 */
.L_x_128:
[----:B------:R-:W2:Y:S02]  /*162e0*/  SYNCS.PHASECHK.TRANS64.TRYWAIT P3, [UR47+0x344e8], R24 ;  /* 0x0344e818ff0075a7 */ /* 0x000ea4000806016f */
[----:B--2---:R-:W-:Y:S05]  /*162f0*/  @!P3 BRA `(.L_x_129) ;  /* 0x000000fc00c0b947 */ /* 0x004fea0003800000 */
.L_x_554:
        /* <DEDUP_REMOVED lines=93> */
.L_x_131:
[----:B------:R-:W-:Y:S05]  /*168d0*/  BSYNC B0 ;  /* 0x0000000000007941 */ /* 0x000fea0003800000 */
.L_x_130:
[----:B------:R-:W-:Y:S06]  /*168e0*/  BAR.SYNC.DEFER_BLOCKING 0x1, 0x80 ;  /* 0x0042000000007b1d */ /* 0x000fec0000010000 */
[----:B------:R-:W-:Y:S05]  /*168f0*/  @!P0 BRA `(.L_x_132) ;  /* 0x0000000000048947 */ /* 0x000fea0003800000 */
[----:B------:R-:W-:Y:S01]  /*16900*/  BPT.TRAP 0x1 ;  /* 0x000000040000795c */ /* 0x000fe20000300000 */
.L_x_132:
[----:B------:R-:W-:Y:S01]  /*16910*/  SYNCS.ARRIVE.TRANS64.RED.A1T0 RZ, [UR4], RZ ;  /* 0x000000ffffff79a7 */ /* 0x000fe20008100404 */
[----:B------:R-:W-:Y:S05]  /*16920*/  @!P0 BRA `(.L_x_133) ;  /* 0x0000000000048947 */ /* 0x000fea0003800000 */
[----:B------:R-:W-:Y:S01]  /*16930*/  BPT.TRAP 0x1 ;  /* 0x000000040000795c */ /* 0x000fe20000300000 */
.L_x_133:
[----:B------:R-:W2:Y:S02]  /*16940*/  SYNCS.PHASECHK.TRANS64.TRYWAIT P3, [UR47+0x344f0], R24 ;  /* 0x0344f018ff0075a7 */ /* 0x000ea4000806016f */
[----:B--2---:R-:W-:Y:S05]  /*16950*/  @!P3 BRA `(.L_x_134) ;  /* 0x000000f80040b947 */ /* 0x004fea0003800000 */
.L_x_555:
        /* <DEDUP_REMOVED lines=93> */
.L_x_136:
[----:B------:R-:W-:Y:S05]  /*16f30*/  BSYNC B0 ;  /* 0x0000000000007941 */ /* 0x000fea0003800000 */
.L_x_135:
[----:B------:R-:W-:Y:S06]  /*16f40*/  BAR.SYNC.DEFER_BLOCKING 0x1, 0x80 ;  /* 0x0042000000007b1d */ /* 0x000fec0000010000 */
[----:B------:R-:W-:Y:S05]  /*16f50*/  @!P0 BRA `(.L_x_137) ;  /* 0x0000000000048947 */ /* 0x000fea0003800000 */
[----:B------:R-:W-:Y:S01]  /*16f60*/  BPT.TRAP 0x1 ;  /* 0x000000040000795c */ /* 0x000fe20000300000 */
.L_x_137:
[----:B------:R-:W-:Y:S01]  /*16f70*/  SYNCS.ARRIVE.TRANS64.RED.A1T0 RZ, [UR5], RZ ;  /* 0x000000ffffff79a7 */ /* 0x000fe20008100405 */
[----:B------:R-:W-:Y:S05]  /*16f80*/  @!P0 BRA `(.L_x_138) ;  /* 0x0000000000048947 */ /* 0x000fea0003800000 */
[----:B------:R-:W-:Y:S01]  /*16f90*/  BPT.TRAP 0x1 ;  /* 0x000000040000795c */ /* 0x000fe20000300000 */
.L_x_138:
[----:B------:R-:W2:Y:S02]  /*16fa0*/  SYNCS.PHASECHK.TRANS64.TRYWAIT P3, [UR47+0x344f8], R24 ;  /* 0x0344f818ff0075a7 */ /* 0x000ea4000806016f */
[----:B--2---:R-:W-:Y:S05]  /*16fb0*/  @!P3 BRA `(.L_x_139) ;  /* 0x000000f000c0b947 */ /* 0x004fea0003800000 */
.L_x_556:
[----:B------:R-:W-:Y:S05]  /*16fc0*/  @P1 WARPSYNC.ALL ;  /* 0x0000000000001948 */ /* 0x000fea0003800000 */
[----:B------:R-:W2:Y:S01]  /*16fd0*/  @P1 LDSM.16.MT88.4 R8, [R3+0x33000] ;  /* 0x033000000308183b */ /* 0x000ea20000004200 */
[-C--:B------:R-:W-:Y:S01]  /*16fe0*/  FMUL R76, R76, R2.reuse ;  /* 0x000000024c4c7220 */ /* 0x080fe20000400000 */
[-C--:B------:R-:W-:Y:S01]  /*16ff0*/  FMUL R77, R77, R2.reuse ;  /* 0x000000024d4d7220 */ /* 0x080fe20000400000 */
[-C--:B------:R-:W-:Y:S01]  /*17000*/  FMUL R72, R72, R2.reuse ;  /* 0x0000000248487220 */ /* 0x080fe20000400000 */
[----:B------:R-:W3:Y:S01]  /*17010*/  @P1 LDSM.16.MT88.4 R4, [R3+0x33800] ;  /* 0x033800000304183b */ /* 0x000ee20000004200 */
[-C--:B------:R-:W-:Y:S01]  /*17020*/  FMUL R74, R74, R2.reuse ;  /* 0x000000024a4a7220 */ /* 0x080fe20000400000 */
[-C--:B------:R-:W-:Y:S01]  /*17030*/  FMUL R78, R78, R2.reuse ;  /* 0x000000024e4e7220 */ /* 0x080fe20000400000 */
[-C--:B------:R-:W-:Y:S01]  /*17040*/  FMUL R73, R73, R2.reuse ;  /* 0x0000000249497220 */ /* 0x080fe20000400000 */
[-C--:B------:R-:W-:Y:S01]  /*17050*/  FMUL R75, R75, R2.reuse ;  /* 0x000000024b4b7220 */ /* 0x080fe20000400000 */
[-C--:B-1----:R-:W-:Y:S01]  /*17060*/  FMUL R15, R79, R2.reuse ;  /* 0x000000024f0f7220 */ /* 0x082fe20000400000 */
        /* <DEDUP_REMOVED lines=10> */
[----:B--2---:R-:W-:-:S02]  /*17110*/  HADD2.F32 R14, -RZ, R10.H0_H0 ;  /* 0x2000000aff0e7230 */ /* 0x004fc40000004100 */
[----:B------:R-:W-:Y:S02]  /*17120*/  HADD2.F32 R12, -RZ, R8.H0_H0 ;  /* 0x20000008ff0c7230 */ /* 0x000fe40000004100 */
[--C-:B------:R-:W-:Y:S02]  /*17130*/  HADD2.F32 R13, -RZ, R9.reuse.H0_H0 ;  /* 0x20000009ff0d7230 */ /* 0x100fe40000004100 */
[-C--:B------:R-:W-:Y:S01]  /*17140*/  FFMA R76, R14, R0.reuse, R76 ;  /* 0x000000000e4c7223 */ /* 0x080fe2000000004c */
[----:B------:R-:W-:Y:S02]  /*17150*/  HADD2.F32 R14, -RZ, R10.H1_H1 ;  /* 0x3000000aff0e7230 */ /* 0x000fe40000004100 */
[-C--:B------:R-:W-:Y:S01]  /*17160*/  FFMA R72, R12, R0.reuse, R72 ;  /* 0x000000000c487223 */ /* 0x080fe20000000048 */
[----:B------:R-:W-:Y:S02]  /*17170*/  HADD2.F32 R12, -RZ, R8.H1_H1 ;  /* 0x30000008ff0c7230 */ /* 0x000fe40000004100 */
[----:B------:R-:W-:Y:S01]  /*17180*/  FFMA R74, R13, R0, R74 ;  /* 0x000000000d4a7223 */ /* 0x000fe2000000004a */
[----:B------:R-:W-:-:S02]  /*17190*/  HADD2.F32 R13, -RZ, R9.H1_H1 ;  /* 0x30000009ff0d7230 */ /* 0x000fc40000004100 */
[-C--:B------:R-:W-:Y:S01]  /*171a0*/  FFMA R77, R14, R0.reuse, R77 ;  /* 0x000000000e4d7223 */ /* 0x080fe2000000004d */
[--C-:B------:R-:W-:Y:S02]  /*171b0*/  HADD2.F32 R14, -RZ, R11.reuse.H0_H0 ;  /* 0x2000000bff0e7230 */ /* 0x100fe40000004100 */
[-C--:B------:R-:W-:Y:S01]  /*171c0*/  FFMA R12, R12, R0.reuse, R73 ;  /* 0x000000000c0c7223 */ /* 0x080fe20000000049 */
[-C--:B------:R-:W-:Y:S02]  /*171d0*/  FFMA R13, R13, R0.reuse, R75 ;  /* 0x000000000d0d7223 */ /* 0x080fe4000000004b */
[----:B------:R-:W-:Y:S01]  /*171e0*/  FFMA R78, R14, R0, R78 ;  /* 0x000000000e4e7223 */ /* 0x000fe2000000004e */
[----:B------:R-:W-:Y:S01]  /*171f0*/  HADD2.F32 R14, -RZ, R11.H1_H1 ;  /* 0x3000000bff0e7230 */ /* 0x000fe20000004100 */
[----:B------:R-:W-:Y:S02]  /*17200*/  F2FP.F16.F32.PACK_AB R12, R12, R72 ;  /* 0x000000480c0c723e */ /* 0x000fe400000000ff */
[----:B------:R-:W-:-:S02]  /*17210*/  F2FP.F16.F32.PACK_AB R13, R13, R74 ;  /* 0x0000004a0d0d723e */ /* 0x000fc400000000ff */
[----:B------:R-:W-:Y:S01]  /*17220*/  FFMA R15, R14, R0, R15 ;  /* 0x000000000e0f7223 */ /* 0x000fe2000000000f */
[----:B------:R-:W-:-:S04]  /*17230*/  F2FP.F16.F32.PACK_AB R14, R77, R76 ;  /* 0x0000004c4d0e723e */ /* 0x000fc800000000ff */
[----:B------:R-:W-:-:S05]  /*17240*/  F2FP.F16.F32.PACK_AB R15, R15, R78 ;  /* 0x0000004e0f0f723e */ /* 0x000fca00000000ff */
[----:B------:R3:W-:Y:S02]  /*17250*/  STSM.16.MT88.4 [R3+0x33000], R12 ;  /* 0x0330000c03007844 */ /* 0x0007e40000004200 */
[--C-:B---3--:R-:W-:Y:S02]  /*17260*/  HADD2.F32 R13, -RZ, R4.reuse.H0_H0 ;  /* 0x20000004ff0d7230 */ /* 0x108fe40000004100 */
        /* <DEDUP_REMOVED lines=34> */
.L_x_141:
[----:B------:R-:W-:Y:S05]  /*17490*/  BSYNC B0 ;  /* 0x0000000000007941 */ /* 0x000fea0003800000 */
.L_x_140:
[----:B------:R-:W-:Y:S06]  /*174a0*/  BAR.SYNC.DEFER_BLOCKING 0x1, 0x80 ;  /* 0x0042000000007b1d */ /* 0x000fec0000010000 */
[----:B------:R-:W-:Y:S05]  /*174b0*/  @!P0 BRA `(.L_x_142) ;  /* 0x0000000000048947 */ /* 0x000fea0003800000 */
[----:B------:R-:W-:Y:S01]  /*174c0*/  BPT.TRAP 0x1 ;  /* 0x000000040000795c */ /* 0x000fe20000300000 */
.L_x_142:
[----:B------:R-:W-:Y:S01]  /*174d0*/  SYNCS.ARRIVE.TRANS64.RED.A1T0 RZ, [UR6], RZ ;  /* 0x000000ffffff79a7 */ /* 0x000fe20008100406 */
[----:B------:R-:W-:Y:S05]  /*174e0*/  @!P0 BRA `(.L_x_143) ;  /* 0x0000000000048947 */ /* 0x000fea0003800000 */
[----:B------:R-:W-:Y:S01]  /*174f0*/  BPT.TRAP 0x1 ;  /* 0x000000040000795c */ /* 0x000fe20000300000 */
.L_x_143:
[----:B------:R-:W2:Y:S02]  /*17500*/  SYNCS.PHASECHK.TRANS64.TRYWAIT P3, [UR47+0x344e0], R158 ;  /* 0x0344e09eff0075a7 */ /* 0x000ea4000806016f */
[----:B--2---:R-:W-:Y:S05]  /*17510*/  @!P3 BRA `(.L_x_144) ;  /* 0x000000ec0080b947 */ /* 0x004fea0003800000 */
.L_x_557:
        /* <DEDUP_REMOVED lines=34> */
[----:B------:R-:W-:-:S04]  /*17740*/  HADD2.F32 R14, -RZ, R10.H0_H0 ;  /* 0x2000000aff0e7230 */ /* 0x000fc80000004100 */
[----:B------:R-:W-:Y:S01]  /*17750*/  F2FP.F16.F32.PACK_AB R13, R13, R15 ;  /* 0x0000000f0d0d723e */ /* 0x000fe200000000ff */
        /* <DEDUP_REMOVED lines=11> */
[----:B------:R-:W-:-:S04]  /*17810*/  F2FP.F16.F32.PACK_AB R14, R17, R18 ;  /* 0x00000012110e723e */ /* 0x000fc800000000ff */
        /* <DEDUP_REMOVED lines=45> */
.L_x_146:
[----:B------:R-:W-:Y:S05]  /*17af0*/  BSYNC B0 ;  /* 0x0000000000007941 */ /* 0x000fea0003800000 */
.L_x_145:
[----:B------:R-:W-:Y:S06]  /*17b00*/  BAR.SYNC.DEFER_BLOCKING 0x1, 0x80 ;  /* 0x0042000000007b1d */ /* 0x000fec0000010000 */
[----:B------:R-:W-:Y:S05]  /*17b10*/  @!P0 BRA `(.L_x_147) ;  /* 0x0000000000048947 */ /* 0x000fea0003800000 */
[----:B------:R-:W-:Y:S01]  /*17b20*/  BPT.TRAP 0x1 ;  /* 0x000000040000795c */ /* 0x000fe20000300000 */
.L_x_147:
[----:B------:R-:W-:Y:S01]  /*17b30*/  SYNCS.ARRIVE.TRANS64.RED.A1T0 RZ, [UR7], RZ ;  /* 0x000000ffffff79a7 */ /* 0x000fe20008100407 */
[----:B------:R-:W-:Y:S05]  /*17b40*/  @!P0 BRA `(.L_x_148) ;  /* 0x0000000000048947 */ /* 0x000fea0003800000 */
[----:B------:R-:W-:Y:S01]  /*17b50*/  BPT.TRAP 0x1 ;  /* 0x000000040000795c */ /* 0x000fe20000300000 */
.L_x_148:
[----:B------:R-:W2:Y:S02]  /*17b60*/  SYNCS.PHASECHK.TRANS64.TRYWAIT P3, [UR47+0x344e8], R158 ;  /* 0x0344e89eff0075a7 */ /* 0x000ea4000806016f */
[----:B--2---:R-:W-:Y:S05]  /*17b70*/  @!P3 BRA `(.L_x_149) ;  /* 0x000000e80000b947 */ /* 0x004fea0003800000 */
.L_x_558:
        /* <DEDUP_REMOVED lines=93> */
.L_x_151:
[----:B------:R-:W-:Y:S05]  /*18150*/  BSYNC B0 ;  /* 0x0000000000007941 */ /* 0x000fea0003800000 */
.L_x_150:
[----:B------:R-:W-:Y:S06]  /*18160*/  BAR.SYNC.DEFER_BLOCKING 0x1, 0x80 ;  /* 0x0042000000007b1d */ /* 0x000fec0000010000 */
[----:B------:R-:W-:Y:S05]  /*18170*/  @!P0 BRA `(.L_x_152) ;  /* 0x0000000000048947 */ /* 0x000fea0003800000 */
[----:B------:R-:W-:Y:S01]  /*18180*/  BPT.TRAP 0x1 ;  /* 0x000000040000795c */ /* 0x000fe20000300000 */
.L_x_152:
[----:B------:R-:W-:Y:S01]  /*18190*/  SYNCS.ARRIVE.TRANS64.RED.A1T0 RZ, [UR4], RZ ;  /* 0x000000ffffff79a7 */ /* 0x000fe20008100404 */
[----:B------:R-:W-:Y:S05]  /*181a0*/  @!P0 BRA `(.L_x_153) ;  /* 0x0000000000048947 */ /* 0x000fea0003800000 */
[----:B------:R-:W-:Y:S01]  /*181b0*/  BPT.TRAP 0x1 ;  /* 0x000000040000795c */ /* 0x000fe20000300000 */
.L_x_153:
[----:B------:R-:W2:Y:S02]  /*181c0*/  SYNCS.PHASECHK.TRANS64.TRYWAIT P3, [UR47+0x344f0], R158 ;  /* 0x0344f09eff0075a7 */ /* 0x000ea4000806016f */
[----:B--2---:R-:W-:Y:S05]  /*181d0*/  @!P3 BRA `(.L_x_154) ;  /* 0x000000e00080b947 */ /* 0x004fea0003800000 */
.L_x_559:
        /* <DEDUP_REMOVED lines=47> */
[----:B------:R-:W-:Y:S01]  /*184d0*/  F2FP.F16.F32.PACK_AB R14, R17, R18 ;  /* 0x00000012110e723e */ /* 0x000fe200000000ff */
[--C-:B------:R-:W-:Y:S02]  /*184e0*/  HADD2.F32 R18, -RZ, R6.reuse.H0_H0 ;  /* 0x20000006ff127230 */ /* 0x100fe40000004100 */
[----:B------:R-:W-:Y:S01]  /*184f0*/  HADD2.F32 R17, -RZ, R6.H1_H1 ;  /* 0x30000006ff117230 */ /* 0x000fe20000004100 */
[----:B------:R-:W-:Y:S01]  /*18500*/  F2FP.F16.F32.PACK_AB R15, R15, R16 ;  /* 0x000000100f0f723e */ /* 0x000fe200000000ff */
[----:B------:R-:W-:-:S04]  /*18510*/  HADD2.F32 R16, -RZ, R5.H0_H0 ;  /* 0x20000005ff107230 */ /* 0x000fc80000004100 */
[----:B------:R1:W-:Y:S02]  /*18520*/  STSM.16.MT88.4 [R3+0x32000], R12 ;  /* 0x0320000c03007844 */ /* 0x0003e40000004200 */
[--C-:B-1----:R-:W-:Y:S02]  /*18530*/  HADD2.F32 R13, -RZ, R4.reuse.H0_H0 ;  /* 0x20000004ff0d7230 */ /* 0x102fe40000004100 */
[-C--:B------:R-:W-:Y:S01]  /*18540*/  FMUL R15, R28, R2.reuse ;  /* 0x000000021c0f7220 */ /* 0x080fe20000400000 */
[----:B------:R-:W-:Y:S02]  /*18550*/  HADD2.F32 R14, -RZ, R4.H1_H1 ;  /* 0x30000004ff0e7230 */ /* 0x000fe40000004100 */
[----:B------:R-:W-:Y:S01]  /*18560*/  FMUL R12, R21, R2 ;  /* 0x00000002150c7220 */ /* 0x000fe20000400000 */
[-C--:B------:R-:W-:Y:S01]  /*18570*/  FFMA R21, R13, R0.reuse, R15 ;  /* 0x000000000d157223 */ /* 0x080fe2000000000f */
[----:B------:R-:W-:Y:S02]  /*18580*/  HADD2.F32 R15, -RZ, R5.H1_H1 ;  /* 0x30000005ff0f7230 */ /* 0x000fe40000004100 */
[----:B------:R-:W-:Y:S01]  /*18590*/  FFMA R12, R14, R0, R12 ;  /* 0x000000000e0c7223 */ /* 0x000fe2000000000c */
[-C--:B------:R-:W-:Y:S01]  /*185a0*/  FMUL R14, R27, R2.reuse ;  /* 0x000000021b0e7220 */ /* 0x080fe20000400000 */
[----:B------:R-:W-:-:S03]  /*185b0*/  FMUL R13, R26, R2 ;  /* 0x000000021a0d7220 */ /* 0x000fc60000400000 */
[-C--:B------:R-:W-:Y:S01]  /*185c0*/  FFMA R14, R16, R0.reuse, R14 ;  /* 0x00000000100e7223 */ /* 0x080fe2000000000e */
[----:B------:R-:W-:Y:S01]  /*185d0*/  FFMA R13, R15, R0, R13 ;  /* 0x000000000f0d7223 */ /* 0x000fe2000000000d */
[-C--:B------:R-:W-:Y:S01]  /*185e0*/  FMUL R16, R25, R2.reuse ;  /* 0x0000000219107220 */ /* 0x080fe20000400000 */
[----:B------:R-:W-:Y:S01]  /*185f0*/  FMUL R15, R23, R2 ;  /* 0x00000002170f7220 */ /* 0x000fe20000400000 */
[----:B------:R-:W-:Y:S02]  /*18600*/  F2FP.F16.F32.PACK_AB R12, R12, R21 ;  /* 0x000000150c0c723e */ /* 0x000fe400000000ff */
[-C--:B------:R-:W-:Y:S01]  /*18610*/  FFMA R16, R18, R0.reuse, R16 ;  /* 0x0000000012107223 */ /* 0x080fe20000000010 */
[----:B------:R-:W-:Y:S01]  /*18620*/  FFMA R15, R17, R0, R15 ;  /* 0x00000000110f7223 */ /* 0x000fe2000000000f */
[-C--:B------:R-:W-:Y:S01]  /*18630*/  FMUL R17, R20, R2.reuse ;  /* 0x0000000214117220 */ /* 0x080fe20000400000 */
[----:B------:R-:W-:Y:S01]  /*18640*/  FMUL R18, R19, R2 ;  /* 0x0000000213127220 */ /* 0x000fe20000400000 */
[--C-:B------:R-:W-:Y:S01]  /*18650*/  HADD2.F32 R20, -RZ, R7.reuse.H0_H0 ;  /* 0x20000007ff147230 */ /* 0x100fe20000004100 */
[----:B------:R-:W-:Y:S01]  /*18660*/  F2FP.F16.F32.PACK_AB R13, R13, R14 ;  /* 0x0000000e0d0d723e */ /* 0x000fe200000000ff */
[----:B------:R-:W-:Y:S01]  /*18670*/  HADD2.F32 R19, -RZ, R7.H1_H1 ;  /* 0x30000007ff137230 */ /* 0x000fe20000004100 */
[----:B------:R-:W-:-:S02]  /*18680*/  F2FP.F16.F32.PACK_AB R14, R15, R16 ;  /* 0x000000100f0e723e */ /* 0x000fc400000000ff */
[-C--:B------:R-:W-:Y:S02]  /*18690*/  FFMA R17, R20, R0.reuse, R17 ;  /* 0x0000000014117223 */ /* 0x080fe40000000011 */
[----:B------:R-:W-:-:S05]  /*186a0*/  FFMA R18, R19, R0, R18 ;  /* 0x0000000013127223 */ /* 0x000fca0000000012 */
        /* <DEDUP_REMOVED lines=16> */
.L_x_156:
[----:B------:R-:W-:Y:S05]  /*187b0*/  BSYNC B0 ;  /* 0x0000000000007941 */ /* 0x000fea0003800000 */
.L_x_155:
[----:B------:R-:W-:Y:S06]  /*187c0*/  BAR.SYNC.DEFER_BLOCKING 0x1, 0x80 ;  /* 0x0042000000007b1d */ /* 0x000fec0000010000 */
[----:B------:R-:W-:Y:S05]  /*187d0*/  @!P0 BRA `(.L_x_157) ;  /* 0x0000000000048947 */ /* 0x000fea0003800000 */
[----:B------:R-:W-:Y:S01]  /*187e0*/  BPT.TRAP 0x1 ;  /* 0x000000040000795c */ /* 0x000fe20000300000 */
.L_x_157:
[----:B------:R-:W-:Y:S01]  /*187f0*/  SYNCS.ARRIVE.TRANS64.RED.A1T0 RZ, [UR5], RZ ;  /* 0x000000ffffff79a7 */ /* 0x000fe20008100405 */
[----:B------:R-:W-:Y:S05]  /*18800*/  @!P0 BRA `(.L_x_158) ;  /* 0x0000000000048947 */ /* 0x000fea0003800000 */
[----:B------:R-:W-:Y:S01]  /*18810*/  BPT.TRAP 0x1 ;  /* 0x000000040000795c */ /* 0x000fe20000300000 */
.L_x_158:
[----:B------:R-:W2:Y:S02]  /*18820*/  SYNCS.PHASECHK.TRANS64.TRYWAIT P3, [UR47+0x344f8], R158 ;  /* 0x0344f89eff0075a7 */ /* 0x000ea4000806016f */
[----:B--2---:R-:W-:Y:S05]  /*18830*/  @!P3 BRA `(.L_x_159) ;  /* 0x000000dc0000b947 */ /* 0x004fea0003800000 */
.L_x_560:
[----:B------:R-:W-:Y:S05]  /*18840*/  @P1 WARPSYNC.ALL ;  /* 0x0000000000001948 */ /* 0x000fea0003800000 */
[----:B------:R-:W2:Y:S01]  /*18850*/  @P1 LDSM.16.MT88.4 R8, [R3+0x33000] ;  /* 0x033000000308183b */ /* 0x000ea20000004200 */
[-C--:B------:R-:W-:Y:S01]  /*18860*/  FMUL R89, R89, R2.reuse ;  /* 0x0000000259597220 */ /* 0x080fe20000400000 */
[-C--:B-1----:R-:W-:Y:S01]  /*18870*/  FMUL R13, R88, R2.reuse ;  /* 0x00000002580d7220 */ /* 0x082fe20000400000 */
[-C--:B------:R-:W-:Y:S01]  /*18880*/  FMUL R15, R92, R2.reuse ;  /* 0x000000025c0f7220 */ /* 0x080fe20000400000 */
[----:B------:R-:W1:Y:S01]  /*18890*/  @P1 LDSM.16.MT88.4 R4, [R3+0x33800] ;  /* 0x033800000304183b */ /* 0x000e620000004200 */
        /* <DEDUP_REMOVED lines=9> */
[----:B------:R-:W-:Y:S01]  /*18930*/  FMUL R103, R103, R2 ;  /* 0x0000000267677220 */ /* 0x000fe20000400000 */
[----:B------:R-:W-:Y:S01]  /*18940*/  BSSY B0, `(.L_x_160) ;  /* 0x000003d000007945 */ /* 0x000fe20003800000 */
[----:B--2---:R-:W-:-:S02]  /*18950*/  HADD2.F32 R14, -RZ, R8.H1_H1 ;  /* 0x30000008ff0e7230 */ /* 0x004fc40000004100 */
[----:B------:R-:W-:Y:S02]  /*18960*/  HADD2.F32 R12, -RZ, R8.H0_H0 ;  /* 0x20000008ff0c7230 */ /* 0x000fe40000004100 */
[--C-:B------:R-:W-:Y:S02]  /*18970*/  HADD2.F32 R16, -RZ, R10.reuse.H0_H0 ;  /* 0x2000000aff107230 */ /* 0x100fe40000004100 */
[-C--:B------:R-:W-:Y:S01]  /*18980*/  FFMA R89, R14, R0.reuse, R89 ;  /* 0x000000000e597223 */ /* 0x080fe20000000059 */
[----:B------:R-:W-:Y:S02]  /*18990*/  HADD2.F32 R14, -RZ, R9.H0_H0 ;  /* 0x20000009ff0e7230 */ /* 0x000fe40000004100 */
[----:B------:R-:W-:Y:S01]  /*189a0*/  FFMA R12, R12, R0, R13 ;  /* 0x000000000c0c7223 */ /* 0x000fe2000000000d */
[----:B------:R-:W-:Y:S01]  /*189b0*/  FMUL R13, R90, R2 ;  /* 0x000000025a0d7220 */ /* 0x000fe20000400000 */
[----:B------:R-:W-:Y:S02]  /*189c0*/  HADD2.F32 R18, -RZ, R11.H0_H0 ;  /* 0x2000000bff127230 */ /* 0x000fe40000004100 */
[----:B------:R-:W-:Y:S01]  /*189d0*/  FFMA R15, R16, R0, R15 ;  /* 0x00000000100f7223 */ /* 0x000fe2000000000f */
[----:B------:R-:W-:-:S02]  /*189e0*/  HADD2.F32 R16, -RZ, R10.H1_H1 ;  /* 0x3000000aff107230 */ /* 0x000fc40000004100 */
[-C--:B------:R-:W-:Y:S01]  /*189f0*/  FFMA R13, R14, R0.reuse, R13 ;  /* 0x000000000e0d7223 */ /* 0x080fe2000000000d */
[----:B------:R-:W-:Y:S02]  /*18a00*/  HADD2.F32 R14, -RZ, R9.H1_H1 ;  /* 0x30000009ff0e7230 */ /* 0x000fe40000004100 */
[-C--:B------:R-:W-:Y:S01]  /*18a10*/  FFMA R17, R18, R0.reuse, R17 ;  /* 0x0000000012117223 */ /* 0x080fe20000000011 */
[----:B------:R-:W-:Y:S02]  /*18a20*/  HADD2.F32 R18, -RZ, R11.H1_H1 ;  /* 0x3000000bff127230 */ /* 0x000fe40000004100 */
[----:B------:R-:W-:Y:S01]  /*18a30*/  FFMA R16, R16, R0, R93 ;  /* 0x0000000010107223 */ /* 0x000fe2000000005d */
[----:B------:R-:W-:Y:S01]  /*18a40*/  F2FP.F16.F32.PACK_AB R12, R89, R12 ;  /* 0x0000000c590c723e */ /* 0x000fe200000000ff */
[-C--:B------:R-:W-:Y:S01]  /*18a50*/  FFMA R14, R14, R0.reuse, R91 ;  /* 0x000000000e0e7223 */ /* 0x080fe2000000005b */
[----:B-1----:R-:W-:Y:S02]  /*18a60*/  HADD2.F32 R20, -RZ, R5.H1_H1 ;  /* 0x30000005ff147230 */ /* 0x002fe40000004100 */
[----:B------:R-:W-:-:S02]  /*18a70*/  FFMA R18, R18, R0, R95 ;  /* 0x0000000012127223 */ /* 0x000fc4000000005f */
[----:B------:R-:W-:Y:S02]  /*18a80*/  F2FP.F16.F32.PACK_AB R13, R14, R13 ;  /* 0x0000000d0e0d723e */ /* 0x000fe400000000ff */
[----:B------:R-:W-:Y:S01]  /*18a90*/  F2FP.F16.F32.PACK_AB R14, R16, R15 ;  /* 0x0000000f100e723e */ /* 0x000fe200000000ff */
[--C-:B------:R-:W-:Y:S01]  /*18aa0*/  HADD2.F32 R16, -RZ, R4.reuse.H0_H0 ;  /* 0x20000004ff107230 */ /* 0x100fe20000004100 */
[----:B------:R-:W-:Y:S01]  /*18ab0*/  F2FP.F16.F32.PACK_AB R15, R18, R17 ;  /* 0x00000011120f723e */ /* 0x000fe200000000ff */
[----:B------:R-:W-:Y:S01]  /*18ac0*/  FMUL R17, R96, R2 ;  /* 0x0000000260117220 */ /* 0x000fe20000400000 */
[----:B------:R-:W-:-:S03]  /*18ad0*/  HADD2.F32 R18, -RZ, R4.H1_H1 ;  /* 0x30000004ff127230 */ /* 0x000fc60000004100 */
[-C--:B------:R-:W-:Y:S01]  /*18ae0*/  FFMA R16, R16, R0.reuse, R17 ;  /* 0x0000000010107223 */ /* 0x080fe20000000011 */
[----:B------:R1:W-:Y:S01]  /*18af0*/  STSM.16.MT88.4 [R3+0x33000], R12 ;  /* 0x0330000c03007844 */ /* 0x0003e20000004200 */
[----:B------:R-:W-:Y:S01]  /*18b00*/  FFMA R17, R18, R0, R97 ;  /* 0x0000000012117223 */ /* 0x000fe20000000061 */
[----:B------:R-:W-:Y:S02]  /*18b10*/  HADD2.F32 R18, -RZ, R5.H0_H0 ;  /* 0x20000005ff127230 */ /* 0x000fe40000004100 */
[--C-:B-1----:R-:W-:Y:S02]  /*18b20*/  HADD2.F32 R12, -RZ, R6.reuse.H0_H0 ;  /* 0x20000006ff0c7230 */ /* 0x102fe40000004100 */
[----:B------:R-:W-:Y:S01]  /*18b30*/  FMUL R15, R100, R2 ;  /* 0x00000002640f7220 */ /* 0x000fe20000400000 */
[-C--:B------:R-:W-:Y:S01]  /*18b40*/  FFMA R13, R18, R0.reuse, R19 ;  /* 0x00000000120d7223 */ /* 0x080fe20000000013 */
[----:B------:R-:W-:Y:S01]  /*18b50*/  FFMA R14, R20, R0, R99 ;  /* 0x00000000140e7223 */ /* 0x000fe20000000063 */
[----:B------:R-:W-:-:S02]  /*18b60*/  HADD2.F32 R18, -RZ, R6.H1_H1 ;  /* 0x30000006ff127230 */ /* 0x000fc40000004100 */
[----:B------:R-:W-:Y:S01]  /*18b70*/  FFMA R15, R12, R0, R15 ;  /* 0x000000000c0f7223 */ /* 0x000fe2000000000f */
[--C-:B------:R-:W-:Y:S02]  /*18b80*/  HADD2.F32 R12, -RZ, R7.reuse.H0_H0 ;  /* 0x20000007ff0c7230 */ /* 0x100fe40000004100 */
[----:B------:R-:W-:Y:S01]  /*18b90*/  FMUL R19, R102, R2 ;  /* 0x0000000266137220 */ /* 0x000fe20000400000 */
[----:B------:R-:W-:Y:S02]  /*18ba0*/  HADD2.F32 R20, -RZ, R7.H1_H1 ;  /* 0x30000007ff147230 */ /* 0x000fe40000004100 */
[-C--:B------:R-:W-:Y:S01]  /*18bb0*/  FFMA R18, R18, R0.reuse, R101 ;  /* 0x0000000012127223 */ /* 0x080fe20000000065 */
[----:B------:R-:W-:Y:S01]  /*18bc0*/  F2FP.F16.F32.PACK_AB R13, R14, R13 ;  /* 0x0000000d0e0d723e */ /* 0x000fe200000000ff */
[----:B------:R-:W-:Y:S01]  /*18bd0*/  FFMA R19, R12, R0, R19 ;  /* 0x000000000c137223 */ /* 0x000fe20000000013 */
[----:B------:R-:W-:Y:S01]  /*18be0*/  F2FP.F16.F32.PACK_AB R12, R17, R16 ;  /* 0x00000010110c723e */ /* 0x000fe200000000ff */
[----:B------:R-:W-:Y:S01]  /*18bf0*/  FFMA R20, R20, R0, R103 ;  /* 0x0000000014147223 */ /* 0x000fe20000000067 */
[----:B------:R-:W-:-:S04]  /*18c00*/  F2FP.F16.F32.PACK_AB R14, R18, R15 ;  /* 0x0000000f120e723e */ /* 0x000fc800000000ff */
        /* <DEDUP_REMOVED lines=16> */
.L_x_161:
[----:B------:R-:W-:Y:S05]  /*18d10*/  BSYNC B0 ;  /* 0x0000000000007941 */ /* 0x000fea0003800000 */
.L_x_160:
[----:B------:R-:W-:Y:S06]  /*18d20*/  BAR.SYNC.DEFER_BLOCKING 0x1, 0x80 ;  /* 0x0042000000007b1d */ /* 0x000fec0000010000 */
[----:B------:R-:W-:Y:S05]  /*18d30*/  @!P0 BRA `(.L_x_162) ;  /* 0x0000000000048947 */ /* 0x000fea0003800000 */
[----:B------:R-:W-:Y:S01]  /*18d40*/  BPT.TRAP 0x1 ;  /* 0x000000040000795c */ /* 0x000fe20000300000 */
.L_x_162:
[----:B------:R-:W-:Y:S01]  /*18d50*/  SYNCS.ARRIVE.TRANS64.RED.A1T0 RZ, [UR6], RZ ;  /* 0x000000ffffff79a7 */ /* 0x000fe20008100406 */
[----:B------:R-:W-:Y:S05]  /*18d60*/  @!P0 BRA `(.L_x_163) ;  /* 0x0000000000048947 */ /* 0x000fea0003800000 */
[----:B------:R-:W-:Y:S01]  /*18d70*/  BPT.TRAP 0x1 ;  /* 0x000000040000795c */ /* 0x000fe20000300000 */
.L_x_163:
[----:B------:R-:W2:Y:S02]  /*18d80*/  SYNCS.PHASECHK.TRANS64.TRYWAIT P3, [UR47+0x344e0], R24 ;  /* 0x0344e018ff0075a7 */ /* 0x000ea4000806016f */
[----:B--2---:R-:W-:Y:S05]  /*18d90*/  @!P3 BRA `(.L_x_164) ;  /* 0x000000d400c0b947 */ /* 0x004fea0003800000 */
.L_x_561:
        /* <DEDUP_REMOVED lines=18> */
[----:B------:R-:W1:Y:S01]  /*18ec0*/  @P1 LDSM.16.MT88.4 R4, [R3+0x30800] ;  /* 0x030800000304183b */ /* 0x000e620000004200 */
[----:B------:R-:W-:Y:S05]  /*18ed0*/  WARPSYNC.ALL ;  /* 0x0000000000007948 */ /* 0x000fea0003800000 */
[----:B------:R-:W-:Y:S01]  /*18ee0*/  BSSY B0, `(.L_x_165) ;  /* 0x0000049000007945 */ /* 0x000fe20003800000 */
[----:B-1----:R-:W-:-:S02]  /*18ef0*/  HADD2.F32 R14, -RZ, R8.H1_H1 ;  /* 0x30000008ff0e7230 */ /* 0x002fc40000004100 */
[----:B------:R-:W-:Y:S02]  /*18f00*/  HADD2.F32 R32, -RZ, R7.H1_H1 ;  /* 0x30000007ff207230 */ /* 0x000fe40000004100 */
[-C--:B--2---:R-:W-:Y:S01]  /*18f10*/  FMUL R13, R13, R2.reuse ;  /* 0x000000020d0d7220 */ /* 0x084fe20000400000 */
[----:B---3--:R-:W-:Y:S01]  /*18f20*/  FMUL R15, R12, R2 ;  /* 0x000000020c0f7220 */ /* 0x008fe20000400000 */
[----:B------:R-:W-:-:S05]  /*18f30*/  HADD2.F32 R12, -RZ, R8.H0_H0 ;  /* 0x20000008ff0c7230 */ /* 0x000fca0000004100 */
[-C--:B------:R-:W-:Y:S01]  /*18f40*/  FFMA R12, R12, R0.reuse, R13 ;  /* 0x000000000c0c7223 */ /* 0x080fe2000000000d */
[----:B------:R-:W-:Y:S01]  /*18f50*/  FFMA R13, R14, R0, R15 ;  /* 0x000000000e0d7223 */ /* 0x000fe2000000000f */
[-C--:B----4-:R-:W-:Y:S01]  /*18f60*/  FMUL R15, R17, R2.reuse ;  /* 0x00000002110f7220 */ /* 0x090fe20000400000 */
[----:B-----5:R-:W-:Y:S01]  /*18f70*/  FMUL R17, R16, R2 ;  /* 0x0000000210117220 */ /* 0x020fe20000400000 */
[--C-:B------:R-:W-:Y:S02]  /*18f80*/  HADD2.F32 R14, -RZ, R9.reuse.H0_H0 ;  /* 0x20000009ff0e7230 */ /* 0x100fe40000004100 */
[----:B------:R-:W-:Y:S01]  /*18f90*/  HADD2.F32 R16, -RZ, R9.H1_H1 ;  /* 0x30000009ff107230 */ /* 0x000fe20000004100 */
[----:B------:R-:W-:Y:S02]  /*18fa0*/  F2FP.F16.F32.PACK_AB R12, R13, R12 ;  /* 0x0000000c0d0c723e */ /* 0x000fe400000000ff */
[-C--:B------:R-:W-:Y:S02]  /*18fb0*/  FFMA R14, R14, R0.reuse, R15 ;  /* 0x000000000e0e7223 */ /* 0x080fe4000000000f */
[----:B------:R-:W-:Y:S01]  /*18fc0*/  FFMA R15, R16, R0, R17 ;  /* 0x00000000100f7223 */ /* 0x000fe20000000011 */
[-C--:B------:R-:W-:Y:S01]  /*18fd0*/  FMUL R17, R19, R2.reuse ;  /* 0x0000000213117220 */ /* 0x080fe20000400000 */
[----:B------:R-:W-:Y:S01]  /*18fe0*/  FMUL R19, R18, R2 ;  /* 0x0000000212137220 */ /* 0x000fe20000400000 */
[----:B------:R-:W-:-:S02]  /*18ff0*/  HADD2.F32 R16, -RZ, R10.H0_H0 ;  /* 0x2000000aff107230 */ /* 0x000fc40000004100 */
[----:B------:R-:W-:Y:S01]  /*19000*/  HADD2.F32 R18, -RZ, R10.H1_H1 ;  /* 0x3000000aff127230 */ /* 0x000fe20000004100 */
[----:B------:R-:W-:Y:S02]  /*19010*/  F2FP.F16.F32.PACK_AB R13, R15, R14 ;  /* 0x0000000e0f0d723e */ /* 0x000fe400000000ff */
[-C--:B------:R-:W-:Y:S02]  /*19020*/  FFMA R16, R16, R0.reuse, R17 ;  /* 0x0000000010107223 */ /* 0x080fe40000000011 */
[----:B------:R-:W-:Y:S01]  /*19030*/  FFMA R17, R18, R0, R19 ;  /* 0x0000000012117223 */ /* 0x000fe20000000013 */
[-C--:B------:R-:W-:Y:S01]  /*19040*/  FMUL R19, R21, R2.reuse ;  /* 0x0000000215137220 */ /* 0x080fe20000400000 */
[----:B------:R-:W-:Y:S01]  /*19050*/  FMUL R21, R20, R2 ;  /* 0x0000000214157220 */ /* 0x000fe20000400000 */
[--C-:B------:R-:W-:Y:S02]  /*19060*/  HADD2.F32 R18, -RZ, R11.reuse.H0_H0 ;  /* 0x2000000bff127230 */ /* 0x100fe40000004100 */
[----:B------:R-:W-:-:S02]  /*19070*/  HADD2.F32 R20, -RZ, R11.H1_H1 ;  /* 0x3000000bff147230 */ /* 0x000fc40000004100 */
[----:B------:R-:W-:Y:S01]  /*19080*/  FMUL R23, R23, R2 ;  /* 0x0000000217177220 */ /* 0x000fe20000400000 */
[----:B------:R-:W-:Y:S01]  /*19090*/  F2FP.F16.F32.PACK_AB R14, R17, R16 ;  /* 0x00000010110e723e */ /* 0x000fe200000000ff */
[-C--:B------:R-:W-:Y:S01]  /*190a0*/  FFMA R18, R18, R0.reuse, R19 ;  /* 0x0000000012127223 */ /* 0x080fe20000000013 */
[----:B------:R-:W-:Y:S01]  /*190b0*/  FFMA R19, R20, R0, R21 ;  /* 0x0000000014137223 */ /* 0x000fe20000000015 */
[-C--:B------:R-:W-:Y:S01]  /*190c0*/  FMUL R21, R26, R2.reuse ;  /* 0x000000021a157220 */ /* 0x080fe20000400000 */
[--C-:B------:R-:W-:Y:S02]  /*190d0*/  HADD2.F32 R20, -RZ, R4.reuse.H0_H0 ;  /* 0x20000004ff147230 */ /* 0x100fe40000004100 */
[----:B------:R-:W-:Y:S01]  /*190e0*/  FMUL R25, R25, R2 ;  /* 0x0000000219197220 */ /* 0x000fe20000400000 */
[----:B------:R-:W-:Y:S01]  /*190f0*/  HADD2.F32 R26, -RZ, R4.H1_H1 ;  /* 0x30000004ff1a7230 */ /* 0x000fe20000004100 */
[----:B------:R-:W-:Y:S01]  /*19100*/  F2FP.F16.F32.PACK_AB R15, R19, R18 ;  /* 0x00000012130f723e */ /* 0x000fe200000000ff */
[----:B------:R-:W-:-:S03]  /*19110*/  FFMA R20, R20, R0, R21 ;  /* 0x0000000014147223 */ /* 0x000fc60000000015 */
[----:B------:R-:W-:Y:S01]  /*19120*/  FFMA R21, R26, R0, R23 ;  /* 0x000000001a157223 */ /* 0x000fe20000000017 */
[-C--:B------:R-:W-:Y:S01]  /*19130*/  FMUL R23, R28, R2.reuse ;  /* 0x000000021c177220 */ /* 0x080fe20000400000 */
[--C-:B------:R-:W-:Y:S02]  /*19140*/  HADD2.F32 R26, -RZ, R5.reuse.H0_H0 ;  /* 0x20000005ff1a7230 */ /* 0x100fe40000004100 */
[----:B------:R-:W-:Y:S01]  /*19150*/  FMUL R27, R27, R2 ;  /* 0x000000021b1b7220 */ /* 0x000fe20000400000 */
[----:B------:R-:W-:Y:S01]  /*19160*/  HADD2.F32 R28, -RZ, R5.H1_H1 ;  /* 0x30000005ff1c7230 */ /* 0x000fe20000004100 */
[----:B------:R-:W-:Y:S01]  /*19170*/  F2FP.F16.F32.PACK_AB R16, R21, R20 ;  /* 0x000000141510723e */ /* 0x000fe200000000ff */
[----:B------:R1:W-:Y:S01]  /*19180*/  STSM.16.MT88.4 [R3+0x30000], R12 ;  /* 0x0300000c03007844 */ /* 0x0003e20000004200 */
[-C--:B------:R-:W-:Y:S02]  /*19190*/  FFMA R23, R26, R0.reuse, R23 ;  /* 0x000000001a177223 */ /* 0x080fe40000000017 */
[----:B------:R-:W-:Y:S01]  /*191a0*/  FFMA R26, R28, R0, R25 ;  /* 0x000000001c1a7223 */ /* 0x000fe20000000019 */
[----:B------:R-:W-:Y:S01]  /*191b0*/  FMUL R25, R30, R2 ;  /* 0x000000021e197220 */ /* 0x000fe20000400000 */
[----:B------:R-:W-:-:S02]  /*191c0*/  HADD2.F32 R28, -RZ, R6.H0_H0 ;  /* 0x20000006ff1c7230 */ /* 0x000fc40000004100 */
[----:B------:R-:W-:Y:S01]  /*191d0*/  FMUL R29, R29, R2 ;  /* 0x000000021d1d7220 */ /* 0x000fe20000400000 */
[----:B------:R-:W-:Y:S01]  /*191e0*/  HADD2.F32 R30, -RZ, R6.H1_H1 ;  /* 0x30000006ff1e7230 */ /* 0x000fe20000004100 */
[----:B------:R-:W-:Y:S01]  /*191f0*/  F2FP.F16.F32.PACK_AB R17, R26, R23 ;  /* 0x000000171a11723e */ /* 0x000fe200000000ff */
[----:B------:R-:W-:-:S03]  /*19200*/  FFMA R25, R28, R0, R25 ;  /* 0x000000001c197223 */ /* 0x000fc60000000019 */
[----:B------:R-:W-:Y:S01]  /*19210*/  FFMA R28, R30, R0, R27 ;  /* 0x000000001e1c7223 */ /* 0x000fe2000000001b */
[----:B------:R-:W-:Y:S02]  /*19220*/  HADD2.F32 R30, -RZ, R7.H0_H0 ;  /* 0x20000007ff1e7230 */ /* 0x000fe40000004100 */
[----:B------:R-:W-:Y:S02]  /*19230*/  FMUL R27, R31, R2 ;  /* 0x000000021f1b7220 */ /* 0x000fe40000400000 */
[----:B------:R-:W-:Y:S02]  /*19240*/  F2FP.F16.F32.PACK_AB R18, R28, R25 ;  /* 0x000000191c12723e */ /* 0x000fe400000000ff */
[-C--:B------:R-:W-:Y:S01]  /*19250*/  FFMA R27, R30, R0.reuse, R27 ;  /* 0x000000001e1b7223 */ /* 0x080fe2000000001b */
        /* <DEDUP_REMOVED lines=17> */
.L_x_166:
[----:B------:R-:W-:Y:S05]  /*19370*/  BSYNC B0 ;  /* 0x0000000000007941 */ /* 0x000fea0003800000 */
.L_x_165:
[----:B------:R-:W-:Y:S06]  /*19380*/  BAR.SYNC.DEFER_BLOCKING 0x1, 0x80 ;  /* 0x0042000000007b1d */ /* 0x000fec0000010000 */
[----:B------:R-:W-:Y:S05]  /*19390*/  @!P0 BRA `(.L_x_167) ;  /* 0x0000000000048947 */ /* 0x000fea0003800000 */
[----:B------:R-:W-:Y:S01]  /*193a0*/  BPT.TRAP 0x1 ;  /* 0x000000040000795c */ /* 0x000fe20000300000 */
.L_x_167:
[----:B------:R-:W-:Y:S01]  /*193b0*/  SYNCS.ARRIVE.TRANS64.RED.A1T0 RZ, [UR7], RZ ;  /* 0x000000ffffff79a7 */ /* 0x000fe20008100407 */
[----:B------:R-:W-:Y:S05]  /*193c0*/  @!P0 BRA `(.L_x_168) ;  /* 0x0000000000048947 */ /* 0x000fea0003800000 */
[----:B------:R-:W-:Y:S01]  /*193d0*/  BPT.TRAP 0x1 ;  /* 0x000000040000795c */ /* 0x000fe20000300000 */
.L_x_168:
[----:B------:R-:W2:Y:S02]  /*193e0*/  SYNCS.PHASECHK.TRANS64.TRYWAIT P3, [UR47+0x344e8], R24 ;  /* 0x0344e818ff0075a7 */ /* 0x000ea4000806016f */
[----:B--2---:R-:W-:Y:S05]  /*193f0*/  @!P3 BRA `(.L_x_169) ;  /* 0x000000d00040b947 */ /* 0x004fea0003800000 */
.L_x_562:
        /* <DEDUP_REMOVED lines=21> */
[----:B-1----:R-:W-:-:S02]  /*19550*/  HADD2.F32 R16, -RZ, R9.H0_H0 ;  /* 0x20000009ff107230 */ /* 0x002fc40000004100 */
[----:B------:R-:W-:Y:S02]  /*19560*/  HADD2.F32 R18, -RZ, R9.H1_H1 ;  /* 0x30000009ff127230 */ /* 0x000fe40000004100 */
[----:B------:R-:W-:Y:S02]  /*19570*/  HADD2.F32 R34, -RZ, R7.H1_H1 ;  /* 0x30000007ff227230 */ /* 0x000fe40000004100 */
[-C--:B--2---:R-:W-:Y:S01]  /*19580*/  FMUL R13, R13, R2.reuse ;  /* 0x000000020d0d7220 */ /* 0x084fe20000400000 */
[-C--:B---3--:R-:W-:Y:S01]  /*19590*/  FMUL R15, R14, R2.reuse ;  /* 0x000000020e0f7220 */ /* 0x088fe20000400000 */
[--C-:B------:R-:W-:Y:S02]  /*195a0*/  HADD2.F32 R14, -RZ, R8.reuse.H1_H1 ;  /* 0x30000008ff0e7230 */ /* 0x100fe40000004100 */
[-C--:B----4-:R-:W-:Y:S01]  /*195b0*/  FMUL R17, R12, R2.reuse ;  /* 0x000000020c117220 */ /* 0x090fe20000400000 */
[----:B------:R-:W-:Y:S02]  /*195c0*/  HADD2.F32 R12, -RZ, R8.H0_H0 ;  /* 0x20000008ff0c7230 */ /* 0x000fe40000004100 */
[----:B-----5:R-:W-:-:S03]  /*195d0*/  FMUL R19, R19, R2 ;  /* 0x0000000213137220 */ /* 0x020fc60000400000 */
[-C--:B------:R-:W-:Y:S01]  /*195e0*/  FFMA R12, R12, R0.reuse, R13 ;  /* 0x000000000c0c7223 */ /* 0x080fe2000000000d */
[-C--:B------:R-:W-:Y:S01]  /*195f0*/  FFMA R13, R14, R0.reuse, R15 ;  /* 0x000000000e0d7223 */ /* 0x080fe2000000000f */
[-C--:B------:R-:W-:Y:S01]  /*19600*/  FFMA R14, R16, R0.reuse, R17 ;  /* 0x00000000100e7223 */ /* 0x080fe20000000011 */
[----:B------:R-:W-:Y:S01]  /*19610*/  FFMA R15, R18, R0, R19 ;  /* 0x00000000120f7223 */ /* 0x000fe20000000013 */
[--C-:B------:R-:W-:Y:S02]  /*19620*/  HADD2.F32 R16, -RZ, R10.reuse.H0_H0 ;  /* 0x2000000aff107230 */ /* 0x100fe40000004100 */
[-C--:B------:R-:W-:Y:S01]  /*19630*/  FMUL R17, R26, R2.reuse ;  /* 0x000000021a117220 */ /* 0x080fe20000400000 */
[----:B------:R-:W-:Y:S01]  /*19640*/  FMUL R19, R21, R2 ;  /* 0x0000000215137220 */ /* 0x000fe20000400000 */
[----:B------:R-:W-:Y:S01]  /*19650*/  HADD2.F32 R18, -RZ, R10.H1_H1 ;  /* 0x3000000aff127230 */ /* 0x000fe20000004100 */
[----:B------:R-:W-:Y:S01]  /*19660*/  F2FP.F16.F32.PACK_AB R12, R13, R12 ;  /* 0x0000000c0d0c723e */ /* 0x000fe200000000ff */
[----:B------:R-:W-:-:S02]  /*19670*/  HADD2.F32 R26, -RZ, R11.H1_H1 ;  /* 0x3000000bff1a7230 */ /* 0x000fc40000004100 */
[----:B------:R-:W-:Y:S01]  /*19680*/  FMUL R21, R20, R2 ;  /* 0x0000000214157220 */ /* 0x000fe20000400000 */
[----:B------:R-:W-:Y:S02]  /*19690*/  HADD2.F32 R20, -RZ, R11.H0_H0 ;  /* 0x2000000bff147230 */ /* 0x000fe40000004100 */
[-C--:B------:R-:W-:Y:S01]  /*196a0*/  FFMA R17, R16, R0.reuse, R17 ;  /* 0x0000000010117223 */ /* 0x080fe20000000011 */
[----:B------:R-:W-:Y:S01]  /*196b0*/  FFMA R16, R18, R0, R19 ;  /* 0x0000000012107223 */ /* 0x000fe20000000013 */
[----:B------:R-:W-:Y:S01]  /*196c0*/  FMUL R23, R23, R2 ;  /* 0x0000000217177220 */ /* 0x000fe20000400000 */
[----:B------:R-:W-:Y:S01]  /*196d0*/  F2FP.F16.F32.PACK_AB R13, R15, R14 ;  /* 0x0000000e0f0d723e */ /* 0x000fe200000000ff */
[-C--:B------:R-:W-:Y:S01]  /*196e0*/  FFMA R21, R20, R0.reuse, R21 ;  /* 0x0000000014157223 */ /* 0x080fe20000000015 */
[--C-:B------:R-:W-:Y:S02]  /*196f0*/  HADD2.F32 R20, -RZ, R4.reuse.H0_H0 ;  /* 0x20000004ff147230 */ /* 0x100fe40000004100 */
[----:B------:R-:W-:Y:S01]  /*19700*/  FFMA R18, R26, R0, R23 ;  /* 0x000000001a127223 */ /* 0x000fe20000000017 */
[-C--:B------:R-:W-:Y:S01]  /*19710*/  FMUL R19, R30, R2.reuse ;  /* 0x000000021e137220 */ /* 0x080fe20000400000 */
[----:B------:R-:W-:Y:S01]  /*19720*/  HADD2.F32 R26, -RZ, R4.H1_H1 ;  /* 0x30000004ff1a7230 */ /* 0x000fe20000004100 */
[----:B------:R-:W-:Y:S01]  /*19730*/  F2FP.F16.F32.PACK_AB R14, R16, R17 ;  /* 0x00000011100e723e */ /* 0x000fe200000000ff */
[----:B------:R-:W-:Y:S01]  /*19740*/  FMUL R23, R28, R2 ;  /* 0x000000021c177220 */ /* 0x000fe20000400000 */
[----:B------:R-:W-:-:S02]  /*19750*/  HADD2.F32 R28, -RZ, R5.H0_H0 ;  /* 0x20000005ff1c7230 */ /* 0x000fc40000004100 */
[----:B------:R-:W-:Y:S01]  /*19760*/  FFMA R19, R20, R0, R19 ;  /* 0x0000000014137223 */ /* 0x000fe20000000013 */
[----:B------:R-:W-:Y:S02]  /*19770*/  HADD2.F32 R30, -RZ, R5.H1_H1 ;  /* 0x30000005ff1e7230 */ /* 0x000fe40000004100 */
[----:B------:R-:W-:Y:S01]  /*19780*/  FMUL R25, R25, R2 ;  /* 0x0000000219197220 */ /* 0x000fe20000400000 */
[----:B------:R-:W-:Y:S01]  /*19790*/  FFMA R20, R26, R0, R23 ;  /* 0x000000001a147223 */ /* 0x000fe20000000017 */
[----:B------:R-:W-:Y:S01]  /*197a0*/  F2FP.F16.F32.PACK_AB R15, R18, R21 ;  /* 0x00000015120f723e */ /* 0x000fe200000000ff */
[----:B------:R-:W-:Y:S01]  /*197b0*/  FMUL R27, R27, R2 ;  /* 0x000000021b1b7220 */ /* 0x000fe20000400000 */
[-C--:B------:R-:W-:Y:S01]  /*197c0*/  FFMA R25, R28, R0.reuse, R25 ;  /* 0x000000001c197223 */ /* 0x080fe20000000019 */
[--C-:B------:R-:W-:Y:S01]  /*197d0*/  HADD2.F32 R28, -RZ, R6.reuse.H0_H0 ;  /* 0x20000006ff1c7230 */ /* 0x100fe20000004100 */
[----:B------:R-:W-:Y:S01]  /*197e0*/  F2FP.F16.F32.PACK_AB R16, R20, R19 ;  /* 0x000000131410723e */ /* 0x000fe200000000ff */
[----:B------:R-:W-:Y:S01]  /*197f0*/  FFMA R26, R30, R0, R27 ;  /* 0x000000001e1a7223 */ /* 0x000fe2000000001b */
[-C--:B------:R-:W-:Y:S01]  /*19800*/  FMUL R23, R33, R2.reuse ;  /* 0x0000000221177220 */ /* 0x080fe20000400000 */
[----:B------:R-:W-:Y:S01]  /*19810*/  HADD2.F32 R30, -RZ, R6.H1_H1 ;  /* 0x30000006ff1e7230 */ /* 0x000fe20000004100 */
[----:B------:R1:W-:Y:S01]  /*19820*/  STSM.16.MT88.4 [R3+0x31000], R12 ;  /* 0x0310000c03007844 */ /* 0x0003e20000004200 */
[----:B------:R-:W-:Y:S01]  /*19830*/  FMUL R27, R32, R2 ;  /* 0x00000002201b7220 */ /* 0x000fe20000400000 */
[----:B------:R-:W-:-:S02]  /*19840*/  HADD2.F32 R32, -RZ, R7.H0_H0 ;  /* 0x20000007ff207230 */ /* 0x000fc40000004100 */
[----:B------:R-:W-:Y:S01]  /*19850*/  FFMA R23, R28, R0, R23 ;  /* 0x000000001c177223 */ /* 0x000fe20000000017 */
[----:B------:R-:W-:Y:S01]  /*19860*/  F2FP.F16.F32.PACK_AB R17, R26, R25 ;  /* 0x000000191a11723e */ /* 0x000fe200000000ff */
[----:B------:R-:W-:Y:S01]  /*19870*/  FMUL R29, R29, R2 ;  /* 0x000000021d1d7220 */ /* 0x000fe20000400000 */
[----:B------:R-:W-:Y:S01]  /*19880*/  FFMA R28, R30, R0, R27 ;  /* 0x000000001e1c7223 */ /* 0x000fe2000000001b */
[----:B------:R-:W-:Y:S02]  /*19890*/  FMUL R31, R31, R2 ;  /* 0x000000021f1f7220 */ /* 0x000fe40000400000 */
[-C--:B------:R-:W-:Y:S02]  /*198a0*/  FFMA R29, R32, R0.reuse, R29 ;  /* 0x00000000201d7223 */ /* 0x080fe4000000001d */
[----:B------:R-:W-:Y:S01]  /*198b0*/  F2FP.F16.F32.PACK_AB R18, R28, R23 ;  /* 0x000000171c12723e */ /* 0x000fe200000000ff */
        /* <DEDUP_REMOVED lines=17> */
.L_x_171:
[----:B------:R-:W-:Y:S05]  /*199d0*/  BSYNC B0 ;  /* 0x0000000000007941 */ /* 0x000fea0003800000 */
.L_x_170:
[----:B------:R-:W-:Y:S06]  /*199e0*/  BAR.SYNC.DEFER_BLOCKING 0x1, 0x80 ;  /* 0x0042000000007b1d */ /* 0x000fec0000010000 */
[----:B------:R-:W-:Y:S05]  /*199f0*/  @!P0 BRA `(.L_x_172) ;  /* 0x0000000000048947 */ /* 0x000fea0003800000 */
[----:B------:R-:W-:Y:S01]  /*19a00*/  BPT.TRAP 0x1 ;  /* 0x000000040000795c */ /* 0x000fe20000300000 */
.L_x_172:
[----:B------:R-:W-:Y:S01]  /*19a10*/  SYNCS.ARRIVE.TRANS64.RED.A1T0 RZ, [UR4], RZ ;  /* 0x000000ffffff79a7 */ /* 0x000fe20008100404 */
[----:B------:R-:W-:Y:S05]  /*19a20*/  @!P0 BRA `(.L_x_173) ;  /* 0x0000000000048947 */ /* 0x000fea0003800000 */
[----:B------:R-:W-:Y:S01]  /*19a30*/  BPT.TRAP 0x1 ;  /* 0x000000040000795c */ /* 0x000fe20000300000 */
.L_x_173:
[----:B------:R-:W2:Y:S02]  /*19a40*/  SYNCS.PHASECHK.TRANS64.TRYWAIT P3, [UR47+0x344f0], R24 ;  /* 0x0344f018ff0075a7 */ /* 0x000ea4000806016f */
[----:B--2---:R-:W-:Y:S05]  /*19a50*/  @!P3 BRA `(.L_x_174) ;  /* 0x000000c800c0b947 */ /* 0x004fea0003800000 */
.L_x_563:
        /* <DEDUP_REMOVED lines=27> */
[----:B----4-:R-:W-:Y:S01]  /*19c10*/  FMUL R17, R12, R2 ;  /* 0x000000020c117220 */ /* 0x010fe20000400000 */
[----:B------:R-:W-:Y:S02]  /*19c20*/  HADD2.F32 R12, -RZ, R8.H0_H0 ;  /* 0x20000008ff0c7230 */ /* 0x000fe40000004100 */
[----:B------:R-:W-:Y:S01]  /*19c30*/  FFMA R15, R14, R0, R15 ;  /* 0x000000000e0f7223 */ /* 0x000fe2000000000f */
[----:B-----5:R-:W-:-:S02]  /*19c40*/  FMUL R19, R19, R2 ;  /* 0x0000000213137220 */ /* 0x020fc40000400000 */
[-C--:B------:R-:W-:Y:S01]  /*19c50*/  FFMA R12, R12, R0.reuse, R13 ;  /* 0x000000000c0c7223 */ /* 0x080fe2000000000d */
[-C--:B------:R-:W-:Y:S01]  /*19c60*/  FFMA R13, R16, R0.reuse, R17 ;  /* 0x00000000100d7223 */ /* 0x080fe20000000011 */
[----:B------:R-:W-:Y:S01]  /*19c70*/  FFMA R14, R18, R0, R19 ;  /* 0x00000000120e7223 */ /* 0x000fe20000000013 */
[--C-:B------:R-:W-:Y:S02]  /*19c80*/  HADD2.F32 R16, -RZ, R10.reuse.H0_H0 ;  /* 0x2000000aff107230 */ /* 0x100fe40000004100 */
[-C--:B------:R-:W-:Y:S01]  /*19c90*/  FMUL R17, R26, R2.reuse ;  /* 0x000000021a117220 */ /* 0x080fe20000400000 */
[----:B------:R-:W-:Y:S02]  /*19ca0*/  HADD2.F32 R18, -RZ, R10.H1_H1 ;  /* 0x3000000aff127230 */ /* 0x000fe40000004100 */
[----:B------:R-:W-:Y:S01]  /*19cb0*/  FMUL R19, R21, R2 ;  /* 0x0000000215137220 */ /* 0x000fe20000400000 */
[--C-:B------:R-:W-:Y:S02]  /*19cc0*/  HADD2.F32 R26, -RZ, R11.reuse.H1_H1 ;  /* 0x3000000bff1a7230 */ /* 0x100fe40000004100 */
[----:B------:R-:W-:Y:S01]  /*19cd0*/  FFMA R17, R16, R0, R17 ;  /* 0x0000000010117223 */ /* 0x000fe20000000011 */
[----:B------:R-:W-:Y:S01]  /*19ce0*/  F2FP.F16.F32.PACK_AB R13, R14, R13 ;  /* 0x0000000d0e0d723e */ /* 0x000fe200000000ff */
[----:B------:R-:W-:Y:S01]  /*19cf0*/  FMUL R21, R20, R2 ;  /* 0x0000000214157220 */ /* 0x000fe20000400000 */
[----:B------:R-:W-:-:S02]  /*19d00*/  HADD2.F32 R20, -RZ, R11.H0_H0 ;  /* 0x2000000bff147230 */ /* 0x000fc40000004100 */
[----:B------:R-:W-:Y:S01]  /*19d10*/  FFMA R16, R18, R0, R19 ;  /* 0x0000000012107223 */ /* 0x000fe20000000013 */
[----:B------:R-:W-:Y:S01]  /*19d20*/  F2FP.F16.F32.PACK_AB R12, R15, R12 ;  /* 0x0000000c0f0c723e */ /* 0x000fe200000000ff */
[----:B------:R-:W-:Y:S01]  /*19d30*/  FMUL R23, R23, R2 ;  /* 0x0000000217177220 */ /* 0x000fe20000400000 */
        /* <DEDUP_REMOVED lines=47> */
.L_x_176:
[----:B------:R-:W-:Y:S05]  /*1a030*/  BSYNC B0 ;  /* 0x0000000000007941 */ /* 0x000fea0003800000 */
.L_x_175:
[----:B------:R-:W-:Y:S06]  /*1a040*/  BAR.SYNC.DEFER_BLOCKING 0x1, 0x80 ;  /* 0x0042000000007b1d */ /* 0x000fec0000010000 */
[----:B------:R-:W-:Y:S05]  /*1a050*/  @!P0 BRA `(.L_x_177) ;  /* 0x0000000000048947 */ /* 0x000fea0003800000 */
[----:B------:R-:W-:Y:S01]  /*1a060*/  BPT.TRAP 0x1 ;  /* 0x000000040000795c */ /* 0x000fe20000300000 */
.L_x_177:
[----:B------:R-:W-:Y:S01]  /*1a070*/  SYNCS.ARRIVE.TRANS64.RED.A1T0 RZ, [UR5], RZ ;  /* 0x000000ffffff79a7 */ /* 0x000fe20008100405 */
[----:B------:R-:W-:Y:S05]  /*1a080*/  @!P0 BRA `(.L_x_178) ;  /* 0x0000000000048947 */ /* 0x000fea0003800000 */
[----:B------:R-:W-:Y:S01]  /*1a090*/  BPT.TRAP 0x1 ;  /* 0x000000040000795c */ /* 0x000fe20000300000 */
.L_x_178:
[----:B------:R-:W2:Y:S02]  /*1a0a0*/  SYNCS.PHASECHK.TRANS64.TRYWAIT P3, [UR47+0x344f8], R24 ;  /* 0x0344f818ff0075a7 */ /* 0x000ea4000806016f */
[----:B--2---:R-:W-:Y:S05]  /*1a0b0*/  @!P3 BRA `(.L_x_179) ;  /* 0x000000c40040b947 */ /* 0x004fea0003800000 */
.L_x_564:
[----:B------:R-:W-:Y:S05]  /*1a0c0*/  @P1 WARPSYNC.ALL ;  /* 0x0000000000001948 */ /* 0x000fea0003800000 */
[----:B------:R-:W2:Y:S01]  /*1a0d0*/  @P1 LDSM.16.MT88.4 R8, [R3+0x33000] ;  /* 0x033000000308183b */ /* 0x000ea20000004200 */
[-C--:B-1----:R-:W-:Y:S01]  /*1a0e0*/  FMUL R13, R104, R2.reuse ;  /* 0x00000002680d7220 */ /* 0x082fe20000400000 */
[-C--:B------:R-:W-:Y:S01]  /*1a0f0*/  FMUL R105, R105, R2.reuse ;  /* 0x0000000269697220 */ /* 0x080fe20000400000 */
[-C--:B------:R-:W-:Y:S01]  /*1a100*/  FMUL R15, R106, R2.reuse ;  /* 0x000000026a0f7220 */ /* 0x080fe20000400000 */
[----:B------:R-:W1:Y:S01]  /*1a110*/  @P1 LDSM.16.MT88.4 R4, [R3+0x33800] ;  /* 0x033800000304183b */ /* 0x000e620000004200 */
[-C--:B------:R-:W-:Y:S01]  /*1a120*/  FMUL R107, R107, R2.reuse ;  /* 0x000000026b6b7220 */ /* 0x080fe20000400000 */
        /* <DEDUP_REMOVED lines=11> */
[----:B------:R-:W-:Y:S05]  /*1a1e0*/  WARPSYNC.ALL ;  /* 0x0000000000007948 */ /* 0x000fea0003800000 */
[----:B------:R-:W-:Y:S01]  /*1a1f0*/  BSSY B0, `(.L_x_180) ;  /* 0x000003a000007945 */ /* 0x000fe20003800000 */
[----:B--2---:R-:W-:-:S02]  /*1a200*/  HADD2.F32 R12, -RZ, R8.H0_H0 ;  /* 0x20000008ff0c7230 */ /* 0x004fc40000004100 */
[----:B------:R-:W-:Y:S02]  /*1a210*/  HADD2.F32 R14, -RZ, R8.H1_H1 ;  /* 0x30000008ff0e7230 */ /* 0x000fe40000004100 */
[--C-:B------:R-:W-:Y:S02]  /*1a220*/  HADD2.F32 R16, -RZ, R9.reuse.H0_H0 ;  /* 0x20000009ff107230 */ /* 0x100fe40000004100 */
[-C--:B------:R-:W-:Y:S01]  /*1a230*/  FFMA R12, R12, R0.reuse, R13 ;  /* 0x000000000c0c7223 */ /* 0x080fe2000000000d */
[----:B------:R-:W-:Y:S02]  /*1a240*/  HADD2.F32 R18, -RZ, R9.H1_H1 ;  /* 0x30000009ff127230 */ /* 0x000fe40000004100 */
[-C--:B------:R-:W-:Y:S01]  /*1a250*/  FFMA R105, R14, R0.reuse, R105 ;  /* 0x000000000e697223 */ /* 0x080fe20000000069 */
[----:B------:R-:W-:Y:S02]  /*1a260*/  HADD2.F32 R20, -RZ, R11.H0_H0 ;  /* 0x2000000bff147230 */ /* 0x000fe40000004100 */
[----:B------:R-:W-:Y:S01]  /*1a270*/  FFMA R13, R16, R0, R15 ;  /* 0x00000000100d7223 */ /* 0x000fe2000000000f */
[----:B------:R-:W-:-:S02]  /*1a280*/  HADD2.F32 R16, -RZ, R10.H0_H0 ;  /* 0x2000000aff107230 */ /* 0x000fc40000004100 */
[----:B------:R-:W-:Y:S01]  /*1a290*/  FFMA R14, R18, R0, R107 ;  /* 0x00000000120e7223 */ /* 0x000fe2000000006b */
[----:B------:R-:W-:Y:S01]  /*1a2a0*/  FMUL R15, R108, R2 ;  /* 0x000000026c0f7220 */ /* 0x000fe20000400000 */
[----:B------:R-:W-:Y:S02]  /*1a2b0*/  HADD2.F32 R18, -RZ, R10.H1_H1 ;  /* 0x3000000aff127230 */ /* 0x000fe40000004100 */
[-C--:B------:R-:W-:Y:S01]  /*1a2c0*/  FFMA R17, R20, R0.reuse, R17 ;  /* 0x0000000014117223 */ /* 0x080fe20000000011 */
[----:B------:R-:W-:Y:S02]  /*1a2d0*/  HADD2.F32 R26, -RZ, R11.H1_H1 ;  /* 0x3000000bff1a7230 */ /* 0x000fe40000004100 */
[-C--:B------:R-:W-:Y:S01]  /*1a2e0*/  FFMA R15, R16, R0.reuse, R15 ;  /* 0x00000000100f7223 */ /* 0x080fe2000000000f */
[----:B-1----:R-:W-:Y:S02]  /*1a2f0*/  HADD2.F32 R20, -RZ, R4.H0_H0 ;  /* 0x20000004ff147230 */ /* 0x002fe40000004100 */
[----:B------:R-:W-:Y:S01]  /*1a300*/  FFMA R16, R18, R0, R109 ;  /* 0x0000000012107223 */ /* 0x000fe2000000006d */
[----:B------:R-:W-:-:S02]  /*1a310*/  HADD2.F32 R28, -RZ, R5.H0_H0 ;  /* 0x20000005ff1c7230 */ /* 0x000fc40000004100 */
[-C--:B------:R-:W-:Y:S01]  /*1a320*/  FFMA R18, R26, R0.reuse, R111 ;  /* 0x000000001a127223 */ /* 0x080fe2000000006f */
[----:B------:R-:W-:Y:S02]  /*1a330*/  HADD2.F32 R26, -RZ, R4.H1_H1 ;  /* 0x30000004ff1a7230 */ /* 0x000fe40000004100 */
[-C--:B------:R-:W-:Y:S01]  /*1a340*/  FFMA R19, R20, R0.reuse, R19 ;  /* 0x0000000014137223 */ /* 0x080fe20000000013 */
[----:B------:R-:W-:Y:S02]  /*1a350*/  HADD2.F32 R30, -RZ, R5.H1_H1 ;  /* 0x30000005ff1e7230 */ /* 0x000fe40000004100 */
[-C--:B------:R-:W-:Y:S01]  /*1a360*/  FFMA R21, R28, R0.reuse, R21 ;  /* 0x000000001c157223 */ /* 0x080fe20000000015 */
[----:B------:R-:W-:Y:S02]  /*1a370*/  HADD2.F32 R28, -RZ, R6.H0_H0 ;  /* 0x20000006ff1c7230 */ /* 0x000fe40000004100 */
[----:B------:R-:W-:Y:S01]  /*1a380*/  FFMA R20, R26, R0, R113 ;  /* 0x000000001a147223 */ /* 0x000fe20000000071 */
[----:B------:R-:W-:-:S02]  /*1a390*/  HADD2.F32 R32, -RZ, R7.H0_H0 ;  /* 0x20000007ff207230 */ /* 0x000fc40000004100 */
[-C--:B------:R-:W-:Y:S01]  /*1a3a0*/  FFMA R26, R30, R0.reuse, R115 ;  /* 0x000000001e1a7223 */ /* 0x080fe20000000073 */
[----:B------:R-:W-:Y:S02]  /*1a3b0*/  HADD2.F32 R30, -RZ, R6.H1_H1 ;  /* 0x30000006ff1e7230 */ /* 0x000fe40000004100 */
[-C--:B------:R-:W-:Y:S01]  /*1a3c0*/  FFMA R23, R28, R0.reuse, R23 ;  /* 0x000000001c177223 */ /* 0x080fe20000000017 */
[----:B------:R-:W-:Y:S02]  /*1a3d0*/  HADD2.F32 R34, -RZ, R7.H1_H1 ;  /* 0x30000007ff227230 */ /* 0x000fe40000004100 */
[-C--:B------:R-:W-:Y:S01]  /*1a3e0*/  FFMA R25, R32, R0.reuse, R25 ;  /* 0x0000000020197223 */ /* 0x080fe20000000019 */
[----:B------:R-:W-:Y:S01]  /*1a3f0*/  F2FP.F16.F32.PACK_AB R13, R14, R13 ;  /* 0x0000000d0e0d723e */ /* 0x000fe200000000ff */
[-C--:B------:R-:W-:Y:S01]  /*1a400*/  FFMA R28, R30, R0.reuse, R117 ;  /* 0x000000001e1c7223 */ /* 0x080fe20000000075 */
[----:B------:R-:W-:Y:S01]  /*1a410*/  F2FP.F16.F32.PACK_AB R14, R16, R15 ;  /* 0x0000000f100e723e */ /* 0x000fe200000000ff */
[----:B------:R-:W-:Y:S01]  /*1a420*/  FFMA R30, R34, R0, R119 ;  /* 0x00000000221e7223 */ /* 0x000fe20000000077 */
[----:B------:R-:W-:-:S02]  /*1a430*/  F2FP.F16.F32.PACK_AB R12, R105, R12 ;  /* 0x0000000c690c723e */ /* 0x000fc400000000ff */
[----:B------:R-:W-:Y:S02]  /*1a440*/  F2FP.F16.F32.PACK_AB R15, R18, R17 ;  /* 0x00000011120f723e */ /* 0x000fe400000000ff */
[----:B------:R-:W-:Y:S02]  /*1a450*/  F2FP.F16.F32.PACK_AB R16, R20, R19 ;  /* 0x000000131410723e */ /* 0x000fe400000000ff */
[----:B------:R-:W-:Y:S01]  /*1a460*/  F2FP.F16.F32.PACK_AB R17, R26, R21 ;  /* 0x000000151a11723e */ /* 0x000fe200000000ff */
[----:B------:R1:W-:Y:S01]  /*1a470*/  STSM.16.MT88.4 [R3+0x33000], R12 ;  /* 0x0330000c03007844 */ /* 0x0003e20000004200 */
        /* <DEDUP_REMOVED lines=17> */
.L_x_181:
[----:B------:R-:W-:Y:S05]  /*1a590*/  BSYNC B0 ;  /* 0x0000000000007941 */ /* 0x000fea0003800000 */
.L_x_180:
[----:B------:R-:W-:Y:S06]  /*1a5a0*/  BAR.SYNC.DEFER_BLOCKING 0x1, 0x80 ;  /* 0x0042000000007b1d */ /* 0x000fec0000010000 */
[----:B------:R-:W-:Y:S05]  /*1a5b0*/  @!P0 BRA `(.L_x_182) ;  /* 0x0000000000048947 */ /* 0x000fea0003800000 */
[----:B------:R-:W-:Y:S01]  /*1a5c0*/  BPT.TRAP 0x1 ;  /* 0x000000040000795c */ /* 0x000fe20000300000 */
.L_x_182:
[----:B------:R-:W-:Y:S01]  /*1a5d0*/  SYNCS.ARRIVE.TRANS64.RED.A1T0 RZ, [UR6], RZ ;  /* 0x000000ffffff79a7 */ /* 0x000fe20008100406 */
[----:B------:R-:W-:Y:S05]  /*1a5e0*/  @!P0 BRA `(.L_x_183) ;  /* 0x0000000000048947 */ /* 0x000fea0003800000 */
[----:B------:R-:W-:Y:S01]  /*1a5f0*/  BPT.TRAP 0x1 ;  /* 0x000000040000795c */ /* 0x000fe20000300000 */
.L_x_183:
[----:B------:R-:W2:Y:S02]  /*1a600*/  SYNCS.PHASECHK.TRANS64.TRYWAIT P3, [UR47+0x344e0], R158 ;  /* 0x0344e09eff0075a7 */ /* 0x000ea4000806016f */
[----:B--2---:R-:W-:Y:S05]  /*1a610*/  @!P3 BRA `(.L_x_184) ;  /* 0x000000c00000b947 */ /* 0x004fea0003800000 */
.L_x_565:
        /* <DEDUP_REMOVED lines=93> */
.L_x_186:
[----:B------:R-:W-:Y:S05]  /*1abf0*/  BSYNC B0 ;  /* 0x0000000000007941 */ /* 0x000fea0003800000 */
.L_x_185:
[----:B------:R-:W-:Y:S06]  /*1ac00*/  BAR.SYNC.DEFER_BLOCKING 0x1, 0x80 ;  /* 0x0042000000007b1d */ /* 0x000fec0000010000 */
[----:B------:R-:W-:Y:S05]  /*1ac10*/  @!P0 BRA `(.L_x_187) ;  /* 0x0000000000048947 */ /* 0x000fea0003800000 */
[----:B------:R-:W-:Y:S01]  /*1ac20*/  BPT.TRAP 0x1 ;  /* 0x000000040000795c */ /* 0x000fe20000300000 */
.L_x_187:
[----:B------:R-:W-:Y:S01]  /*1ac30*/  SYNCS.ARRIVE.TRANS64.RED.A1T0 RZ, [UR7], RZ ;  /* 0x000000ffffff79a7 */ /* 0x000fe20008100407 */
[----:B------:R-:W-:Y:S05]  /*1ac40*/  @!P0 BRA `(.L_x_188) ;  /* 0x0000000000048947 */ /* 0x000fea0003800000 */
[----:B------:R-:W-:Y:S01]  /*1ac50*/  BPT.TRAP 0x1 ;  /* 0x000000040000795c */ /* 0x000fe20000300000 */
.L_x_188:
[----:B------:R-:W2:Y:S02]  /*1ac60*/  SYNCS.PHASECHK.TRANS64.TRYWAIT P3, [UR47+0x344e8], R158 ;  /* 0x0344e89eff0075a7 */ /* 0x000ea4000806016f */
[----:B--2---:R-:W-:Y:S05]  /*1ac70*/  @!P3 BRA `(.L_x_189) ;  /* 0x000000b80080b947 */ /* 0x004fea0003800000 */
.L_x_566:
        /* <DEDUP_REMOVED lines=29> */
[----:B-----5:R-:W-:Y:S01]  /*1ae50*/  FMUL R19, R19, R2 ;  /* 0x0000000213137220 */ /* 0x020fe20000400000 */
[----:B------:R-:W-:-:S02]  /*1ae60*/  FFMA R17, R16, R0, R17 ;  /* 0x0000000010117223 */ /* 0x000fc40000000011 */
        /* <DEDUP_REMOVED lines=62> */
.L_x_191:
[----:B------:R-:W-:Y:S05]  /*1b250*/  BSYNC B0 ;  /* 0x0000000000007941 */ /* 0x000fea0003800000 */
.L_x_190:
[----:B------:R-:W-:Y:S06]  /*1b260*/  BAR.SYNC.DEFER_BLOCKING 0x1, 0x80 ;  /* 0x0042000000007b1d */ /* 0x000fec0000010000 */
[----:B------:R-:W-:Y:S05]  /*1b270*/  @!P0 BRA `(.L_x_192) ;  /* 0x0000000000048947 */ /* 0x000fea0003800000 */
[----:B------:R-:W-:Y:S01]  /*1b280*/  BPT.TRAP 0x1 ;  /* 0x000000040000795c */ /* 0x000fe20000300000 */
.L_x_192:
[----:B------:R-:W-:Y:S01]  /*1b290*/  SYNCS.ARRIVE.TRANS64.RED.A1T0 RZ, [UR4], RZ ;  /* 0x000000ffffff79a7 */ /* 0x000fe20008100404 */
[----:B------:R-:W-:Y:S05]  /*1b2a0*/  @!P0 BRA `(.L_x_193) ;  /* 0x0000000000048947 */ /* 0x000fea0003800000 */
[----:B------:R-:W-:Y:S01]  /*1b2b0*/  BPT.TRAP 0x1 ;  /* 0x000000040000795c */ /* 0x000fe20000300000 */
.L_x_193:
[----:B------:R-:W2:Y:S02]  /*1b2c0*/  SYNCS.PHASECHK.TRANS64.TRYWAIT P3, [UR47+0x344f0], R158 ;  /* 0x0344f09eff0075a7 */ /* 0x000ea4000806016f */
[----:B--2---:R-:W-:Y:S05]  /*1b2d0*/  @!P3 BRA `(.L_x_194) ;  /* 0x000000b40000b947 */ /* 0x004fea0003800000 */
.L_x_567:
        /* <DEDUP_REMOVED lines=93> */
.L_x_196:
[----:B------:R-:W-:Y:S05]  /*1b8b0*/  BSYNC B0 ;  /* 0x0000000000007941 */ /* 0x000fea0003800000 */
.L_x_195:
[----:B------:R-:W-:Y:S06]  /*1b8c0*/  BAR.SYNC.DEFER_BLOCKING 0x1, 0x80 ;  /* 0x0042000000007b1d */ /* 0x000fec0000010000 */
[----:B------:R-:W-:Y:S05]  /*1b8d0*/  @!P0 BRA `(.L_x_197) ;  /* 0x0000000000048947 */ /* 0x000fea0003800000 */
[----:B------:R-:W-:Y:S01]  /*1b8e0*/  BPT.TRAP 0x1 ;  /* 0x000000040000795c */ /* 0x000fe20000300000 */
.L_x_197:
[----:B------:R-:W-:Y:S01]  /*1b8f0*/  SYNCS.ARRIVE.TRANS64.RED.A1T0 RZ, [UR5], RZ ;  /* 0x000000ffffff79a7 */ /* 0x000fe20008100405 */
[----:B------:R-:W-:Y:S05]  /*1b900*/  @!P0 BRA `(.L_x_198) ;  /* 0x0000000000048947 */ /* 0x000fea0003800000 */
[----:B------:R-:W-:Y:S01]  /*1b910*/  BPT.TRAP 0x1 ;  /* 0x000000040000795c */ /* 0x000fe20000300000 */
.L_x_198:
[----:B------:R-:W2:Y:S02]  /*1b920*/  SYNCS.PHASECHK.TRANS64.TRYWAIT P3, [UR47+0x344f8], R158 ;  /* 0x0344f89eff0075a7 */ /* 0x000ea4000806016f */
[----:B--2---:R-:W-:Y:S05]  /*1b930*/  @!P3 BRA `(.L_x_199) ;  /* 0x000000ac0080b947 */ /* 0x004fea0003800000 */
.L_x_568:
        /* <DEDUP_REMOVED lines=77> */
.L_x_201:
[----:B------:R-:W-:Y:S05]  /*1be10*/  BSYNC B0 ;  /* 0x0000000000007941 */ /* 0x000fea0003800000 */
.L_x_200:
[----:B------:R-:W-:Y:S06]  /*1be20*/  BAR.SYNC.DEFER_BLOCKING 0x1, 0x80 ;  /* 0x0042000000007b1d */ /* 0x000fec0000010000 */
[----:B------:R-:W-:Y:S05]  /*1be30*/  @!P0 BRA `(.L_x_202) ;  /* 0x0000000000048947 */ /* 0x000fea0003800000 */
[----:B------:R-:W-:Y:S01]  /*1be40*/  BPT.TRAP 0x1 ;  /* 0x000000040000795c */ /* 0x000fe20000300000 */
.L_x_202:
[----:B------:R-:W-:Y:S01]  /*1be50*/  SYNCS.ARRIVE.TRANS64.RED.A1T0 RZ, [UR6], RZ ;  /* 0x000000ffffff79a7 */ /* 0x000fe20008100406 */
[----:B------:R-:W-:Y:S05]  /*1be60*/  @!P0 BRA `(.L_x_203) ;  /* 0x0000000000048947 */ /* 0x000fea0003800000 */
[----:B------:R-:W-:Y:S01]  /*1be70*/  BPT.TRAP 0x1 ;  /* 0x000000040000795c */ /* 0x000fe20000300000 */
.L_x_203:
[----:B------:R-:W2:Y:S02]  /*1be80*/  SYNCS.PHASECHK.TRANS64.TRYWAIT P3, [UR47+0x344e0], R24 ;  /* 0x0344e018ff0075a7 */ /* 0x000ea4000806016f */
[----:B--2---:R-:W-:Y:S05]  /*1be90*/  @!P3 BRA `(.L_x_204) ;  /* 0x000000a80040b947 */ /* 0x004fea0003800000 */
.L_x_569:
        /* <DEDUP_REMOVED lines=17> */
[----:B------:R-:W-:Y:S04]  /*1bfb0*/  @P1 LDSM.16.MT88.4 R8, [R3+0x30000] ;  /* 0x030000000308183b */ /* 0x000fe80000004200 */
[----:B------:R-:W1:Y:S01]  /*1bfc0*/  @P1 LDSM.16.MT88.4 R4, [R3+0x30800] ;  /* 0x030800000304183b */ /* 0x000e620000004200 */
[----:B------:R-:W-:Y:S05]  /*1bfd0*/  WARPSYNC.ALL ;  /* 0x0000000000007948 */ /* 0x000fea0003800000 */
[----:B------:R-:W-:Y:S01]  /*1bfe0*/  BSSY B0, `(.L_x_205) ;  /* 0x0000049000007945 */ /* 0x000fe20003800000 */
[----:B-1----:R-:W-:-:S02]  /*1bff0*/  HADD2.F32 R30, -RZ, R5.H0_H0 ;  /* 0x20000005ff1e7230 */ /* 0x002fc40000004100 */
[--C-:B------:R-:W-:Y:S02]  /*1c000*/  HADD2.F32 R32, -RZ, R7.reuse.H0_H0 ;  /* 0x20000007ff207230 */ /* 0x100fe40000004100 */
[----:B------:R-:W-:Y:S02]  /*1c010*/  HADD2.F32 R34, -RZ, R7.H1_H1 ;  /* 0x30000007ff227230 */ /* 0x000fe40000004100 */
[-C--:B--2---:R-:W-:Y:S01]  /*1c020*/  FMUL R13, R13, R2.reuse ;  /* 0x000000020d0d7220 */ /* 0x084fe20000400000 */
[-C--:B---3--:R-:W-:Y:S01]  /*1c030*/  FMUL R15, R15, R2.reuse ;  /* 0x000000020f0f7220 */ /* 0x088fe20000400000 */
[-C--:B----4-:R-:W-:Y:S01]  /*1c040*/  FMUL R17, R17, R2.reuse ;  /* 0x0000000211117220 */ /* 0x090fe20000400000 */
[-C--:B-----5:R-:W-:Y:S01]  /*1c050*/  FMUL R19, R19, R2.reuse ;  /* 0x0000000213137220 */ /* 0x0a0fe20000400000 */
[-C--:B------:R-:W-:Y:S01]  /*1c060*/  FMUL R21, R21, R2.reuse ;  /* 0x0000000215157220 */ /* 0x080fe20000400000 */
[-C--:B------:R-:W-:Y:S01]  /*1c070*/  FMUL R23, R23, R2.reuse ;  /* 0x0000000217177220 */ /* 0x080fe20000400000 */
[-C--:B------:R-:W-:Y:S01]  /*1c080*/  FMUL R25, R25, R2.reuse ;  /* 0x0000000219197220 */ /* 0x080fe20000400000 */
[-C--:B------:R-:W-:Y:S01]  /*1c090*/  FMUL R27, R27, R2.reuse ;  /* 0x000000021b1b7220 */ /* 0x080fe20000400000 */
[-C--:B------:R-:W-:Y:S01]  /*1c0a0*/  FMUL R29, R29, R2.reuse ;  /* 0x000000021d1d7220 */ /* 0x080fe20000400000 */
[----:B------:R-:W-:Y:S01]  /*1c0b0*/  FMUL R31, R28, R2 ;  /* 0x000000021c1f7220 */ /* 0x000fe20000400000 */
[----:B------:R-:W-:-:S02]  /*1c0c0*/  HADD2.F32 R28, -RZ, R4.H1_H1 ;  /* 0x30000004ff1c7230 */ /* 0x000fc40000004100 */
[-C--:B------:R-:W-:Y:S01]  /*1c0d0*/  FMUL R33, R26, R2.reuse ;  /* 0x000000021a217220 */ /* 0x080fe20000400000 */
[----:B------:R-:W-:Y:S02]  /*1c0e0*/  HADD2.F32 R26, -RZ, R4.H0_H0 ;  /* 0x20000004ff1a7230 */ /* 0x000fe40000004100 */
[----:B------:R-:W-:Y:S01]  /*1c0f0*/  FMUL R35, R12, R2 ;  /* 0x000000020c237220 */ /* 0x000fe20000400000 */
[----:B------:R-:W-:Y:S02]  /*1c100*/  HADD2.F32 R12, -RZ, R8.H0_H0 ;  /* 0x20000008ff0c7230 */ /* 0x000fe40000004100 */
[-C--:B------:R-:W-:Y:S01]  /*1c110*/  FFMA R33, R30, R0.reuse, R33 ;  /* 0x000000001e217223 */ /* 0x080fe20000000021 */
[----:B------:R-:W-:Y:S01]  /*1c120*/  FFMA R29, R26, R0, R29 ;  /* 0x000000001a1d7223 */ /* 0x000fe2000000001d */
[----:B------:R-:W-:Y:S01]  /*1c130*/  FMUL R37, R20, R2 ;  /* 0x0000000214257220 */ /* 0x000fe20000400000 */
[----:B------:R-:W-:Y:S02]  /*1c140*/  HADD2.F32 R20, -RZ, R10.H1_H1 ;  /* 0x3000000aff147230 */ /* 0x000fe40000004100 */
[----:B------:R-:W-:Y:S01]  /*1c150*/  FFMA R13, R12, R0, R13 ;  /* 0x000000000c0d7223 */ /* 0x000fe2000000000d */
[----:B------:R-:W-:-:S02]  /*1c160*/  HADD2.F32 R12, -RZ, R8.H1_H1 ;  /* 0x30000008ff0c7230 */ /* 0x000fc40000004100 */
[-C--:B------:R-:W-:Y:S01]  /*1c170*/  FMUL R39, R18, R2.reuse ;  /* 0x0000000212277220 */ /* 0x080fe20000400000 */
[----:B------:R-:W-:Y:S02]  /*1c180*/  HADD2.F32 R18, -RZ, R10.H0_H0 ;  /* 0x2000000aff127230 */ /* 0x000fe40000004100 */
[----:B------:R-:W-:Y:S02]  /*1c190*/  HADD2.F32 R30, -RZ, R6.H1_H1 ;  /* 0x30000006ff1e7230 */ /* 0x000fe40000004100 */
[----:B------:R-:W-:Y:S01]  /*1c1a0*/  FMUL R41, R16, R2 ;  /* 0x0000000210297220 */ /* 0x000fe20000400000 */
[----:B------:R-:W-:Y:S02]  /*1c1b0*/  HADD2.F32 R16, -RZ, R9.H1_H1 ;  /* 0x30000009ff107230 */ /* 0x000fe40000004100 */
[----:B------:R-:W-:Y:S01]  /*1c1c0*/  FFMA R21, R18, R0, R21 ;  /* 0x0000000012157223 */ /* 0x000fe20000000015 */
[----:B------:R-:W-:Y:S02]  /*1c1d0*/  HADD2.F32 R18, -RZ, R11.H0_H0 ;  /* 0x2000000bff127230 */ /* 0x000fe40000004100 */
[----:B------:R-:W-:Y:S01]  /*1c1e0*/  FMUL R43, R14, R2 ;  /* 0x000000020e2b7220 */ /* 0x000fe20000400000 */
[----:B------:R-:W-:-:S02]  /*1c1f0*/  HADD2.F32 R14, -RZ, R9.H0_H0 ;  /* 0x20000009ff0e7230 */ /* 0x000fc40000004100 */
[-C--:B------:R-:W-:Y:S01]  /*1c200*/  FFMA R12, R12, R0.reuse, R15 ;  /* 0x000000000c0c7223 */ /* 0x080fe2000000000f */
[----:B------:R-:W-:Y:S02]  /*1c210*/  HADD2.F32 R26, -RZ, R5.H1_H1 ;  /* 0x30000005ff1a7230 */ /* 0x000fe40000004100 */
[-C--:B------:R-:W-:Y:S01]  /*1c220*/  FFMA R25, R18, R0.reuse, R25 ;  /* 0x0000000012197223 */ /* 0x080fe20000000019 */
[-C--:B------:R-:W-:Y:S01]  /*1c230*/  FFMA R41, R32, R0.reuse, R41 ;  /* 0x0000000020297223 */ /* 0x080fe20000000029 */
[-C--:B------:R-:W-:Y:S01]  /*1c240*/  FFMA R17, R14, R0.reuse, R17 ;  /* 0x000000000e117223 */ /* 0x080fe20000000011 */
[-C--:B------:R-:W-:Y:S01]  /*1c250*/  FFMA R14, R16, R0.reuse, R19 ;  /* 0x00000000100e7223 */ /* 0x080fe20000000013 */
[-C--:B------:R-:W-:Y:S01]  /*1c260*/  FFMA R16, R20, R0.reuse, R23 ;  /* 0x0000000014107223 */ /* 0x080fe20000000017 */
[----:B------:R-:W-:Y:S02]  /*1c270*/  HADD2.F32 R20, -RZ, R11.H1_H1 ;  /* 0x3000000bff147230 */ /* 0x000fe40000004100 */
[----:B------:R-:W-:Y:S01]  /*1c280*/  FFMA R26, R26, R0, R35 ;  /* 0x000000001a1a7223 */ /* 0x000fe20000000023 */
[----:B------:R-:W-:-:S02]  /*1c290*/  F2FP.F16.F32.PACK_AB R12, R12, R13 ;  /* 0x0000000d0c0c723e */ /* 0x000fc400000000ff */
[----:B------:R-:W-:Y:S01]  /*1c2a0*/  F2FP.F16.F32.PACK_AB R13, R14, R17 ;  /* 0x000000110e0d723e */ /* 0x000fe200000000ff */
[-C--:B------:R-:W-:Y:S01]  /*1c2b0*/  FFMA R18, R20, R0.reuse, R27 ;  /* 0x0000000014127223 */ /* 0x080fe2000000001b */
[-C--:B------:R-:W-:Y:S01]  /*1c2c0*/  FFMA R20, R28, R0.reuse, R31 ;  /* 0x000000001c147223 */ /* 0x080fe2000000001f */
[----:B------:R-:W-:Y:S01]  /*1c2d0*/  HADD2.F32 R28, -RZ, R6.H0_H0 ;  /* 0x20000006ff1c7230 */ /* 0x000fe20000004100 */
[----:B------:R-:W-:Y:S02]  /*1c2e0*/  F2FP.F16.F32.PACK_AB R14, R16, R21 ;  /* 0x00000015100e723e */ /* 0x000fe400000000ff */
[----:B------:R-:W-:Y:S02]  /*1c2f0*/  F2FP.F16.F32.PACK_AB R15, R18, R25 ;  /* 0x00000019120f723e */ /* 0x000fe400000000ff */
[-C--:B------:R-:W-:Y:S01]  /*1c300*/  FFMA R37, R28, R0.reuse, R37 ;  /* 0x000000001c257223 */ /* 0x080fe20000000025 */
[-C--:B------:R-:W-:Y:S01]  /*1c310*/  FFMA R28, R30, R0.reuse, R39 ;  /* 0x000000001e1c7223 */ /* 0x080fe20000000027 */
[----:B------:R-:W-:Y:S01]  /*1c320*/  FFMA R30, R34, R0, R43 ;  /* 0x00000000221e7223 */ /* 0x000fe2000000002b */
[----:B------:R-:W-:Y:S01]  /*1c330*/  F2FP.F16.F32.PACK_AB R32, R20, R29 ;  /* 0x0000001d1420723e */ /* 0x000fe200000000ff */
[----:B------:R1:W-:Y:S01]  /*1c340*/  STSM.16.MT88.4 [R3+0x30000], R12 ;  /* 0x0300000c03007844 */ /* 0x0003e20000004200 */
        /* <DEDUP_REMOVED lines=18> */
.L_x_206:
[----:B------:R-:W-:Y:S05]  /*1c470*/  BSYNC B0 ;  /* 0x0000000000007941 */ /* 0x000fea0003800000 */
.L_x_205:
[----:B------:R-:W-:Y:S06]  /*1c480*/  BAR.SYNC.DEFER_BLOCKING 0x1, 0x80 ;  /* 0x0042000000007b1d */ /* 0x000fec0000010000 */
[----:B------:R-:W-:Y:S05]  /*1c490*/  @!P0 BRA `(.L_x_207) ;  /* 0x0000000000048947 */ /* 0x000fea0003800000 */
[----:B------:R-:W-:Y:S01]  /*1c4a0*/  BPT.TRAP 0x1 ;  /* 0x000000040000795c */ /* 0x000fe20000300000 */
.L_x_207:
[----:B------:R-:W-:Y:S01]  /*1c4b0*/  SYNCS.ARRIVE.TRANS64.RED.A1T0 RZ, [UR7], RZ ;  /* 0x000000ffffff79a7 */ /* 0x000fe20008100407 */
[----:B------:R-:W-:Y:S05]  /*1c4c0*/  @!P0 BRA `(.L_x_208) ;  /* 0x0000000000048947 */ /* 0x000fea0003800000 */
[----:B------:R-:W-:Y:S01]  /*1c4d0*/  BPT.TRAP 0x1 ;  /* 0x000000040000795c */ /* 0x000fe20000300000 */
.L_x_208:
[----:B------:R-:W2:Y:S02]  /*1c4e0*/  SYNCS.PHASECHK.TRANS64.TRYWAIT P3, [UR47+0x344e8], R24 ;  /* 0x0344e818ff0075a7 */ /* 0x000ea4000806016f */
[----:B--2---:R-:W-:Y:S05]  /*1c4f0*/  @!P3 BRA `(.L_x_209) ;  /* 0x000000a000c0b947 */ /* 0x004fea0003800000 */
.L_x_570:
        /* <DEDUP_REMOVED lines=93> */
.L_x_211:
[----:B------:R-:W-:Y:S05]  /*1cad0*/  BSYNC B0 ;  /* 0x0000000000007941 */ /* 0x000fea0003800000 */
.L_x_210:
[----:B------:R-:W-:Y:S06]  /*1cae0*/  BAR.SYNC.DEFER_BLOCKING 0x1, 0x80 ;  /* 0x0042000000007b1d */ /* 0x000fec0000010000 */
[----:B------:R-:W-:Y:S05]  /*1caf0*/  @!P0 BRA `(.L_x_212) ;  /* 0x0000000000048947 */ /* 0x000fea0003800000 */
[----:B------:R-:W-:Y:S01]  /*1cb00*/  BPT.TRAP 0x1 ;  /* 0x000000040000795c */ /* 0x000fe20000300000 */
.L_x_212:
[----:B------:R-:W-:Y:S01]  /*1cb10*/  SYNCS.ARRIVE.TRANS64.RED.A1T0 RZ, [UR4], RZ ;  /* 0x000000ffffff79a7 */ /* 0x000fe20008100404 */
[----:B------:R-:W-:Y:S05]  /*1cb20*/  @!P0 BRA `(.L_x_213) ;  /* 0x0000000000048947 */ /* 0x000fea0003800000 */
[----:B------:R-:W-:Y:S01]  /*1cb30*/  BPT.TRAP 0x1 ;  /* 0x000000040000795c */ /* 0x000fe20000300000 */
.L_x_213:
[----:B------:R-:W2:Y:S02]  /*1cb40*/  SYNCS.PHASECHK.TRANS64.TRYWAIT P3, [UR47+0x344f0], R24 ;  /* 0x0344f018ff0075a7 */ /* 0x000ea4000806016f */
[----:B--2---:R-:W-:Y:S05]  /*1cb50*/  @!P3 BRA `(.L_x_214) ;  /* 0x0000009c0040b947 */ /* 0x004fea0003800000 */
.L_x_571:
        /* <DEDUP_REMOVED lines=93> */
.L_x_216:
[----:B------:R-:W-:Y:S05]  /*1d130*/  BSYNC B0 ;  /* 0x0000000000007941 */ /* 0x000fea0003800000 */
.L_x_215:
[----:B------:R-:W-:Y:S06]  /*1d140*/  BAR.SYNC.DEFER_BLOCKING 0x1, 0x80 ;  /* 0x0042000000007b1d */ /* 0x000fec0000010000 */
[----:B------:R-:W-:Y:S05]  /*1d150*/  @!P0 BRA `(.L_x_217) ;  /* 0x0000000000048947 */ /* 0x000fea0003800000 */
[----:B------:R-:W-:Y:S01]  /*1d160*/  BPT.TRAP 0x1 ;  /* 0x000000040000795c */ /* 0x000fe20000300000 */
.L_x_217:
[----:B------:R-:W-:Y:S01]  /*1d170*/  SYNCS.ARRIVE.TRANS64.RED.A1T0 RZ, [UR5], RZ ;  /* 0x000000ffffff79a7 */ /* 0x000fe20008100405 */
[----:B------:R-:W-:Y:S05]  /*1d180*/  @!P0 BRA `(.L_x_218) ;  /* 0x0000000000048947 */ /* 0x000fea0003800000 */
[----:B------:R-:W-:Y:S01]  /*1d190*/  BPT.TRAP 0x1 ;  /* 0x000000040000795c */ /* 0x000fe20000300000 */
.L_x_218:
[----:B------:R-:W2:Y:S02]  /*1d1a0*/  SYNCS.PHASECHK.TRANS64.TRYWAIT P3, [UR47+0x344f8], R24 ;  /* 0x0344f818ff0075a7 */ /* 0x000ea4000806016f */
[----:B--2---:R-:W-:Y:S05]  /*1d1b0*/  @!P3 BRA `(.L_x_219) ;  /* 0x0000009400c0b947 */ /* 0x004fea0003800000 */
.L_x_572:
        /* <DEDUP_REMOVED lines=41> */
[----:B------:R-:W-:Y:S02]  /*1d450*/  HADD2.F32 R35, -RZ, R7.H0_H0 ;  /* 0x20000007ff237230 */ /* 0x000fe40000004100 */
[-C--:B------:R-:W-:Y:S01]  /*1d460*/  FFMA R31, R31, R0.reuse, R148 ;  /* 0x000000001f1f7223 */ /* 0x080fe20000000094 */
[--C-:B------:R-:W-:Y:S02]  /*1d470*/  HADD2.F32 R25, -RZ, R4.reuse.H0_H0 ;  /* 0x20000004ff197230 */ /* 0x100fe40000004100 */
[----:B------:R-:W-:Y:S01]  /*1d480*/  FFMA R26, R33, R0, R26 ;  /* 0x00000000211a7223 */ /* 0x000fe2000000001a */
[----:B------:R-:W-:-:S02]  /*1d490*/  HADD2.F32 R27, -RZ, R4.H1_H1 ;  /* 0x30000004ff1b7230 */ /* 0x000fc40000004100 */
        /* <DEDUP_REMOVED lines=31> */
.L_x_221:
[----:B------:R-:W-:Y:S05]  /*1d690*/  BSYNC B0 ;  /* 0x0000000000007941 */ /* 0x000fea0003800000 */
.L_x_220:
[----:B------:R-:W-:Y:S06]  /*1d6a0*/  BAR.SYNC.DEFER_BLOCKING 0x1, 0x80 ;  /* 0x0042000000007b1d */ /* 0x000fec0000010000 */
[----:B------:R-:W-:Y:S05]  /*1d6b0*/  @!P0 BRA `(.L_x_222) ;  /* 0x0000000000048947 */ /* 0x000fea0003800000 */
[----:B------:R-:W-:Y:S01]  /*1d6c0*/  BPT.TRAP 0x1 ;  /* 0x000000040000795c */ /* 0x000fe20000300000 */
.L_x_222:
[----:B------:R-:W-:Y:S01]  /*1d6d0*/  UISETP.NE.AND UP0, UPT, UR52, 0x3, UPT ;  /* 0x000000033400788c */ /* 0x000fe2000bf05270 */
[----:B------:R-:W-:Y:S05]  /*1d6e0*/  SYNCS.ARRIVE.TRANS64.RED.A1T0 RZ, [UR6], RZ ;  /* 0x000000ffffff79a7 */ /* 0x000fea0008100406 */
[----:B------:R-:W-:-:S13]  /*1d6f0*/  PLOP3.LUT P1, PT, PT, PT, UP0, 0x80, 0x0 ;  /* 0x000000000000781c */ /* 0x000fda0003f2f008 */
[----:B------:R-:W-:Y:S05]  /*1d700*/  @!P1 BRA `(.L_x_223) ;  /* 0x0000000000049947 */ /* 0x000fea0003800000 */
[----:B------:R-:W-:Y:S01]  /*1d710*/  BPT.TRAP 0x1 ;  /* 0x000000040000795c */ /* 0x000fe20000300000 */
.L_x_223:
[----:B------:R-:W-:Y:S02]  /*1d720*/  R2UR UR4, R22 ;  /* 0x00000000160472ca */ /* 0x000fe400000e0000 */
[----:B------:R-:W-:Y:S02]  /*1d730*/  SHF.L.U32 R0, R152, 0x1f, RZ ;  /* 0x0000001f98007819 */ /* 0x000fe400000006ff */
[----:B------:R-:W-:-:S09]  /*1d740*/  LEA R19, R22, UR47, 0x4 ;  /* 0x0000002f16137c11 */ /* 0x000fd2000f8e20ff */
[----:B------:R-:W-:-:S09]  /*1d750*/  ULEA UR4, UR4, UR47, 0x3 ;  /* 0x0000002f04047291 */ /* 0x000fd2000f8e183f */
[----:B------:R-:W2:Y:S02]  /*1d760*/  SYNCS.PHASECHK.TRANS64.TRYWAIT P2, [UR4+0x34400], R0 ;  /* 0x03440000ff0075a7 */ /* 0x000ea40008040144 */
[----:B--2---:R-:W-:Y:S05]  /*1d770*/  @!P2 BRA `(.L_x_224) ;  /* 0x000000900068a947 */ /* 0x004fea0003800000 */
.L_x_573:
[----:B------:R-:W2:Y:S01]  /*1d780*/  LDS.128 R16, [R19+0x34550] ;  /* 0x0345500013107984 */ /* 0x000ea20000000c00 */
        /* <DEDUP_REMOVED lines=8> */
.L_x_225:
[----:B------:R-:W-:Y:S01]  /*1d810*/  UIADD3 UR4, UR4, 0x34440, URZ ;  /* 0x0003444004047890 */ /* 0x000fe2000fffe03f */
[----:B--2---:R-:W-:Y:S02]  /*1d820*/  ISETP.NE.AND P3, PT, R19, RZ, PT ;  /* 0x000000ff1300720c */ /* 0x004fe40003f65270 */
[----:B------:R-:W-:Y:S01]  /*1d830*/  IADD3 R22, R22, 0x1, RZ ;  /* 0x0000000116167810 */ /* 0x000fe20007ffe0ff */
[----:B------:R-:W-:Y:S01]  /*1d840*/  UPRMT UR4, UR56, 0x654, UR4 ;  /* 0x0000065438047896 */ /* 0x000fe20008000004 */
[----:B------:R-:W-:Y:S02]  /*1d850*/  MOV R19, RZ ;  /* 0x000000ff00137202 */ /* 0x000fe40000000f00 */
[----:B------:R-:W-:-:S04]  /*1d860*/  ISETP.NE.AND P2, PT, R22, 0x8, PT ;  /* 0x000000081600780c */ /* 0x000fc80003f45270 */
[----:B-1----:R-:W-:Y:S02]  /*1d870*/  SEL R3, RZ, 0x1, P2 ;  /* 0x00000001ff037807 */ /* 0x002fe40001000000 */
[----:B---3--:R-:W-:Y:S01]  /*1d880*/  SYNCS.ARRIVE.TRANS64.RED.A1T0 RZ, [UR4], RZ ;  /* 0x000000ffffff79a7 */ /* 0x008fe20008100404 */
[----:B------:R-:W-:Y:S02]  /*1d890*/  SEL R22, R22, RZ, P2 ;  /* 0x000000ff16167207 */ /* 0x000fe40001000000 */
[----:B------:R-:W-:Y:S01]  /*1d8a0*/  LOP3.LUT R152, R152, R3, RZ, 0x3c, !PT ;  /* 0x0000000398987212 */ /* 0x000fe200078e3cff */
[----:B------:R-:W-:Y:S06]  /*1d8b0*/  @!P3 BRA `(.L_x_226) ;  /* 0x0000000000b4b947 */ /* 0x000fec0003800000 */
[----:B------:R-:W1:Y:S02]  /*1d8c0*/  LDC.64 R2, c[0x0][0x290] ;  /* 0x0000a400ff027b82 */ /* 0x000e640000000a00 */
[----:B-1----:R-:W-:-:S06]  /*1d8d0*/  IMAD.WIDE R2, R18, 0xc, R2 ;  /* 0x0000000c12027825 */ /* 0x002fcc00078e0202 */
[----:B------:R-:W2:Y:S02]  /*1d8e0*/  LDG.E R2, desc[UR38][R2.64+0x8] ;  /* 0x0000082602027981 */ /* 0x000ea4000c1e1900 */
[----:B--2---:R-:W-:-:S13]  /*1d8f0*/  R2UR UR4, R2 ;  /* 0x00000000020472ca */ /* 0x004fda00000e0000 */
[----:B------:R-:W-:-:S04]  /*1d900*/  UIADD3 UR4, UR4, 0x3f, URZ ;  /* 0x0000003f04047890 */ /* 0x000fc8000fffe03f */
[----:B------:R-:W-:-:S04]  /*1d910*/  USHF.R.S32.HI UR5, URZ, 0x1f, UR4 ;  /* 0x0000001f3f057899 */ /* 0x000fc80008011404 */
[----:B------:R-:W-:-:S04]  /*1d920*/  ULEA.HI UR5, UR5, UR4, URZ, 0x6 ;  /* 0x0000000405057291 */ /* 0x000fc8000f8f303f */
[----:B------:R-:W-:-:S04]  /*1d930*/  USHF.R.S32.HI UR5, URZ, 0x6, UR5 ;  /* 0x000000063f057899 */ /* 0x000fc80008011405 */
[----:B------:R-:W-:Y:S02]  /*1d940*/  UIADD3 UR41, UR41, UR5, URZ ;  /* 0x0000000529297290 */ /* 0x000fe4000fffe03f */
[----:B------:R-:W-:Y:S02]  /*1d950*/  UISETP.GE.U32.AND UP1, UPT, UR5, 0x6, UPT ;  /* 0x000000060500788c */ /* 0x000fe4000bf26070 */
[----:B------:R-:W-:-:S04]  /*1d960*/  UISETP.GT.U32.AND UP0, UPT, UR41, 0x5, UPT ;  /* 0x000000052900788c */ /* 0x000fc8000bf04070 */
[----:B------:R-:W-:-:S04]  /*1d970*/  UISETP.LT.U32.AND UP0, UPT, UR5, 0x6, UP0 ;  /* 0x000000060500788c */ /* 0x000fc80008701070 */
[----:B------:R-:W-:Y:S02]  /*1d980*/  USEL UR6, URZ, 0x1, !UP0 ;  /* 0x000000013f067887 */ /* 0x000fe4000c000000 */
[----:B------:R-:W-:Y:S02]  /*1d990*/  @UP1 UIMAD.WIDE.U32 UR4, UR41, -0x55555555, URZ ;  /* 0xaaaaaaab290418a5 */ /* 0x000fe4000f8e003f */
[----:B------:R-:W-:Y:S02]  /*1d9a0*/  ULOP3.LUT UR42, UR42, UR6, URZ, 0x3c, !UPT ;  /* 0x000000062a2a7292 */ /* 0x000fe4000f8e3c3f */
[----:B------:R-:W-:-:S04]  /*1d9b0*/  @UP1 USHF.R.U32.HI UR4, URZ, 0x2, UR5 ;  /* 0x000000023f041899 */ /* 0x000fc80008011605 */
[----:B------:R-:W-:Y:S01]  /*1d9c0*/  @UP1 ULOP3.LUT UR42, UR42, 0x1, UR4, 0x78, !UPT ;  /* 0x000000012a2a1892 */ /* 0x000fe2000f8e7804 */
[----:B------:R-:W-:Y:S11]  /*1d9d0*/  @!P1 BRA `(.L_x_227) ;  /* 0x0000000000049947 */ /* 0x000ff60003800000 */
[----:B------:R-:W-:Y:S01]  /*1d9e0*/  BPT.TRAP 0x1 ;  /* 0x000000040000795c */ /* 0x000fe20000300000 */
.L_x_227:
[----:B------:R-:W-:Y:S02]  /*1d9f0*/  R2UR UR4, R22 ;  /* 0x00000000160472ca */ /* 0x000fe400000e0000 */
[----:B------:R-:W-:Y:S02]  /*1da00*/  SHF.L.U32 R2, R152, 0x1f, RZ ;  /* 0x0000001f98027819 */ /* 0x000fe400000006ff */
[----:B------:R-:W-:-:S09]  /*1da10*/  LEA R0, R22, UR47, 0x4 ;  /* 0x0000002f16007c11 */ /* 0x000fd2000f8e20ff */
[----:B------:R-:W-:-:S09]  /*1da20*/  ULEA UR4, UR4, UR47, 0x3 ;  /* 0x0000002f04047291 */ /* 0x000fd2000f8e183f */
[----:B------:R-:W1:Y:S02]  /*1da30*/  SYNCS.PHASECHK.TRANS64.TRYWAIT P2, [UR4+0x34400], R2 ;  /* 0x03440002ff0075a7 */ /* 0x000e640008040144 */
[----:B-1----:R-:W-:Y:S05]  /*1da40*/  @!P2 BRA `(.L_x_228) ;  /* 0x0000008c00cca947 */ /* 0x002fea0003800000 */
.L_x_574:
[----:B------:R2:W3:Y:S01]  /*1da50*/  LDS.128 R16, [R0+0x34550] ;  /* 0x0345500000107984 */ /* 0x0004e20000000c00 */
[----:B------:R-:W-:Y:S01]  /*1da60*/  @!PT LDS RZ, [RZ] ;  /* 0x00000000fffff984 */ /* 0x000fe20000000800 */
[----:B------:R-:W-:Y:S01]  /*1da70*/  @!PT LDS RZ, [RZ] ;  /* 0x00000000fffff984 */ /* 0x000fe20000000800 */
[----:B------:R-:W-:Y:S01]  /*1da80*/  @!PT LDS RZ, [RZ] ;  /* 0x00000000fffff984 */ /* 0x000fe20000000800 */
[----:B------:R-:W-:Y:S01]  /*1da90*/  @!PT LDS RZ, [RZ] ;  /* 0x00000000fffff984 */ /* 0x000fe20000000800 */
[----:B------:R4:W-:Y:S06]  /*1daa0*/  MEMBAR.ALL.CTA ;  /* 0x0000000000007992 */ /* 0x0009ec0000008000 */
[----:B----4-:R-:W4:Y:S01]  /*1dab0*/  FENCE.VIEW.ASYNC.S ;  /* 0x00000000000073c6 */ /* 0x010f220000000000 */
[----:B--2---:R-:W-:Y:S05]  /*1dac0*/  @!P1 BRA `(.L_x_229) ;  /* 0x0000000000049947 */ /* 0x004fea0003800000 */
[----:B------:R-:W-:Y:S01]  /*1dad0*/  BPT.TRAP 0x1 ;  /* 0x000000040000795c */ /* 0x000fe20000300000 */
.L_x_229:
[----:B------:R-:W-:Y:S01]  /*1dae0*/  UIADD3 UR4, UR4, 0x34440, URZ ;  /* 0x0003444004047890 */ /* 0x000fe2000fffe03f */
[----:B------:R-:W-:-:S03]  /*1daf0*/  IADD3 R22, R22, 0x1, RZ ;  /* 0x0000000116167810 */ /* 0x000fc60007ffe0ff */
[----:B------:R-:W-:Y:S01]  /*1db00*/  UPRMT UR4, UR56, 0x654, UR4 ;  /* 0x0000065438047896 */ /* 0x000fe20008000004 */
[----:B------:R-:W-:-:S04]  /*1db10*/  ISETP.NE.AND P1, PT, R22, 0x8, PT ;  /* 0x000000081600780c */ /* 0x000fc80003f25270 */
[----:B-1----:R-:W-:Y:S02]  /*1db20*/  SEL R3, RZ, 0x1, P1 ;  /* 0x00000001ff037807 */ /* 0x002fe40000800000 */
[----:B------:R-:W-:Y:S02]  /*1db30*/  SEL R22, R22, RZ, P1 ;  /* 0x000000ff16167207 */ /* 0x000fe40000800000 */
[----:B----4-:R-:W-:Y:S01]  /*1db40*/  SYNCS.ARRIVE.TRANS64.RED.A1T0 RZ, [UR4], RZ ;  /* 0x000000ffffff79a7 */ /* 0x010fe20008100404 */
[----:B------:R-:W-:Y:S01]  /*1db50*/  UIMAD.WIDE.U32 UR4, UR41, -0x55555555, URZ ;  /* 0xaaaaaaab290478a5 */ /* 0x000fe2000f8e003f */
[----:B------:R-:W-:-:S03]  /*1db60*/  LOP3.LUT R152, R152, R3, RZ, 0x3c, !PT ;  /* 0x0000000398987212 */ /* 0x000fc600078e3cff */
[----:B------:R-:W-:-:S04]  /*1db70*/  USHF.R.U32.HI UR4, URZ, 0x2, UR5 ;  /* 0x000000023f047899 */ /* 0x000fc80008011605 */
[----:B------:R-:W-:-:S12]  /*1db80*/  UIMAD UR41, UR4, -0x6, UR41 ;  /* 0xfffffffa042978a4 */ /* 0x000fd8000f8e0229 */
.L_x_226:
[----:B---3--:R-:W-:Y:S02]  /*1db90*/  ISETP.NE.AND P1, PT, R19, RZ, PT ;  /* 0x000000ff1300720c */ /* 0x008fe40003f25270 */
[CC--:B------:R-:W-:Y:S02]  /*1dba0*/  ISETP.NE.AND P2, PT, R155.reuse, R18.reuse, PT ;  /* 0x000000129b00720c */ /* 0x0c0fe40003f45270 */
[----:B------:R-:W-:-:S13]  /*1dbb0*/  ISETP.EQ.OR P3, PT, R155, R18, !P1 ;  /* 0x000000129b00720c */ /* 0x000fda0004f62670 */
[----:B------:R-:W-:Y:S05]  /*1dbc0*/  @P3 BRA `(.L_x_230) ;  /* 0x0000000000fc3947 */ /* 0x000fea0003800000 */
[----:B------:R-:W-:-:S13]  /*1dbd0*/  ISETP.NE.AND P3, PT, RZ, UR51, PT ;  /* 0x00000033ff007c0c */ /* 0x000fda000bf65270 */
[----:B------:R-:W-:Y:S05]  /*1dbe0*/  @P3 BRA `(.L_x_230) ;  /* 0x0000000000f43947 */ /* 0x000fea0003800000 */
[----:B------:R-:W1:Y:S01]  /*1dbf0*/  S2R R0, SR_LANEID ;  /* 0x0000000000007919 */ /* 0x000e620000000000 */
[----:B------:R-:W-:Y:S01]  /*1dc00*/  ELECT P3, URZ, PT ;  /* 0x00000000003f782f */ /* 0x000fe20003860000 */
[----:B------:R-:W-:Y:S01]  /*1dc10*/  BSSY B0, `(.L_x_231) ;  /* 0x000002f000007945 */ /* 0x000fe20003800000 */
[----:B-1----:R-:W-:-:S11]  /*1dc20*/  SHF.L.U32 R15, R0, 0x2, RZ ;  /* 0x00000002000f7819 */ /* 0x002fd600000006ff */
[----:B------:R-:W-:Y:S05]  /*1dc30*/  @!P3 BRA `(.L_x_232) ;  /* 0x0000000000b0b947 */ /* 0x000fea0003800000 */
[----:B------:R-:W-:Y:S01]  /*1dc40*/  IMAD.SHL.U32 R0, R18, 0x8, RZ ;  /* 0x0000000812007824 */ /* 0x000fe200078e00ff */
[----:B------:R-:W-:Y:S01]  /*1dc50*/  SHF.R.S32.HI R3, RZ, 0x1f, R18 ;  /* 0x0000001fff037819 */ /* 0x000fe20000011412 */
[----:B------:R-:W-:-:S03]  /*1dc60*/  ULDC.64 UR4, c[0x0][0x820] ;  /* 0x0002080000047ab9 */ /* 0x000fc60000000a00 */
[----:B------:R-:W-:Y:S02]  /*1dc70*/  SHF.L.U64.HI R8, R18, 0x3, R3 ;  /* 0x0000000312087819 */ /* 0x000fe40000010203 */
[----:B------:R-:W-:Y:S01]  /*1dc80*/  IADD3 R4, P3, R0, UR4, RZ ;  /* 0x0000000400047c10 */ /* 0x000fe2000ff7e0ff */
[----:B------:R-:W1:Y:S03]  /*1dc90*/  LDC.64 R2, c[0x0][0x290] ;  /* 0x0000a400ff027b82 */ /* 0x000e660000000a00 */
[----:B------:R-:W-:Y:S01]  /*1dca0*/  IADD3.X R5, R8, UR5, RZ, P3, !PT ;  /* 0x0000000508057c10 */ /* 0x000fe20009ffe4ff */
[----:B------:R-:W-:-:S05]  /*1dcb0*/  ULDC.64 UR4, c[0x0][0x818] ;  /* 0x0002060000047ab9 */ /* 0x000fca0000000a00 */
[----:B------:R-:W2:Y:S01]  /*1dcc0*/  LDG.E.64 R4, desc[UR38][R4.64] ;  /* 0x0000002604047981 */ /* 0x000ea2000c1e1b00 */
[----:B-1----:R-:W-:Y:S01]  /*1dcd0*/  IMAD.WIDE R6, R18, 0xc, R2 ;  /* 0x0000000c12067825 */ /* 0x002fe200078e0202 */
[----:B------:R-:W-:Y:S02]  /*1dce0*/  IADD3 R2, P3, R0, UR4, RZ ;  /* 0x0000000400027c10 */ /* 0x000fe4000ff7e0ff */
[----:B------:R-:W1:Y:S02]  /*1dcf0*/  LDS R0, [UR48+0x1c] ;  /* 0x00001c30ff007984 */ /* 0x000e640008000800 */
[----:B------:R-:W-:Y:S02]  /*1dd00*/  IADD3.X R3, R8, UR5, RZ, P3, !PT ;  /* 0x0000000508037c10 */ /* 0x000fe40009ffe4ff */
[----:B------:R-:W3:Y:S04]  /*1dd10*/  LDG.E R12, desc[UR38][R6.64] ;  /* 0x00000026060c7981 */ /* 0x000ee8000c1e1900 */
[----:B------:R4:W5:Y:S04]  /*1dd20*/  LDG.E R13, desc[UR38][R6.64+0x4] ;  /* 0x00000426060d7981 */ /* 0x000968000c1e1900 */
[----:B------:R-:W5:Y:S01]  /*1dd30*/  LDG.E.64 R2, desc[UR38][R2.64] ;  /* 0x0000002602027981 */ /* 0x000f62000c1e1b00 */
[----:B------:R-:W-:-:S03]  /*1dd40*/  MOV R8, UR48 ;  /* 0x0000003000087c02 */ /* 0x000fc60008000f00 */
[----:B------:R-:W-:Y:S01]  /*1dd50*/  STS [UR48+0x30], RZ ;  /* 0x000030ffff007988 */ /* 0x000fe20008000830 */
[----:B------:R-:W-:Y:S02]  /*1dd60*/  SHF.R.U64 R8, R8, 0x4, RZ ;  /* 0x0000000408087819 */ /* 0x000fe400000012ff */
[----:B----4-:R-:W-:-:S03]  /*1dd70*/  CS2R R6, SRZ ;  /* 0x0000000000067805 */ /* 0x010fc6000001ff00 */
[----:B------:R-:W-:Y:S04]  /*1dd80*/  STS [UR48+0x10], R8 ;  /* 0x00001008ff007988 */ /* 0x000fe80008000830 */
[----:B------:R-:W-:Y:S01]  /*1dd90*/  STS [UR48+0x14], R8 ;  /* 0x00001408ff007988 */ /* 0x000fe20008000830 */
[C---:B--2---:R-:W-:Y:S02]  /*1dda0*/  SHF.L.U64.HI R11, R4.reuse, 0x1, R5 ;  /* 0x00000001040b7819 */ /* 0x044fe40000010205 */
[----:B------:R-:W-:Y:S02]  /*1ddb0*/  SHF.L.U32 R10, R4, 0x1, RZ ;  /* 0x00000001040a7819 */ /* 0x000fe400000006ff */
[----:B------:R-:W-:Y:S02]  /*1ddc0*/  LOP3.LUT R11, R11, 0x1fffffff, RZ, 0xc0, !PT ;  /* 0x1fffffff0b0b7812 */ /* 0x000fe400078ec0ff */
[----:B------:R-:W-:-:S02]  /*1ddd0*/  LOP3.LUT R10, R10, 0xfffffffe, RZ, 0xc0, !PT ;  /* 0xfffffffe0a0a7812 */ /* 0x000fc400078ec0ff */
[--C-:B------:R-:W-:Y:S02]  /*1dde0*/  SHF.R.U32.HI R5, RZ, 0x4, R11.reuse ;  /* 0x00000004ff057819 */ /* 0x100fe4000001160b */
[----:B------:R-:W-:Y:S02]  /*1ddf0*/  SHF.R.U64 R10, R10, 0x4, R11 ;  /* 0x000000040a0a7819 */ /* 0x000fe4000000120b */
[----:B-1----:R-:W-:-:S03]  /*1de00*/  LOP3.LUT R0, R0, 0xf, R5, 0xb8, !PT ;  /* 0x0000000f00007812 */ /* 0x002fc600078eb805 */
[----:B------:R-:W-:Y:S04]  /*1de10*/  STS [UR48+0xc], R10 ;  /* 0x00000c0aff007988 */ /* 0x000fe80008000830 */
[----:B------:R-:W-:Y:S01]  /*1de20*/  STS [UR48+0x1c], R0 ;  /* 0x00001c00ff007988 */ /* 0x000fe20008000830 */
[----:B---3--:R-:W-:-:S03]  /*1de30*/  IADD3 R4, R12, -0x1, RZ ;  /* 0xffffffff0c047810 */ /* 0x008fc60007ffe0ff */
[----:B------:R-:W1:Y:S04]  /*1de40*/  LDS R5, [UR48+0x1c] ;  /* 0x00001c30ff057984 */ /* 0x000e680008000800 */
[----:B-----5:R-:W-:Y:S01]  /*1de50*/  STS.64 [UR48], R2 ;  /* 0x00000002ff007988 */ /* 0x020fe20008000a30 */
[----:B-1----:R-:W-:-:S05]  /*1de60*/  LOP3.LUT R5, R5, 0xf0, RZ, 0xb8, !PT ;  /* 0x000000f005057812 */ /* 0x002fca00078eb8ff */
[----:B------:R1:W-:Y:S04]  /*1de70*/  STS [UR48+0x1c], R5 ;  /* 0x00001c05ff007988 */ /* 0x0003e80008000830 */
[----:B------:R-:W2:Y:S01]  /*1de80*/  LDS R9, [UR48+0x1c] ;  /* 0x00001c30ff097984 */ /* 0x000ea20008000800 */
[----:B-1----:R-:W-:-:S05]  /*1de90*/  IADD3 R5, R13, -0x1, RZ ;  /* 0xffffffff0d057810 */ /* 0x002fca0007ffe0ff */
[----:B------:R-:W-:Y:S01]  /*1dea0*/  STS.128 [UR48+0x20], R4 ;  /* 0x00002004ff007988 */ /* 0x000fe20008000c30 */
[----:B--2---:R-:W-:-:S05]  /*1deb0*/  LOP3.LUT R9, R9, 0xf00, RZ, 0xb8, !PT ;  /* 0x00000f0009097812 */ /* 0x004fca00078eb8ff */
[----:B------:R-:W-:Y:S04]  /*1dec0*/  STS.64 [UR48+0x18], R8 ;  /* 0x00001808ff007988 */ /* 0x000fe80008000a30 */
[----:B------:R-:W1:Y:S02]  /*1ded0*/  LDS R14, [UR48+0x1c] ;  /* 0x00001c30ff0e7984 */ /* 0x000e640008000800 */
[----:B-1----:R-:W-:-:S05]  /*1dee0*/  LOP3.LUT R0, R14, 0xf000, RZ, 0xb8, !PT ;  /* 0x0000f0000e007812 */ /* 0x002fca00078eb8ff */
[----:B------:R1:W-:Y:S02]  /*1def0*/  STS [UR48+0x1c], R0 ;  /* 0x00001c00ff007988 */ /* 0x0003e40008000830 */
.L_x_232:
[----:B------:R-:W-:Y:S05]  /*1df00*/  BSYNC B0 ;  /* 0x0000000000007941 */ /* 0x000fea0003800000 */
.L_x_231:
[----:B------:R-:W-:Y:S01]  /*1df10*/  NOP ;  /* 0x0000000000007918 */ /* 0x000fe20000000000 */
[----:B------:R2:W3:Y:S01]  /*1df20*/  LDS R5, [R15+UR48] ;  /* 0x000000300f057984 */ /* 0x0004e20008000800 */
[----:B------:R-:W-:Y:S02]  /*1df30*/  ELECT P3, URZ, PT ;  /* 0x00000000003f782f */ /* 0x000fe40003860000 */
[----:B------:R-:W-:Y:S01]  /*1df40*/  IADD3 R2, P4, R15, UR36, RZ ;  /* 0x000000240f027c10 */ /* 0x000fe2000ff9e0ff */
[----:B------:R-:W-:Y:S03]  /*1df50*/  BSSY B0, `(.L_x_233) ;  /* 0x0000005000007945 */ /* 0x000fe60003800000 */
[----:B------:R-:W-:-:S07]  /*1df60*/  IADD3.X R3, RZ, UR37, RZ, P4, !PT ;  /* 0x00000025ff037c10 */ /* 0x000fce000a7fe4ff */
[----:B--2---:R-:W-:Y:S05]  /*1df70*/  @!P3 BRA `(.L_x_234) ;  /* 0x000000000008b947 */ /* 0x004fea0003800000 */
[----:B------:R0:W-:Y:S01]  /*1df80*/  UTMACMDFLUSH ;  /* 0x00000000000079b7 */ /* 0x0001e20000000000 */
[----:B------:R-:W-:-:S04]  /*1df90*/  DEPBAR.LE SB0, 0x0 ;  /* 0x000080000000791a */ /* 0x000fc80000000000 */
.L_x_234:
[----:B------:R-:W-:Y:S05]  /*1dfa0*/  BSYNC B0 ;  /* 0x0000000000007941 */ /* 0x000fea0003800000 */
.L_x_233:
[----:B---3--:R2:W5:Y:S02]  /*1dfb0*/  ATOMG.E.EXCH.STRONG.GPU PT, RZ, [R2], R5 ;  /* 0x0000000502ff73a8 */ /* 0x00856400041ee100 */
.L_x_230:
[----:B------:R-:W-:-:S04]  /*1dfc0*/  DEPBAR.LE SB0, 0x0 ;  /* 0x000080000000791a */ /* 0x000fc80000000000 */
[----:B------:R-:W-:Y:S05]  /*1dfd0*/  @!P0 BRA `(.L_x_235) ;  /* 0x0000000000048947 */ /* 0x000fea0003800000 */
[----:B------:R-:W-:Y:S01]  /*1dfe0*/  BPT.TRAP 0x1 ;  /* 0x000000040000795c */ /* 0x000fe20000300000 */
.L_x_235:
[----:B-1----:R-:W-:Y:S01]  /*1dff0*/  MOV R0, UR53 ;  /* 0x0000003500007c02 */ /* 0x002fe20008000f00 */
[----:B-----5:R-:W-:Y:S01]  /*1e000*/  SYNCS.ARRIVE.TRANS64.RED.A1T0 RZ, [UR7], RZ ;  /* 0x000000ffffff79a7 */ /* 0x020fe20008100407 */
[----:B------:R-:W-:Y:S02]  /*1e010*/  SEL R6, RZ, 0x1, !P2 ;  /* 0x00000001ff067807 */ /* 0x000fe40005000000 */
[----:B------:R-:W-:Y:S01]  /*1e020*/  LOP3.LUT R153, R153, 0x1, RZ, 0x3c, !PT ;  /* 0x0000000199997812 */ /* 0x000fe200078e3cff */
[----:B------:R1:W-:Y:S01]  /*1e030*/  SYNCS.ARRIVE.TRANS64.A1T0 RZ, [R0+UR49], RZ ;  /* 0x000000ff00ff79a7 */ /* 0x0003e20008100031 */
[----:B------:R-:W-:Y:S05]  /*1e040*/  @P1 BRA `(.L_x_236) ;  /* 0xfffffe5800941947 */ /* 0x000fea000383ffff */
[----:B------:R-:W-:Y:S05]  /*1e050*/  EXIT ;  /* 0x000000000000794d */ /* 0x000fea0003800000 */
.L_x_23:
[----:B------:R-:W-:-:S08]  /*1e060*/  NOP ;  /* 0x0000000000007918 */ /* 0x000fd00000000000 */
[----:B----45:R-:W1:-:S00]  /*1e070*/  USETMAXREG.DEALLOC.CTAPOOL 0x28 ;  /* 0x00000028000079c8 */ /* 0x030e4000080e0500 */
[----:B------:R-:W-:-:S06]  /*1e080*/  UISETP.NE.AND UP1, UPT, UR51, 0x3, UPT ;  /* 0x000000033300788c */ /* 0x000fcc000bf25270 */
[----:B------:R-:W-:-:S13]  /*1e090*/  PLOP3.LUT P1, PT, PT, PT, UP1, 0x80, 0x0 ;  /* 0x000000000000781c */ /* 0x000fda0003f2f018 */
[----:B-1----:R-:W-:Y:S05]  /*1e0a0*/  @!P1 BRA `(.L_x_237) ;  /* 0x0000005400b89947 */ /* 0x002fea0003800000 */
[----:B------:R-:W-:-:S13]  /*1e0b0*/  ISETP.NE.AND P0, PT, RZ, UR51, PT ;  /* 0x00000033ff007c0c */ /* 0x000fda000bf05270 */
[----:B------:R-:W-:Y:S05]  /*1e0c0*/  @!P0 BRA `(.L_x_238) ;  /* 0x0000003800b08947 */ /* 0x000fea0003800000 */
[----:B------:R-:W-:-:S06]  /*1e0d0*/  UISETP.NE.AND UP0, UPT, UR51, 0x2, UPT ;  /* 0x000000023300788c */ /* 0x000fcc000bf05270 */
[----:B------:R-:W-:-:S13]  /*1e0e0*/  PLOP3.LUT P0, PT, PT, PT, UP0, 0x80, 0x0 ;  /* 0x000000000000781c */ /* 0x000fda0003f0f008 */
[----:B--2---:R-:W-:Y:S05]  /*1e0f0*/  @P0 EXIT ;  /* 0x000000000000094d */ /* 0x004fea0003800000 */
[----:B------:R-:W1:Y:S01]  /*1e100*/  S2UR UR4, SR_CTAID.Y ;  /* 0x00000000000479c3 */ /* 0x000e620000002600 */
[----:B------:R-:W-:Y:S01]  /*1e110*/  ELECT P0, URZ, PT ;  /* 0x00000000003f782f */ /* 0x000fe20003800000 */
[----:B------:R-:W-:Y:S01]  /*1e120*/  BSSY B0, `(.L_x_239) ;  /* 0x0000023000007945 */ /* 0x000fe20003800000 */
[----:B-1----:R-:W-:-:S11]  /*1e130*/  UIMAD UR4, UR4, UR60, UR57 ;  /* 0x0000003c040472a4 */ /* 0x002fd6000f8e0239 */
[----:B------:R-:W-:Y:S05]  /*1e140*/  @!P0 BRA `(.L_x_240) ;  /* 0x0000000000808947 */ /* 0x000fea0003800000 */
[----:B------:R-:W-:Y:S01]  /*1e150*/  STL.64 [R1+0x610], R18 ;  /* 0x0006101201007387 */ /* 0x000fe20000100a00 */
[----:B------:R-:W1:Y:S01]  /*1e160*/  LDC.64 R14, c[0x0][0x628] ;  /* 0x00018a00ff0e7b82 */ /* 0x000e620000000a00 */
[----:B------:R-:W-:Y:S02]  /*1e170*/  UMOV UR5, 0x400 ;  /* 0x0000040000057882 */ /* 0x000fe40000000000 */
[----:B------:R2:W-:Y:S01]  /*1e180*/  STL.64 [R1+0x608], R16 ;  /* 0x0006081001007387 */ /* 0x0005e20000100a00 */
[----:B------:R-:W-:-:S03]  /*1e190*/  ULEA UR5, UR58, UR5, 0x18 ;  /* 0x000000053a057291 */ /* 0x000fc6000f8ec03f */
[----:B------:R3:W-:Y:S01]  /*1e1a0*/  STL [R1+0x600], R13 ;  /* 0x0006000d01007387 */ /* 0x0007e20000100800 */
[----:B------:R-:W4:Y:S08]  /*1e1b0*/  LDC.64 R4, c[0x0][0x600] ;  /* 0x00018000ff047b82 */ /* 0x000f300000000a00 */
[----:B--2---:R-:W2:Y:S08]  /*1e1c0*/  LDC.64 R16, c[0x0][0x610] ;  /* 0x00018400ff107b82 */ /* 0x004eb00000000a00 */
[----:B------:R-:W2:Y:S08]  /*1e1d0*/  LDC.64 R18, c[0x0][0x618] ;  /* 0x00018600ff127b82 */ /* 0x000eb00000000a00 */
[----:B---3--:R-:W1:Y:S08]  /*1e1e0*/  LDC.64 R12, c[0x0][0x620] ;  /* 0x00018800ff0c7b82 */ /* 0x008e700000000a00 */
[----:B------:R-:W4:Y:S01]  /*1e1f0*/  LDC.64 R6, c[0x0][0x608] ;  /* 0x00018200ff067b82 */ /* 0x000f220000000a00 */
[----:B--2---:R2:W-:Y:S07]  /*1e200*/  STS.128 [UR5+0x34710], R16 ;  /* 0x03471010ff007988 */ /* 0x0045ee0008000c05 */
[----:B------:R-:W3:Y:S01]  /*1e210*/  LDC.64 R32, c[0x0][0x630] ;  /* 0x00018c00ff207b82 */ /* 0x000ee20000000a00 */
[----:B-1----:R1:W-:Y:S07]  /*1e220*/  STS.128 [UR5+0x34720], R12 ;  /* 0x0347200cff007988 */ /* 0x0023ee0008000c05 */
[----:B------:R-:W3:Y:S01]  /*1e230*/  LDC.64 R34, c[0x0][0x638] ;  /* 0x00018e00ff227b82 */ /* 0x000ee20000000a00 */
[----:B--2---:R2:W5:Y:S07]  /*1e240*/  LDL.LU.64 R18, [R1+0x610] ;  /* 0x0006100001127983 */ /* 0x00456e0000300a00 */
[----:B------:R-:W2:Y:S01]  /*1e250*/  LDC.64 R28, c[0x0][0x640] ;  /* 0x00019000ff1c7b82 */ /* 0x000ea20000000a00 */
[----:B------:R2:W5:Y:S04]  /*1e260*/  LDL.LU.64 R16, [R1+0x608] ;  /* 0x0006080001107983 */ /* 0x0005680000300a00 */
[----:B-1----:R1:W5:Y:S03]  /*1e270*/  LDL.LU R13, [R1+0x600] ;  /* 0x00060000010d7983 */ /* 0x0023660000300800 */
[----:B------:R-:W2:Y:S01]  /*1e280*/  LDC.64 R30, c[0x0][0x648] ;  /* 0x00019200ff1e7b82 */ /* 0x000ea20000000a00 */
[----:B----4-:R4:W-:Y:S07]  /*1e290*/  STS.128 [UR5+0x34700], R4 ;  /* 0x03470004ff007988 */ /* 0x0109ee0008000c05 */
[----:B------:R-:W1:Y:S08]  /*1e2a0*/  LDC.64 R24, c[0x0][0x650] ;  /* 0x00019400ff187b82 */ /* 0x000e700000000a00 */
[----:B------:R-:W1:Y:S08]  /*1e2b0*/  LDC.64 R26, c[0x0][0x658] ;  /* 0x00019600ff1a7b82 */ /* 0x000e700000000a00 */
[----:B------:R-:W1:Y:S08]  /*1e2c0*/  LDC.64 R8, c[0x0][0x660] ;  /* 0x00019800ff087b82 */ /* 0x000e700000000a00 */
[----:B------:R-:W1:Y:S08]  /*1e2d0*/  LDC.64 R10, c[0x0][0x668] ;  /* 0x00019a00ff0a7b82 */ /* 0x000e700000000a00 */
[----:B----4-:R-:W4:Y:S08]  /*1e2e0*/  LDC.64 R4, c[0x0][0x670] ;  /* 0x00019c00ff047b82 */ /* 0x010f300000000a00 */
[----:B------:R-:W4:Y:S01]  /*1e2f0*/  LDC.64 R6, c[0x0][0x678] ;  /* 0x00019e00ff067b82 */ /* 0x000f220000000a00 */
[----:B---3--:R3:W-:Y:S04]  /*1e300*/  STS.128 [UR5+0x34730], R32 ;  /* 0x03473020ff007988 */ /* 0x0087e80008000c05 */
[----:B--2---:R3:W-:Y:S04]  /*1e310*/  STS.128 [UR5+0x34740], R28 ;  /* 0x0347401cff007988 */ /* 0x0047e80008000c05 */
[----:B-1----:R3:W-:Y:S04]  /*1e320*/  STS.128 [UR5+0x34750], R24 ;  /* 0x03475018ff007988 */ /* 0x0027e80008000c05 */
[----:B------:R3:W-:Y:S04]  /*1e330*/  STS.128 [UR5+0x34760], R8 ;  /* 0x03476008ff007988 */ /* 0x0007e80008000c05 */
[----:B----4-:R3:W-:Y:S02]  /*1e340*/  STS.128 [UR5+0x34770], R4 ;  /* 0x03477004ff007988 */ /* 0x0107e40008000c05 */
.L_x_240:
[----:B------:R-:W-:Y:S05]  /*1e350*/  BSYNC B0 ;  /* 0x0000000000007941 */ /* 0x000fea0003800000 */
.L_x_239:
[----:B------:R-:W-:Y:S01]  /*1e360*/  ELECT P0, URZ, PT ;  /* 0x00000000003f782f */ /* 0x000fe20003800000 */
[----:B------:R-:W-:Y:S01]  /*1e370*/  NOP ;  /* 0x0000000000007918 */ /* 0x000fe20000000000 */
[----:B------:R-:W-:Y:S01]  /*1e380*/  ULDC UR5, c[0x0][0x884] ;  /* 0x0002210000057ab9 */ /* 0x000fe20000000800 */
[----:B------:R-:W-:Y:S01]  /*1e390*/  ULDC.64 UR10, c[0x0][0x800] ;  /* 0x00020000000a7ab9 */ /* 0x000fe20000000a00 */
[----:B------:R-:W-:Y:S01]  /*1e3a0*/  ULEA UR4, UR5, UR4, 0x1 ;  /* 0x0000000405047291 */ /* 0x000fe2000f8e083f */
[----:B------:R-:W-:Y:S03]  /*1e3b0*/  BSSY B0, `(.L_x_241) ;  /* 0x0000033000007945 */ /* 0x000fe60003800000 */
[----:B------:R-:W-:-:S05]  /*1e3c0*/  UIMAD.WIDE UR10, UR4, 0x80, UR10 ;  /* 0x00000080040a78a5 */ /* 0x000fca000f8e020a */
[----:B------:R-:W-:Y:S07]  /*1e3d0*/  @!P0 BRA `(.L_x_242) ;  /* 0x0000000000c08947 */ /* 0x000fee0003800000 */
[----:B------:R-:W-:Y:S01]  /*1e3e0*/  ULDC.64 UR4, c[0x0][0x808] ;  /* 0x0002020000047ab9 */ /* 0x000fe20000000a00 */
[----:B------:R-:W-:Y:S01]  /*1e3f0*/  ULDC.64 UR6, c[0x0][0x810] ;  /* 0x0002040000067ab9 */ /* 0x000fe20000000a00 */
[----:B------:R-:W-:Y:S02]  /*1e400*/  ISETP.NE.U32.AND P0, PT, RZ, UR4, PT ;  /* 0x00000004ff007c0c */ /* 0x000fe4000bf05070 */
[----:B------:R-:W-:Y:S02]  /*1e410*/  ISETP.NE.U32.AND P1, PT, RZ, UR6, PT ;  /* 0x00000006ff007c0c */ /* 0x000fe4000bf25070 */
[----:B------:R-:W-:Y:S02]  /*1e420*/  ISETP.NE.AND.EX P0, PT, RZ, UR5, PT, P0 ;  /* 0x00000005ff007c0c */ /* 0x000fe4000bf05300 */
[----:B------:R-:W-:-:S11]  /*1e430*/  ISETP.NE.AND.EX P1, PT, RZ, UR7, PT, P1 ;  /* 0x00000007ff007c0c */ /* 0x000fd6000bf25310 */
[----:B------:R-:W-:Y:S05]  /*1e440*/  @!P0 BRA `(.L_x_243) ;  /* 0x0000000000188947 */ /* 0x000fea0003800000 */
[----:B------:R-:W1:Y:S02]  /*1e450*/  LDC.64 R2, c[0x0][0x808] ;  /* 0x00020200ff027b82 */ /* 0x000e640000000a00 */
[----:B-1---5:R-:W-:-:S06]  /*1e460*/  IMAD.WIDE R2, R18, 0x8, R2 ;  /* 0x0000000812027825 */ /* 0x022fcc00078e0202 */
[----:B------:R-:W2:Y:S01]  /*1e470*/  LDG.E.64 R2, desc[UR38][R2.64] ;  /* 0x0000002602027981 */ /* 0x000ea2000c1e1b00 */
[----:B------:R-:W-:Y:S02]  /*1e480*/  UMOV UR4, 0x400 ;  /* 0x0000040000047882 */ /* 0x000fe40000000000 */
[----:B------:R-:W-:-:S09]  /*1e490*/  ULEA UR4, UR58, UR4, 0x18 ;  /* 0x000000043a047291 */ /* 0x000fd2000f8ec03f */
[----:B--2---:R1:W-:Y:S03]  /*1e4a0*/  STS.64 [UR4+0x34700], R2 ;  /* 0x03470002ff007988 */ /* 0x0043e60008000a04 */
.L_x_243:
[----:B------:R-:W-:Y:S05]  /*1e4b0*/  @!P1 BRA `(.L_x_242) ;  /* 0x0000000000889947 */ /* 0x000fea0003800000 */
[----:B-1----:R-:W1:Y:S02]  /*1e4c0*/  LDC.64 R2, c[0x0][0x810] ;  /* 0x00020400ff027b82 */ /* 0x002e640000000a00 */
[----:B-1---5:R-:W-:-:S06]  /*1e4d0*/  IMAD.WIDE R2, R18, 0x8, R2 ;  /* 0x0000000812027825 */ /* 0x022fcc00078e0202 */
[----:B------:R-:W2:Y:S01]  /*1e4e0*/  LDG.E.64 R2, desc[UR38][R2.64] ;  /* 0x0000002602027981 */ /* 0x000ea2000c1e1b00 */
[----:B------:R-:W-:Y:S01]  /*1e4f0*/  UMOV UR4, 0x400 ;  /* 0x0000040000047882 */ /* 0x000fe20000000000 */
[----:B---3--:R-:W-:Y:S01]  /*1e500*/  IADD3 R4, R13, -0x1, RZ ;  /* 0xffffffff0d047810 */ /* 0x008fe20007ffe0ff */
[----:B------:R-:W-:-:S04]  /*1e510*/  ULEA UR4, UR58, UR4, 0x18 ;  /* 0x000000043a047291 */ /* 0x000fc8000f8ec03f */
[----:B------:R-:W-:-:S05]  /*1e520*/  UIADD3 UR5, UR4, 0x34700, URZ ;  /* 0x0003470004057890 */ /* 0x000fca000fffe03f */
[----:B------:R-:W1:Y:S01]  /*1e530*/  LDS R0, [UR4+0x3471c] ;  /* 0x03471c04ff007984 */ /* 0x000e620008000800 */
[----:B------:R-:W-:-:S03]  /*1e540*/  MOV R8, UR5 ;  /* 0x0000000500087c02 */ /* 0x000fc60008000f00 */
[----:B------:R-:W-:Y:S01]  /*1e550*/  STS [UR4+0x34730], RZ ;  /* 0x034730ffff007988 */ /* 0x000fe20008000804 */
[----:B------:R-:W-:-:S05]  /*1e560*/  SHF.R.U64 R8, R8, 0x4, RZ ;  /* 0x0000000408087819 */ /* 0x000fca00000012ff */
        /* <DEDUP_REMOVED lines=8> */
[----:B-1----:R-:W-:Y:S01]  /*1e5f0*/  LOP3.LUT R0, R0, 0xf, R5, 0xb8, !PT ;  /* 0x0000000f00007812 */ /* 0x002fe200078eb805 */
[----:B------:R-:W-:Y:S02]  /*1e600*/  VIADD R5, R19, 0xffffffff ;  /* 0xffffffff13057836 */ /* 0x000fe40000000000 */
[----:B------:R-:W-:Y:S04]  /*1e610*/  STS [UR4+0x3470c], R2 ;  /* 0x03470c02ff007988 */ /* 0x000fe80008000804 */
[----:B------:R-:W-:Y:S04]  /*1e620*/  STS [UR4+0x3471c], R0 ;  /* 0x03471c00ff007988 */ /* 0x000fe80008000804 */
[----:B------:R-:W1:Y:S02]  /*1e630*/  LDS R6, [UR4+0x3471c] ;  /* 0x03471c04ff067984 */ /* 0x000e640008000800 */
[----:B-1----:R-:W-:-:S05]  /*1e640*/  LOP3.LUT R6, R6, 0xf0, RZ, 0xb8, !PT ;  /* 0x000000f006067812 */ /* 0x002fca00078eb8ff */
[----:B------:R1:W-:Y:S04]  /*1e650*/  STS [UR4+0x3471c], R6 ;  /* 0x03471c06ff007988 */ /* 0x0003e80008000804 */
[----:B------:R-:W2:Y:S01]  /*1e660*/  LDS R9, [UR4+0x3471c] ;  /* 0x03471c04ff097984 */ /* 0x000ea20008000800 */
[----:B-1----:R-:W-:-:S05]  /*1e670*/  CS2R R6, SRZ ;  /* 0x0000000000067805 */ /* 0x002fca000001ff00 */
[----:B------:R-:W-:Y:S01]  /*1e680*/  STS.128 [UR4+0x34720], R4 ;  /* 0x03472004ff007988 */ /* 0x000fe20008000c04 */
[----:B--2---:R-:W-:-:S05]  /*1e690*/  LOP3.LUT R9, R9, 0xf00, RZ, 0xb8, !PT ;  /* 0x00000f0009097812 */ /* 0x004fca00078eb8ff */
[----:B------:R-:W-:Y:S04]  /*1e6a0*/  STS.64 [UR4+0x34718], R8 ;  /* 0x03471808ff007988 */ /* 0x000fe80008000a04 */
[----:B------:R-:W1:Y:S02]  /*1e6b0*/  LDS R3, [UR4+0x3471c] ;  /* 0x03471c04ff037984 */ /* 0x000e640008000800 */
[----:B-1----:R-:W-:-:S05]  /*1e6c0*/  LOP3.LUT R0, R3, 0xf000, RZ, 0xb8, !PT ;  /* 0x0000f00003007812 */ /* 0x002fca00078eb8ff */
[----:B------:R2:W-:Y:S02]  /*1e6d0*/  STS [UR4+0x3471c], R0 ;  /* 0x03471c00ff007988 */ /* 0x0005e40008000804 */
.L_x_242:
[----:B------:R-:W-:Y:S05]  /*1e6e0*/  BSYNC B0 ;  /* 0x0000000000007941 */ /* 0x000fea0003800000 */
.L_x_241:
[----:B--2---:R-:W2:Y:S01]  /*1e6f0*/  S2R R0, SR_LANEID ;  /* 0x0000000000007919 */ /* 0x004ea20000000000 */
[----:B------:R-:W-:Y:S01]  /*1e700*/  ELECT P0, URZ, PT ;  /* 0x00000000003f782f */ /* 0x000fe20003800000 */
[----:B------:R-:W-:Y:S01]  /*1e710*/  NOP ;  /* 0x0000000000007918 */ /* 0x000fe20000000000 */
[----:B------:R-:W-:Y:S11]  /*1e720*/  BSSY B0, `(.L_x_244) ;  /* 0x0000004000007945 */ /* 0x000ff60003800000 */
[----:B------:R-:W-:Y:S05]  /*1e730*/  @!P0 BRA `(.L_x_245) ;  /* 0x0000000000088947 */ /* 0x000fea0003800000 */
[----:B------:R0:W-:Y:S01]  /*1e740*/  UTMACMDFLUSH ;  /* 0x00000000000079b7 */ /* 0x0001e20000000000 */
[----:B------:R-:W-:-:S04]  /*1e750*/  DEPBAR.LE SB0, 0x0 ;  /* 0x000080000000791a */ /* 0x000fc80000000000 */
.L_x_245:
[----:B------:R-:W-:Y:S05]  /*1e760*/  BSYNC B0 ;  /* 0x0000000000007941 */ /* 0x000fea0003800000 */
.L_x_244:
[----:B------:R-:W-:Y:S01]  /*1e770*/  UMOV UR4, 0x400 ;  /* 0x0000040000047882 */ /* 0x000fe20000000000 */
[----:B--23--:R-:W-:Y:S01]  /*1e780*/  SHF.L.U32 R4, R0, 0x2, RZ ;  /* 0x0000000200047819 */ /* 0x00cfe200000006ff */
[----:B------:R-:W-:-:S03]  /*1e790*/  ULEA UR4, UR58, UR4, 0x18 ;  /* 0x000000043a047291 */ /* 0x000fc6000f8ec03f */
[----:B-1----:R-:W-:Y:S01]  /*1e7a0*/  IADD3 R2, P0, R4, UR10, RZ ;  /* 0x0000000a04027c10 */ /* 0x002fe2000ff1e0ff */
[----:B------:R-:W-:Y:S01]  /*1e7b0*/  UIADD3 UR5, UR4, 0x34700, URZ ;  /* 0x0003470004057890 */ /* 0x000fe2000fffe03f */
[----:B------:R-:W-:Y:S02]  /*1e7c0*/  MOV R0, RZ ;  /* 0x000000ff00007202 */ /* 0x000fe40000000f00 */
[----:B------:R-:W-:-:S06]  /*1e7d0*/  IADD3.X R3, RZ, UR11, RZ, P0, !PT ;  /* 0x0000000bff037c10 */ /* 0x000fcc00087fe4ff */
[----:B------:R-:W1:Y:S01]  /*1e7e0*/  LDS R5, [R4+UR5] ;  /* 0x0000000504057984 */ /* 0x000e620008000800 */
[----:B------:R-:W-:-:S03]  /*1e7f0*/  SHF.L.U32 R0, R0, 0x1f, RZ ;  /* 0x0000001f00007819 */ /* 0x000fc600000006ff */
[----:B-1----:R1:W2:Y:S02]  /*1e800*/  ATOMG.E.EXCH.STRONG.GPU PT, RZ, [R2], R5 ;  /* 0x0000000502ff73a8 */ /* 0x0022a400041ee100 */
[----:B--2---:R-:W2:Y:S01]  /*1e810*/  SYNCS.PHASECHK.TRANS64.TRYWAIT P0, [UR4+0x34528], R0 ;  /* 0x03452800ff0075a7 */ /* 0x004ea20008000144 */
[----:B------:R-:W-:Y:S02]  /*1e820*/  ULOP3.LUT UR36, UR59, 0x1, URZ, 0xfc, !UPT ;  /* 0x000000013b247892 */ /* 0x000fe4000f8efc3f */
[----:B------:R-:W-:Y:S01]  /*1e830*/  ULOP3.LUT UR37, UR61, 0x2, URZ, 0xfc, !UPT ;  /* 0x000000023d257892 */ /* 0x000fe2000f8efc3f */
[----:B-12---:R-:W-:Y:S11]  /*1e840*/  @!P0 BRA `(.L_x_246) ;  /* 0x0000008000648947 */ /* 0x006ff60003800000 */
.L_x_575:
[----:B------:R-:W-:Y:S01]  /*1e850*/  MOV R2, 0x1 ;  /* 0x0000000100027802 */ /* 0x000fe20000000f00 */
[----:B------:R-:W-:Y:S01]  /*1e860*/  ULDC UR41, c[0x0][0x598] ;  /* 0x0001660000297ab9 */ /* 0x000fe20000000800 */
[----:B-1----:R-:W-:Y:S01]  /*1e870*/  MOV R0, RZ ;  /* 0x000000ff00007202 */ /* 0x002fe20000000f00 */
[----:B------:R-:W-:Y:S01]  /*1e880*/  ULDC UR42, c[0x0][0x580] ;  /* 0x00016000002a7ab9 */ /* 0x000fe20000000800 */
[----:B------:R-:W-:Y:S01]  /*1e890*/  ULDC.64 UR34, c[0x0][0x590] ;  /* 0x0001640000227ab9 */ /* 0x000fe20000000a00 */
[----:B------:R-:W-:-:S05]  /*1e8a0*/  ULDC.64 UR32, c[0x0][0x588] ;  /* 0x0001620000207ab9 */ /* 0x000fca0000000a00 */
.L_x_451:
[----:B------:R-:W-:-:S06]  /*1e8b0*/  UISETP.NE.AND UP0, UPT, UR36, 0x3, UPT ;  /* 0x000000032400788c */ /* 0x000fcc000bf05270 */
[----:B------:R-:W-:-:S13]  /*1e8c0*/  PLOP3.LUT P1, PT, PT, PT, UP0, 0x80, 0x0 ;  /* 0x000000000000781c */ /* 0x000fda0003f2f008 */
[----:B-----5:R-:W-:Y:S05]  /*1e8d0*/  @!P1 BRA `(.L_x_247) ;  /* 0x0000000000049947 */ /* 0x020fea0003800000 */
[----:B------:R-:W-:Y:S01]  /*1e8e0*/  BPT.TRAP 0x1 ;  /* 0x000000040000795c */ /* 0x000fe20000300000 */
.L_x_247:
[----:B------:R-:W-:Y:S02]  /*1e8f0*/  R2UR UR6, R22 ;  /* 0x00000000160672ca */ /* 0x000fe400000e0000 */
[----:B------:R-:W-:Y:S02]  /*1e900*/  SHF.L.U32 R3, R0, 0x1f, RZ ;  /* 0x0000001f00037819 */ /* 0x000fe400000006ff */
[----:B------:R-:W-:-:S09]  /*1e910*/  LEA R4, R22, UR4, 0x4 ;  /* 0x0000000416047c11 */ /* 0x000fd2000f8e20ff */
[----:B------:R-:W-:-:S09]  /*1e920*/  ULEA UR6, UR6, UR4, 0x3 ;  /* 0x0000000406067291 */ /* 0x000fd2000f8e183f */
[----:B------:R-:W1:Y:S02]  /*1e930*/  SYNCS.PHASECHK.TRANS64.TRYWAIT P0, [UR6+0x34400], R3 ;  /* 0x03440003ff0075a7 */ /* 0x000e640008000146 */
[----:B-1----:R-:W-:Y:S05]  /*1e940*/  @!P0 BRA `(.L_x_248) ;  /* 0x00000080003c8947 */ /* 0x002fea0003800000 */
.L_x_576:
[----:B-1----:R-:W1:Y:S01]  /*1e950*/  LDS.128 R4, [R4+0x34550] ;  /* 0x0345500004047984 */ /* 0x002e620000000c00 */
[----:B------:R-:W-:Y:S01]  /*1e960*/  @!PT LDS RZ, [RZ] ;  /* 0x00000000fffff984 */ /* 0x000fe20000000800 */
[----:B------:R-:W-:Y:S01]  /*1e970*/  @!PT LDS RZ, [RZ] ;  /* 0x00000000fffff984 */ /* 0x000fe20000000800 */
[----:B------:R-:W-:Y:S01]  /*1e980*/  @!PT LDS RZ, [RZ] ;  /* 0x00000000fffff984 */ /* 0x000fe20000000800 */
[----:B------:R-:W-:Y:S01]  /*1e990*/  @!PT LDS RZ, [RZ] ;  /* 0x00000000fffff984 */ /* 0x000fe20000000800 */
[----:B------:R2:W-:Y:S06]  /*1e9a0*/  MEMBAR.ALL.CTA ;  /* 0x0000000000007992 */ /* 0x0005ec0000008000 */
[----:B--2---:R-:W2:Y:S01]  /*1e9b0*/  FENCE.VIEW.ASYNC.S ;  /* 0x00000000000073c6 */ /* 0x004ea20000000000 */
[----:B------:R-:W-:Y:S05]  /*1e9c0*/  @!P1 BRA `(.L_x_249) ;  /* 0x0000000000049947 */ /* 0x000fea0003800000 */
[----:B------:R-:W-:Y:S01]  /*1e9d0*/  BPT.TRAP 0x1 ;  /* 0x000000040000795c */ /* 0x000fe20000300000 */
.L_x_249:
[----:B------:R-:W-:Y:S01]  /*1e9e0*/  UIADD3 UR6, UR6, 0x34440, URZ ;  /* 0x0003444006067890 */ /* 0x000fe2000fffe03f */
[----:B-----5:R-:W-:Y:S02]  /*1e9f0*/  R2UR UR14, R16 ;  /* 0x00000000100e72ca */ /* 0x020fe400000e0000 */
[----:B------:R-:W-:Y:S01]  /*1ea00*/  R2UR UR15, R17 ;  /* 0x00000000110f72ca */ /* 0x000fe200000e0000 */
[----:B------:R-:W-:Y:S01]  /*1ea10*/  UPRMT UR6, UR58, 0x654, UR6 ;  /* 0x000006543a067896 */ /* 0x000fe20008000006 */
[----:B------:R-:W-:Y:S02]  /*1ea20*/  LOP3.LUT P1, RZ, R2, 0xff, RZ, 0xc0, !PT ;  /* 0x000000ff02ff7812 */ /* 0x000fe4000782c0ff */
[----:B------:R-:W-:-:S04]  /*1ea30*/  ISETP.NE.U32.AND P0, PT, RZ, UR34, PT ;  /* 0x00000022ff007c0c */ /* 0x000fc8000bf05070 */
[----:B------:R-:W-:Y:S02]  /*1ea40*/  ISETP.NE.AND.EX P0, PT, RZ, UR35, PT, P0 ;  /* 0x00000023ff007c0c */ /* 0x000fe4000bf05300 */
[----:B--2---:R-:W-:Y:S01]  /*1ea50*/  SYNCS.ARRIVE.TRANS64.RED.A1T0 RZ, [UR6], RZ ;  /* 0x000000ffffff79a7 */ /* 0x004fe20008100406 */
[----:B------:R-:W-:Y:S02]  /*1ea60*/  USHF.L.U32 UR14, UR14, 0x8, URZ ;  /* 0x000000080e0e7899 */ /* 0x000fe4000800063f */
[----:B------:R-:W-:Y:S02]  /*1ea70*/  USHF.L.U32 UR15, UR15, 0x8, URZ ;  /* 0x000000080f0f7899 */ /* 0x000fe4000800063f */
[----:B------:R-:W-:Y:S10]  /*1ea80*/  @!P1 BRA `(.L_x_250) ;  /* 0x00000000000c9947 */ /* 0x000ff40003800000 */
[----:B------:R-:W-:-:S04]  /*1ea90*/  DEPBAR {5,4,3,2,1,0} ;  /* 0x0000003f0000791a */ /* 0x000fc80000000000 */
[----:B------:R2:W-:Y:S02]  /*1eaa0*/  UTMACCTL.IV [UR10] ;  /* 0x000000000a0079b9 */ /* 0x0005e40008000000 */
[----:B--2---:R-:W-:Y:S01]  /*1eab0*/  NOP ;  /* 0x0000000000007918 */ /* 0x004fe20000000000 */
.L_x_250:
[----:B------:R-:W-:Y:S05]  /*1eac0*/  @!P0 BRA `(.L_x_251) ;  /* 0x0000000000188947 */ /* 0x000fea0003800000 */
[----:B------:R-:W2:Y:S02]  /*1ead0*/  LDC.64 R2, c[0x0][0x590] ;  /* 0x00016400ff027b82 */ /* 0x000ea40000000a00 */
[----:B--2---:R-:W-:-:S06]  /*1eae0*/  IMAD.WIDE R2, R18, 0x8, R2 ;  /* 0x0000000812027825 */ /* 0x004fcc00078e0202 */
[----:B------:R-:W2:Y:S04]  /*1eaf0*/  LDG.E.64 R2, desc[UR38][R2.64] ;  /* 0x0000002602027981 */ /* 0x000ea8000c1e1b00 */
[----:B--2---:R-:W2:Y:S02]  /*1eb00*/  LD.E R8, desc[UR38][R2.64] ;  /* 0x0000002602087980 */ /* 0x004ea4000c101900 */
[----:B--2---:R-:W-:Y:S01]  /*1eb10*/  FSETP.NEU.AND P0, PT, R8, RZ, PT ;  /* 0x000000ff0800720b */ /* 0x004fe20003f0d000 */
[----:B------:R-:W-:-:S12]  /*1eb20*/  BRA `(.L_x_252) ;  /* 0x0000000000247947 */ /* 0x000fd80003800000 */
.L_x_251:
[----:B------:R-:W-:Y:S02]  /*1eb30*/  ISETP.NE.U32.AND P1, PT, RZ, UR32, PT ;  /* 0x00000020ff007c0c */ /* 0x000fe4000bf25070 */
[----:B------:R-:W-:Y:S02]  /*1eb40*/  FSETP.NEU.AND P0, PT, RZ, UR42, PT ;  /* 0x0000002aff007c0b */ /* 0x000fe4000bf0d000 */
[----:B------:R-:W-:-:S13]  /*1eb50*/  ISETP.NE.AND.EX P1, PT, RZ, UR33, PT, P1 ;  /* 0x00000021ff007c0c */ /* 0x000fda000bf25310 */
[----:B------:R-:W-:Y:S05]  /*1eb60*/  @!P1 BRA `(.L_x_252) ;  /* 0x0000000000149947 */ /* 0x000fea0003800000 */
[----:B------:R-:W2:Y:S01]  /*1eb70*/  LDC.64 R2, c[0x0][0x588] ;  /* 0x00016200ff027b82 */ /* 0x000ea20000000a00 */
[----:B------:R-:W-:-:S04]  /*1eb80*/  IMAD R9, R18, UR41, RZ ;  /* 0x0000002912097c24 */ /* 0x000fc8000f8e02ff */
[----:B--2---:R-:W-:-:S06]  /*1eb90*/  IMAD.WIDE R2, R9, 0x4, R2 ;  /* 0x0000000409027825 */ /* 0x004fcc00078e0202 */
[----:B------:R-:W2:Y:S02]  /*1eba0*/  LDG.E R2, desc[UR38][R2.64] ;  /* 0x0000002602027981 */ /* 0x000ea4000c1e1900 */
[----:B--2---:R-:W-:-:S13]  /*1ebb0*/  FSETP.NEU.AND P0, PT, R2, RZ, PT ;  /* 0x000000ff0200720b */ /* 0x004fda0003f0d000 */
.L_x_252:
[----:B------:R-:W-:Y:S01]  /*1ebc0*/  UISETP.NE.AND UP0, UPT, UR37, 0x3, UPT ;  /* 0x000000032500788c */ /* 0x000fe2000bf05270 */
[----:B------:R-:W-:-:S05]  /*1ebd0*/  ELECT P1, URZ, PT ;  /* 0x00000000003f782f */ /* 0x000fca0003820000 */
[----:B------:R-:W-:Y:S02]  /*1ebe0*/  PLOP3.LUT P2, PT, PT, PT, UP0, 0x80, 0x0 ;  /* 0x000000000000781c */ /* 0x000fe40003f4f008 */
[----:B------:R-:W-:-:S11]  /*1ebf0*/  PLOP3.LUT P0, PT, P0, P1, PT, 0x2a, 0x0 ;  /* 0x000000000000781c */ /* 0x000fd60000702572 */
[----:B------:R-:W-:Y:S05]  /*1ec00*/  @!P2 BRA `(.L_x_253) ;  /* 0x000000000004a947 */ /* 0x000fea0003800000 */
[----:B------:R-:W-:Y:S01]  /*1ec10*/  BPT.TRAP 0x1 ;  /* 0x000000040000795c */ /* 0x000fe20000300000 */
.L_x_253:
[----:B------:R-:W-:-:S04]  /*1ec20*/  MOV R8, 0x1 ;  /* 0x0000000100087802 */ /* 0x000fc80000000f00 */
[----:B------:R-:W-:-:S04]  /*1ec30*/  SHF.L.U32 R8, R8, 0x1f, RZ ;  /* 0x0000001f08087819 */ /* 0x000fc800000006ff */
[----:B------:R-:W2:Y:S02]  /*1ec40*/  SYNCS.PHASECHK.TRANS64.TRYWAIT P1, [UR4+0x34500], R8 ;  /* 0x03450008ff0075a7 */ /* 0x000ea40008020144 */
[----:B--2---:R-:W-:Y:S05]  /*1ec50*/  @!P1 BRA `(.L_x_254) ;  /* 0x0000007c00909947 */ /* 0x004fea0003800000 */
.L_x_577:
[----:B------:R-:W-:Y:S04]  /*1ec60*/  BSSY B0, `(.L_x_255) ;  /* 0x000000b000007945 */ /* 0x000fe80003800000 */
[----:B------:R-:W-:Y:S05]  /*1ec70*/  @P0 BRA `(.L_x_256) ;  /* 0x0000000000240947 */ /* 0x000fea0003800000 */
[----:B------:R-:W-:Y:S02]  /*1ec80*/  UIADD3 UR12, UR4, 0x30000, URZ ;  /* 0x00030000040c7890 */ /* 0x000fe4000fffe03f */
[----:B------:R-:W-:Y:S01]  /*1ec90*/  UIADD3 UR13, UR4, 0x344e0, URZ ;  /* 0x000344e0040d7890 */ /* 0x000fe2000fffe03f */
[----:B------:R-:W-:Y:S01]  /*1eca0*/  UMOV UR6, 0x0 ;  /* 0x0000000000067882 */ /* 0x000fe20000000000 */
[----:B------:R-:W-:-:S07]  /*1ecb0*/  UMOV UR7, 0x10000000 ;  /* 0x1000000000077882 */ /* 0x000fce0000000000 */
[----:B------:R3:W-:Y:S02]  /*1ecc0*/  UTMALDG.2D [UR12], [UR10], desc[UR6] ;  /* 0x0000060c0a0075b4 */ /* 0x0007e40008009000 */
[----:B---3--:R-:W-:Y:S05]  /*1ecd0*/  @!P2 BRA `(.L_x_257) ;  /* 0x000000000004a947 */ /* 0x008fea0003800000 */
[----:B------:R-:W-:Y:S01]  /*1ece0*/  BPT.TRAP 0x1 ;  /* 0x000000040000795c */ /* 0x000fe20000300000 */
.L_x_257:
[----:B------:R-:W3:Y:S02]  /*1ecf0*/  LDC R2, c[0x0][0x828] ;  /* 0x00020a00ff027b82 */ /* 0x000ee40000000800 */
[----:B---3--:R3:W-:Y:S02]  /*1ed00*/  SYNCS.ARRIVE.TRANS64.RED.A0TR RZ, [UR4+0x344e0], R2 ;  /* 0x0344e002ffff79a7 */ /* 0x0087e40008300404 */
.L_x_256:
[----:B------:R-:W-:Y:S05]  /*1ed10*/  BSYNC B0 ;  /* 0x0000000000007941 */ /* 0x000fea0003800000 */
.L_x_255:
[----:B------:R-:W-:Y:S05]  /*1ed20*/  @!P2 BRA `(.L_x_258) ;  /* 0x000000000004a947 */ /* 0x000fea0003800000 */
[----:B------:R-:W-:Y:S01]  /*1ed30*/  BPT.TRAP 0x1 ;  /* 0x000000040000795c */ /* 0x000fe20000300000 */
.L_x_258:
[----:B------:R-:W-:-:S04]  /*1ed40*/  UIADD3 UR29, UR4, 0x344e0, URZ ;  /* 0x000344e0041d7890 */ /* 0x000fc8000fffe03f */
[----:B------:R-:W-:-:S09]  /*1ed50*/  UPRMT UR6, UR58, 0x654, UR29 ;  /* 0x000006543a067896 */ /* 0x000fd2000800001d */
[----:B------:R-:W-:Y:S01]  /*1ed60*/  SYNCS.ARRIVE.TRANS64.RED.A1T0 RZ, [UR6], RZ ;  /* 0x000000ffffff79a7 */ /* 0x000fe20008100406 */
[----:B------:R-:W-:Y:S05]  /*1ed70*/  @!P2 BRA `(.L_x_259) ;  /* 0x000000000004a947 */ /* 0x000fea0003800000 */
[----:B------:R-:W-:Y:S01]  /*1ed80*/  BPT.TRAP 0x1 ;  /* 0x000000040000795c */ /* 0x000fe20000300000 */
.L_x_259:
[----:B------:R-:W4:Y:S02]  /*1ed90*/  SYNCS.PHASECHK.TRANS64.TRYWAIT P1, [UR4+0x34508], R8 ;  /* 0x03450808ff0075a7 */ /* 0x000f240008020144 */
[----:B----4-:R-:W-:Y:S05]  /*1eda0*/  @!P1 BRA `(.L_x_260) ;  /* 0x0000007c00549947 */ /* 0x010fea0003800000 */
.L_x_578:
[----:B------:R-:W-:Y:S04]  /*1edb0*/  BSSY B0, `(.L_x_261) ;  /* 0x000000d000007945 */ /* 0x000fe80003800000 */
[----:B------:R-:W-:Y:S05]  /*1edc0*/  @P0 BRA `(.L_x_262) ;  /* 0x00000000002c0947 */ /* 0x000fea0003800000 */
[----:B------:R-:W-:Y:S02]  /*1edd0*/  UIADD3 UR18, UR14, 0x40, URZ ;  /* 0x000000400e127890 */ /* 0x000fe4000fffe03f */
[----:B------:R-:W-:Y:S02]  /*1ede0*/  UIADD3 UR16, UR4, 0x31000, URZ ;  /* 0x0003100004107890 */ /* 0x000fe4000fffe03f */
[----:B------:R-:W-:Y:S01]  /*1edf0*/  UIADD3 UR17, UR4, 0x344e8, URZ ;  /* 0x000344e804117890 */ /* 0x000fe2000fffe03f */
[----:B------:R-:W-:Y:S01]  /*1ee00*/  UMOV UR8, 0x0 ;  /* 0x0000000000087882 */ /* 0x000fe20000000000 */
[----:B------:R-:W-:Y:S01]  /*1ee10*/  UMOV UR9, 0x10000000 ;  /* 0x1000000000097882 */ /* 0x000fe20000000000 */
[----:B------:R-:W-:-:S06]  /*1ee20*/  UMOV UR19, UR15 ;  /* 0x0000000f00137c82 */ /* 0x000fcc0008000000 */
[----:B------:R4:W-:Y:S02]  /*1ee30*/  UTMALDG.2D [UR16], [UR10], desc[UR8] ;  /* 0x000008100a0075b4 */ /* 0x0009e40008009000 */
[----:B----4-:R-:W-:Y:S05]  /*1ee40*/  @!P2 BRA `(.L_x_263) ;  /* 0x000000000004a947 */ /* 0x010fea0003800000 */
[----:B------:R-:W-:Y:S01]  /*1ee50*/  BPT.TRAP 0x1 ;  /* 0x000000040000795c */ /* 0x000fe20000300000 */
.L_x_263:
[----:B---3--:R-:W3:Y:S02]  /*1ee60*/  LDC R2, c[0x0][0x828] ;  /* 0x00020a00ff027b82 */ /* 0x008ee40000000800 */
[----:B---3--:R4:W-:Y:S02]  /*1ee70*/  SYNCS.ARRIVE.TRANS64.RED.A0TR RZ, [UR4+0x344e8], R2 ;  /* 0x0344e802ffff79a7 */ /* 0x0089e40008300404 */
.L_x_262:
[----:B------:R-:W-:Y:S05]  /*1ee80*/  BSYNC B0 ;  /* 0x0000000000007941 */ /* 0x000fea0003800000 */
.L_x_261:
[----:B------:R-:W-:Y:S05]  /*1ee90*/  @!P2 BRA `(.L_x_264) ;  /* 0x000000000004a947 */ /* 0x000fea0003800000 */
[----:B------:R-:W-:Y:S01]  /*1eea0*/  BPT.TRAP 0x1 ;  /* 0x000000040000795c */ /* 0x000fe20000300000 */
.L_x_264:
[----:B------:R-:W-:-:S04]  /*1eeb0*/  UIADD3 UR17, UR4, 0x344e8, URZ ;  /* 0x000344e804117890 */ /* 0x000fc8000fffe03f */
[----:B------:R-:W-:-:S09]  /*1eec0*/  UPRMT UR7, UR58, 0x654, UR17 ;  /* 0x000006543a077896 */ /* 0x000fd20008000011 */
[----:B------:R-:W-:Y:S01]  /*1eed0*/  SYNCS.ARRIVE.TRANS64.RED.A1T0 RZ, [UR7], RZ ;  /* 0x000000ffffff79a7 */ /* 0x000fe20008100407 */
[----:B------:R-:W-:Y:S05]  /*1eee0*/  @!P2 BRA `(.L_x_265) ;  /* 0x000000000004a947 */ /* 0x000fea0003800000 */
[----:B------:R-:W-:Y:S01]  /*1eef0*/  BPT.TRAP 0x1 ;  /* 0x000000040000795c */ /* 0x000fe20000300000 */
.L_x_265:
[----:B------:R-:W5:Y:S02]  /*1ef00*/  SYNCS.PHASECHK.TRANS64.TRYWAIT P1, [UR4+0x34510], R8 ;  /* 0x03451008ff0075a7 */ /* 0x000f640008020144 */
[----:B-----5:R-:W-:Y:S05]  /*1ef10*/  @!P1 BRA `(.L_x_266) ;  /* 0x0000007c00109947 */ /* 0x020fea0003800000 */
.L_x_579:
        /* <DEDUP_REMOVED lines=9> */
[----:B-1----:R-:W-:Y:S05]  /*1efb0*/  @!P2 BRA `(.L_x_269) ;  /* 0x000000000004a947 */ /* 0x002fea0003800000 */
[----:B------:R-:W-:Y:S01]  /*1efc0*/  BPT.TRAP 0x1 ;  /* 0x000000040000795c */ /* 0x000fe20000300000 */
.L_x_269:
[----:B---34-:R-:W1:Y:S02]  /*1efd0*/  LDC R2, c[0x0][0x828] ;  /* 0x00020a00ff027b82 */ /* 0x018e640000000800 */
[----:B-1----:R1:W-:Y:S02]  /*1efe0*/  SYNCS.ARRIVE.TRANS64.RED.A0TR RZ, [UR4+0x344f0], R2 ;  /* 0x0344f002ffff79a7 */ /* 0x0023e40008300404 */
.L_x_268:
[----:B------:R-:W-:Y:S05]  /*1eff0*/  BSYNC B0 ;  /* 0x0000000000007941 */ /* 0x000fea0003800000 */
.L_x_267:
[----:B------:R-:W-:Y:S05]  /*1f000*/  @!P2 BRA `(.L_x_270) ;  /* 0x000000000004a947 */ /* 0x000fea0003800000 */
[----:B------:R-:W-:Y:S01]  /*1f010*/  BPT.TRAP 0x1 ;  /* 0x000000040000795c */ /* 0x000fe20000300000 */
.L_x_270:
[----:B------:R-:W-:-:S04]  /*1f020*/  UIADD3 UR21, UR4, 0x344f0, URZ ;  /* 0x000344f004157890 */ /* 0x000fc8000fffe03f */
[----:B------:R-:W-:-:S09]  /*1f030*/  UPRMT UR8, UR58, 0x654, UR21 ;  /* 0x000006543a087896 */ /* 0x000fd20008000015 */
[----:B------:R-:W-:Y:S01]  /*1f040*/  SYNCS.ARRIVE.TRANS64.RED.A1T0 RZ, [UR8], RZ ;  /* 0x000000ffffff79a7 */ /* 0x000fe20008100408 */
[----:B------:R-:W-:Y:S05]  /*1f050*/  @!P2 BRA `(.L_x_271) ;  /* 0x000000000004a947 */ /* 0x000fea0003800000 */
[----:B------:R-:W-:Y:S01]  /*1f060*/  BPT.TRAP 0x1 ;  /* 0x000000040000795c */ /* 0x000fe20000300000 */
.L_x_271:
[----:B------:R-:W5:Y:S02]  /*1f070*/  SYNCS.PHASECHK.TRANS64.TRYWAIT P1, [UR4+0x34518], R8 ;  /* 0x03451808ff0075a7 */ /* 0x000f640008020144 */
[----:B-----5:R-:W-:Y:S05]  /*1f080*/  @!P1 BRA `(.L_x_272) ;  /* 0x0000007800cc9947 */ /* 0x020fea0003800000 */
.L_x_580:
        /* <DEDUP_REMOVED lines=11> */
.L_x_275:
[----:B---34-:R-:W1:Y:S02]  /*1f140*/  LDC R2, c[0x0][0x828] ;  /* 0x00020a00ff027b82 */ /* 0x018e640000000800 */
[----:B-1----:R1:W-:Y:S02]  /*1f150*/  SYNCS.ARRIVE.TRANS64.RED.A0TR RZ, [UR4+0x344f8], R2 ;  /* 0x0344f802ffff79a7 */ /* 0x0023e40008300404 */
.L_x_274:
[----:B------:R-:W-:Y:S05]  /*1f160*/  BSYNC B0 ;  /* 0x0000000000007941 */ /* 0x000fea0003800000 */
.L_x_273:
[----:B------:R-:W-:Y:S05]  /*1f170*/  @!P2 BRA `(.L_x_276) ;  /* 0x000000000004a947 */ /* 0x000fea0003800000 */
[----:B------:R-:W-:Y:S01]  /*1f180*/  BPT.TRAP 0x1 ;  /* 0x000000040000795c */ /* 0x000fe20000300000 */
.L_x_276:
[----:B------:R-:W-:Y:S02]  /*1f190*/  UIADD3 UR25, UR4, 0x344f8, URZ ;  /* 0x000344f804197890 */ /* 0x000fe4000fffe03f */
[----:B------:R-:W-:Y:S02]  /*1f1a0*/  UIADD3 UR31, UR15, 0x20, URZ ;  /* 0x000000200f1f7890 */ /* 0x000fe4000fffe03f */
[----:B------:R-:W-:-:S09]  /*1f1b0*/  UPRMT UR9, UR58, 0x654, UR25 ;  /* 0x000006543a097896 */ /* 0x000fd20008000019 */
[----:B------:R-:W-:Y:S01]  /*1f1c0*/  SYNCS.ARRIVE.TRANS64.RED.A1T0 RZ, [UR9], RZ ;  /* 0x000000ffffff79a7 */ /* 0x000fe20008100409 */
[----:B------:R-:W-:Y:S05]  /*1f1d0*/  @!P2 BRA `(.L_x_277) ;  /* 0x000000000004a947 */ /* 0x000fea0003800000 */
[----:B------:R-:W-:Y:S01]  /*1f1e0*/  BPT.TRAP 0x1 ;  /* 0x000000040000795c */ /* 0x000fe20000300000 */
.L_x_277:
[----:B-1-34-:R-:W-:-:S04]  /*1f1f0*/  SHF.L.U32 R2, RZ, 0x1f, RZ ;  /* 0x0000001fff027819 */ /* 0x01afc800000006ff */
[----:B------:R-:W1:Y:S02]  /*1f200*/  SYNCS.PHASECHK.TRANS64.TRYWAIT P1, [UR4+0x34500], R2 ;  /* 0x03450002ff0075a7 */ /* 0x000e640008020144 */
[----:B-1----:R-:W-:Y:S05]  /*1f210*/  @!P1 BRA `(.L_x_278) ;  /* 0x0000007800809947 */ /* 0x002fea0003800000 */
.L_x_581:
[----:B------:R-:W-:Y:S04]  /*1f220*/  BSSY B0, `(.L_x_279) ;  /* 0x000000b000007945 */ /* 0x000fe80003800000 */
[----:B------:R-:W-:Y:S05]  /*1f230*/  @P0 BRA `(.L_x_280) ;  /* 0x0000000000240947 */ /* 0x000fea0003800000 */
[----:B------:R-:W-:Y:S01]  /*1f240*/  UIADD3 UR28, UR4, 0x30000, URZ ;  /* 0x00030000041c7890 */ /* 0x000fe2000fffe03f */
[----:B------:R-:W-:Y:S01]  /*1f250*/  UMOV UR12, 0x0 ;  /* 0x00000000000c7882 */ /* 0x000fe20000000000 */
[----:B------:R-:W-:Y:S01]  /*1f260*/  UMOV UR13, 0x10000000 ;  /* 0x10000000000d7882 */ /* 0x000fe20000000000 */
[----:B------:R-:W-:-:S06]  /*1f270*/  UMOV UR30, UR14 ;  /* 0x0000000e001e7c82 */ /* 0x000fcc0008000000 */
[----:B------:R3:W-:Y:S02]  /*1f280*/  UTMALDG.2D [UR28], [UR10], desc[UR12] ;  /* 0x00000c1c0a0075b4 */ /* 0x0007e40008009000 */
[----:B---3--:R-:W-:Y:S05]  /*1f290*/  @!P2 BRA `(.L_x_281) ;  /* 0x000000000004a947 */ /* 0x008fea0003800000 */
[----:B------:R-:W-:Y:S01]  /*1f2a0*/  BPT.TRAP 0x1 ;  /* 0x000000040000795c */ /* 0x000fe20000300000 */
.L_x_281:
[----:B-12---:R-:W1:Y:S02]  /*1f2b0*/  LDC R3, c[0x0][0x828] ;  /* 0x00020a00ff037b82 */ /* 0x006e640000000800 */
[----:B-1----:R3:W-:Y:S02]  /*1f2c0*/  SYNCS.ARRIVE.TRANS64.RED.A0TR RZ, [UR4+0x344e0], R3 ;  /* 0x0344e003ffff79a7 */ /* 0x0027e40008300404 */
.L_x_280:
[----:B------:R-:W-:Y:S05]  /*1f2d0*/  BSYNC B0 ;  /* 0x0000000000007941 */ /* 0x000fea0003800000 */
.L_x_279:
[----:B------:R-:W-:Y:S05]  /*1f2e0*/  @!P2 BRA `(.L_x_282) ;  /* 0x000000000004a947 */ /* 0x000fea0003800000 */
[----:B------:R-:W-:Y:S01]  /*1f2f0*/  BPT.TRAP 0x1 ;  /* 0x000000040000795c */ /* 0x000fe20000300000 */
.L_x_282:
[----:B------:R-:W-:Y:S01]  /*1f300*/  SYNCS.ARRIVE.TRANS64.RED.A1T0 RZ, [UR6], RZ ;  /* 0x000000ffffff79a7 */ /* 0x000fe20008100406 */
[----:B------:R-:W-:Y:S05]  /*1f310*/  @!P2 BRA `(.L_x_283) ;  /* 0x000000000004a947 */ /* 0x000fea0003800000 */
[----:B------:R-:W-:Y:S01]  /*1f320*/  BPT.TRAP 0x1 ;  /* 0x000000040000795c */ /* 0x000fe20000300000 */
.L_x_283:
[----:B------:R-:W4:Y:S02]  /*1f330*/  SYNCS.PHASECHK.TRANS64.TRYWAIT P1, [UR4+0x34508], R2 ;  /* 0x03450802ff0075a7 */ /* 0x000f240008020144 */
[----:B----4-:R-:W-:Y:S05]  /*1f340*/  @!P1 BRA `(.L_x_284) ;  /* 0x00000078004c9947 */ /* 0x010fea0003800000 */
.L_x_582:
[----:B------:R-:W-:Y:S04]  /*1f350*/  BSSY B0, `(.L_x_285) ;  /* 0x000000c000007945 */ /* 0x000fe80003800000 */
[----:B------:R-:W-:Y:S05]  /*1f360*/  @P0 BRA `(.L_x_286) ;  /* 0x0000000000280947 */ /* 0x000fea0003800000 */
        /* <DEDUP_REMOVED lines=8> */
.L_x_287:
[----:B-123--:R-:W1:Y:S02]  /*1f3f0*/  LDC R3, c[0x0][0x828] ;  /* 0x00020a00ff037b82 */ /* 0x00ee640000000800 */
[----:B-1----:R4:W-:Y:S02]  /*1f400*/  SYNCS.ARRIVE.TRANS64.RED.A0TR RZ, [UR4+0x344e8], R3 ;  /* 0x0344e803ffff79a7 */ /* 0x0029e40008300404 */
.L_x_286:
[----:B------:R-:W-:Y:S05]  /*1f410*/  BSYNC B0 ;  /* 0x0000000000007941 */ /* 0x000fea0003800000 */
.L_x_285:
[----:B------:R-:W-:Y:S05]  /*1f420*/  @!P2 BRA `(.L_x_288) ;  /* 0x000000000004a947 */ /* 0x000fea0003800000 */
[----:B------:R-:W-:Y:S01]  /*1f430*/  BPT.TRAP 0x1 ;  /* 0x000000040000795c */ /* 0x000fe20000300000 */
.L_x_288:
[----:B------:R-:W-:Y:S01]  /*1f440*/  SYNCS.ARRIVE.TRANS64.RED.A1T0 RZ, [UR7], RZ ;  /* 0x000000ffffff79a7 */ /* 0x000fe20008100407 */
[----:B------:R-:W-:Y:S05]  /*1f450*/  @!P2 BRA `(.L_x_289) ;  /* 0x000000000004a947 */ /* 0x000fea0003800000 */
[----:B------:R-:W-:Y:S01]  /*1f460*/  BPT.TRAP 0x1 ;  /* 0x000000040000795c */ /* 0x000fe20000300000 */
.L_x_289:
[----:B------:R-:W5:Y:S02]  /*1f470*/  SYNCS.PHASECHK.TRANS64.TRYWAIT P1, [UR4+0x34510], R2 ;  /* 0x03451002ff0075a7 */ /* 0x000f640008020144 */
[----:B-----5:R-:W-:Y:S05]  /*1f480*/  @!P1 BRA `(.L_x_290) ;  /* 0x0000007800149947 */ /* 0x020fea0003800000 */
.L_x_583:
        /* <DEDUP_REMOVED lines=10> */
.L_x_293:
[----:B--234-:R-:W1:Y:S02]  /*1f530*/  LDC R3, c[0x0][0x828] ;  /* 0x00020a00ff037b82 */ /* 0x01ce640000000800 */
[----:B-1----:R1:W-:Y:S02]  /*1f540*/  SYNCS.ARRIVE.TRANS64.RED.A0TR RZ, [UR4+0x344f0], R3 ;  /* 0x0344f003ffff79a7 */ /* 0x0023e40008300404 */
.L_x_292:
[----:B------:R-:W-:Y:S05]  /*1f550*/  BSYNC B0 ;  /* 0x0000000000007941 */ /* 0x000fea0003800000 */
.L_x_291:
[----:B------:R-:W-:Y:S05]  /*1f560*/  @!P2 BRA `(.L_x_294) ;  /* 0x000000000004a947 */ /* 0x000fea0003800000 */
[----:B------:R-:W-:Y:S01]  /*1f570*/  BPT.TRAP 0x1 ;  /* 0x000000040000795c */ /* 0x000fe20000300000 */
.L_x_294:
[----:B------:R-:W-:Y:S01]  /*1f580*/  SYNCS.ARRIVE.TRANS64.RED.A1T0 RZ, [UR8], RZ ;  /* 0x000000ffffff79a7 */ /* 0x000fe20008100408 */
[----:B------:R-:W-:Y:S05]  /*1f590*/  @!P2 BRA `(.L_x_295) ;  /* 0x000000000004a947 */ /* 0x000fea0003800000 */
[----:B------:R-:W-:Y:S01]  /*1f5a0*/  BPT.TRAP 0x1 ;  /* 0x000000040000795c */ /* 0x000fe20000300000 */
.L_x_295:
[----:B------:R-:W5:Y:S02]  /*1f5b0*/  SYNCS.PHASECHK.TRANS64.TRYWAIT P1, [UR4+0x34518], R2 ;  /* 0x03451802ff0075a7 */ /* 0x000f640008020144 */
[----:B-----5:R-:W-:Y:S05]  /*1f5c0*/  @!P1 BRA `(.L_x_296) ;  /* 0x0000007400dc9947 */ /* 0x020fea0003800000 */
.L_x_584:
        /* <DEDUP_REMOVED lines=10> */
.L_x_299:
[----:B--234-:R-:W1:Y:S02]  /*1f670*/  LDC R3, c[0x0][0x828] ;  /* 0x00020a00ff037b82 */ /* 0x01ce640000000800 */
[----:B-1----:R1:W-:Y:S02]  /*1f680*/  SYNCS.ARRIVE.TRANS64.RED.A0TR RZ, [UR4+0x344f8], R3 ;  /* 0x0344f803ffff79a7 */ /* 0x0023e40008300404 */
.L_x_298:
[----:B------:R-:W-:Y:S05]  /*1f690*/  BSYNC B0 ;  /* 0x0000000000007941 */ /* 0x000fea0003800000 */
.L_x_297:
[----:B------:R-:W-:Y:S05]  /*1f6a0*/  @!P2 BRA `(.L_x_300) ;  /* 0x000000000004a947 */ /* 0x000fea0003800000 */
[----:B------:R-:W-:Y:S01]  /*1f6b0*/  BPT.TRAP 0x1 ;  /* 0x000000040000795c */ /* 0x000fe20000300000 */
.L_x_300:
[----:B------:R-:W-:Y:S01]  /*1f6c0*/  SYNCS.ARRIVE.TRANS64.RED.A1T0 RZ, [UR9], RZ ;  /* 0x000000ffffff79a7 */ /* 0x000fe20008100409 */
[----:B------:R-:W-:Y:S01]  /*1f6d0*/  UIADD3 UR31, UR15, 0x40, URZ ;  /* 0x000000400f1f7890 */ /* 0x000fe2000fffe03f */
[----:B------:R-:W-:Y:S11]  /*1f6e0*/  @!P2 BRA `(.L_x_301) ;  /* 0x000000000004a947 */ /* 0x000ff60003800000 */
[----:B------:R-:W-:Y:S01]  /*1f6f0*/  BPT.TRAP 0x1 ;  /* 0x000000040000795c */ /* 0x000fe20000300000 */
.L_x_301:
[----:B------:R-:W5:Y:S02]  /*1f700*/  SYNCS.PHASECHK.TRANS64.TRYWAIT P1, [UR4+0x34500], R8 ;  /* 0x03450008ff0075a7 */ /* 0x000f640008020144 */
[----:B-----5:R-:W-:Y:S05]  /*1f710*/  @!P1 BRA `(.L_x_302) ;  /* 0x0000007400a09947 */ /* 0x020fea0003800000 */
.L_x_585:
[----:B------:R-:W-:Y:S04]  /*1f720*/  BSSY B0, `(.L_x_303) ;  /* 0x000000b000007945 */ /* 0x000fe80003800000 */
[----:B------:R-:W-:Y:S05]  /*1f730*/  @P0 BRA `(.L_x_304) ;  /* 0x0000000000240947 */ /* 0x000fea0003800000 */
[----:B------:R-:W-:Y:S01]  /*1f740*/  UIADD3 UR28, UR4, 0x30000, URZ ;  /* 0x00030000041c7890 */ /* 0x000fe2000fffe03f */
[----:B------:R-:W-:Y:S01]  /*1f750*/  UMOV UR12, 0x0 ;  /* 0x00000000000c7882 */ /* 0x000fe20000000000 */
[----:B------:R-:W-:Y:S01]  /*1f760*/  UMOV UR13, 0x10000000 ;  /* 0x10000000000d7882 */ /* 0x000fe20000000000 */
[----:B------:R-:W-:-:S06]  /*1f770*/  UMOV UR30, UR14 ;  /* 0x0000000e001e7c82 */ /* 0x000fcc0008000000 */
[----:B------:R1:W-:Y:S02]  /*1f780*/  UTMALDG.2D [UR28], [UR10], desc[UR12] ;  /* 0x00000c1c0a0075b4 */ /* 0x0003e40008009000 */
[----:B-1----:R-:W-:Y:S05]  /*1f790*/  @!P2 BRA `(.L_x_305) ;  /* 0x000000000004a947 */ /* 0x002fea0003800000 */
[----:B------:R-:W-:Y:S01]  /*1f7a0*/  BPT.TRAP 0x1 ;  /* 0x000000040000795c */ /* 0x000fe20000300000 */
.L_x_305:
[----:B--234-:R-:W1:Y:S02]  /*1f7b0*/  LDC R3, c[0x0][0x828] ;  /* 0x00020a00ff037b82 */ /* 0x01ce640000000800 */
[----:B-1----:R1:W-:Y:S02]  /*1f7c0*/  SYNCS.ARRIVE.TRANS64.RED.A0TR RZ, [UR4+0x344e0], R3 ;  /* 0x0344e003ffff79a7 */ /* 0x0023e40008300404 */
.L_x_304:
[----:B------:R-:W-:Y:S05]  /*1f7d0*/  BSYNC B0 ;  /* 0x0000000000007941 */ /* 0x000fea0003800000 */
.L_x_303:
[----:B------:R-:W-:Y:S05]  /*1f7e0*/  @!P2 BRA `(.L_x_306) ;  /* 0x000000000004a947 */ /* 0x000fea0003800000 */
[----:B------:R-:W-:Y:S01]  /*1f7f0*/  BPT.TRAP 0x1 ;  /* 0x000000040000795c */ /* 0x000fe20000300000 */
.L_x_306:
[----:B------:R-:W-:Y:S01]  /*1f800*/  SYNCS.ARRIVE.TRANS64.RED.A1T0 RZ, [UR6], RZ ;  /* 0x000000ffffff79a7 */ /* 0x000fe20008100406 */
[----:B------:R-:W-:Y:S05]  /*1f810*/  @!P2 BRA `(.L_x_307) ;  /* 0x000000000004a947 */ /* 0x000fea0003800000 */
[----:B------:R-:W-:Y:S01]  /*1f820*/  BPT.TRAP 0x1 ;  /* 0x000000040000795c */ /* 0x000fe20000300000 */
.L_x_307:
[----:B------:R-:W5:Y:S02]  /*1f830*/  SYNCS.PHASECHK.TRANS64.TRYWAIT P1, [UR4+0x34508], R8 ;  /* 0x03450808ff0075a7 */ /* 0x000f640008020144 */
[----:B-----5:R-:W-:Y:S05]  /*1f840*/  @!P1 BRA `(.L_x_308) ;  /* 0x00000074006c9947 */ /* 0x020fea0003800000 */
.L_x_586:
        /* <DEDUP_REMOVED lines=10> */
.L_x_311:
[----:B--234-:R-:W1:Y:S02]  /*1f8f0*/  LDC R3, c[0x0][0x828] ;  /* 0x00020a00ff037b82 */ /* 0x01ce640000000800 */
[----:B-1----:R1:W-:Y:S02]  /*1f900*/  SYNCS.ARRIVE.TRANS64.RED.A0TR RZ, [UR4+0x344e8], R3 ;  /* 0x0344e803ffff79a7 */ /* 0x0023e40008300404 */
.L_x_310:
[----:B------:R-:W-:Y:S05]  /*1f910*/  BSYNC B0 ;  /* 0x0000000000007941 */ /* 0x000fea0003800000 */
.L_x_309:
[----:B------:R-:W-:Y:S05]  /*1f920*/  @!P2 BRA `(.L_x_312) ;  /* 0x000000000004a947 */ /* 0x000fea0003800000 */
[----:B------:R-:W-:Y:S01]  /*1f930*/  BPT.TRAP 0x1 ;  /* 0x000000040000795c */ /* 0x000fe20000300000 */
.L_x_312:
[----:B------:R-:W-:Y:S01]  /*1f940*/  SYNCS.ARRIVE.TRANS64.RED.A1T0 RZ, [UR7], RZ ;  /* 0x000000ffffff79a7 */ /* 0x000fe20008100407 */
[----:B------:R-:W-:Y:S05]  /*1f950*/  @!P2 BRA `(.L_x_313) ;  /* 0x000000000004a947 */ /* 0x000fea0003800000 */
[----:B------:R-:W-:Y:S01]  /*1f960*/  BPT.TRAP 0x1 ;  /* 0x000000040000795c */ /* 0x000fe20000300000 */
.L_x_313:
[----:B------:R-:W5:Y:S02]  /*1f970*/  SYNCS.PHASECHK.TRANS64.TRYWAIT P1, [UR4+0x34510], R8 ;  /* 0x03451008ff0075a7 */ /* 0x000f640008020144 */
[----:B-----5:R-:W-:Y:S05]  /*1f980*/  @!P1 BRA `(.L_x_314) ;  /* 0x0000007400349947 */ /* 0x020fea0003800000 */
.L_x_587:
        /* <DEDUP_REMOVED lines=10> */
.L_x_317:
[----:B--234-:R-:W1:Y:S02]  /*1fa30*/  LDC R3, c[0x0][0x828] ;  /* 0x00020a00ff037b82 */ /* 0x01ce640000000800 */
[----:B-1----:R1:W-:Y:S02]  /*1fa40*/  SYNCS.ARRIVE.TRANS64.RED.A0TR RZ, [UR4+0x344f0], R3 ;  /* 0x0344f003ffff79a7 */ /* 0x0023e40008300404 */
.L_x_316:
[----:B------:R-:W-:Y:S05]  /*1fa50*/  BSYNC B0 ;  /* 0x0000000000007941 */ /* 0x000fea0003800000 */
.L_x_315:
[----:B------:R-:W-:Y:S05]  /*1fa60*/  @!P2 BRA `(.L_x_318) ;  /* 0x000000000004a947 */ /* 0x000fea0003800000 */
[----:B------:R-:W-:Y:S01]  /*1fa70*/  BPT.TRAP 0x1 ;  /* 0x000000040000795c */ /* 0x000fe20000300000 */
.L_x_318:
[----:B------:R-:W-:Y:S01]  /*1fa80*/  SYNCS.ARRIVE.TRANS64.RED.A1T0 RZ, [UR8], RZ ;  /* 0x000000ffffff79a7 */ /* 0x000fe20008100408 */
[----:B------:R-:W-:Y:S05]  /*1fa90*/  @!P2 BRA `(.L_x_319) ;  /* 0x000000000004a947 */ /* 0x000fea0003800000 */
[----:B------:R-:W-:Y:S01]  /*1faa0*/  BPT.TRAP 0x1 ;  /* 0x000000040000795c */ /* 0x000fe20000300000 */
.L_x_319:
[----:B------:R-:W5:Y:S02]  /*1fab0*/  SYNCS.PHASECHK.TRANS64.TRYWAIT P1, [UR4+0x34518], R8 ;  /* 0x03451808ff0075a7 */ /* 0x000f640008020144 */
[----:B-----5:R-:W-:Y:S05]  /*1fac0*/  @!P1 BRA `(.L_x_320) ;  /* 0x0000007000fc9947 */ /* 0x020fea0003800000 */
.L_x_588:
        /* <DEDUP_REMOVED lines=10> */
.L_x_323:
[----:B--234-:R-:W1:Y:S02]  /*1fb70*/  LDC R3, c[0x0][0x828] ;  /* 0x00020a00ff037b82 */ /* 0x01ce640000000800 */
[----:B-1----:R1:W-:Y:S02]  /*1fb80*/  SYNCS.ARRIVE.TRANS64.RED.A0TR RZ, [UR4+0x344f8], R3 ;  /* 0x0344f803ffff79a7 */ /* 0x0023e40008300404 */
.L_x_322:
[----:B------:R-:W-:Y:S05]  /*1fb90*/  BSYNC B0 ;  /* 0x0000000000007941 */ /* 0x000fea0003800000 */
.L_x_321:
[----:B------:R-:W-:Y:S05]  /*1fba0*/  @!P2 BRA `(.L_x_324) ;  /* 0x000000000004a947 */ /* 0x000fea0003800000 */
[----:B------:R-:W-:Y:S01]  /*1fbb0*/  BPT.TRAP 0x1 ;  /* 0x000000040000795c */ /* 0x000fe20000300000 */
.L_x_324:
[----:B------:R-:W-:Y:S01]  /*1fbc0*/  SYNCS.ARRIVE.TRANS64.RED.A1T0 RZ, [UR9], RZ ;  /* 0x000000ffffff79a7 */ /* 0x000fe20008100409 */
[----:B------:R-:W-:Y:S01]  /*1fbd0*/  UIADD3 UR31, UR15, 0x60, URZ ;  /* 0x000000600f1f7890 */ /* 0x000fe2000fffe03f */
[----:B------:R-:W-:Y:S11]  /*1fbe0*/  @!P2 BRA `(.L_x_325) ;  /* 0x000000000004a947 */ /* 0x000ff60003800000 */
[----:B------:R-:W-:Y:S01]  /*1fbf0*/  BPT.TRAP 0x1 ;  /* 0x000000040000795c */ /* 0x000fe20000300000 */
.L_x_325:
[----:B------:R-:W5:Y:S02]  /*1fc00*/  SYNCS.PHASECHK.TRANS64.TRYWAIT P1, [UR4+0x34500], R2 ;  /* 0x03450002ff0075a7 */ /* 0x000f640008020144 */
[----:B-----5:R-:W-:Y:S05]  /*1fc10*/  @!P1 BRA `(.L_x_326) ;  /* 0x0000007000c09947 */ /* 0x020fea0003800000 */
.L_x_589:
        /* <DEDUP_REMOVED lines=9> */
.L_x_329:
[----:B--234-:R-:W1:Y:S02]  /*1fcb0*/  LDC R3, c[0x0][0x828] ;  /* 0x00020a00ff037b82 */ /* 0x01ce640000000800 */
[----:B-1----:R1:W-:Y:S02]  /*1fcc0*/  SYNCS.ARRIVE.TRANS64.RED.A0TR RZ, [UR4+0x344e0], R3 ;  /* 0x0344e003ffff79a7 */ /* 0x0023e40008300404 */
.L_x_328:
[----:B------:R-:W-:Y:S05]  /*1fcd0*/  BSYNC B0 ;  /* 0x0000000000007941 */ /* 0x000fea0003800000 */
.L_x_327:
[----:B------:R-:W-:Y:S05]  /*1fce0*/  @!P2 BRA `(.L_x_330) ;  /* 0x000000000004a947 */ /* 0x000fea0003800000 */
[----:B------:R-:W-:Y:S01]  /*1fcf0*/  BPT.TRAP 0x1 ;  /* 0x000000040000795c */ /* 0x000fe20000300000 */
.L_x_330:
[----:B------:R-:W-:Y:S01]  /*1fd00*/  SYNCS.ARRIVE.TRANS64.RED.A1T0 RZ, [UR6], RZ ;  /* 0x000000ffffff79a7 */ /* 0x000fe20008100406 */
[----:B------:R-:W-:Y:S05]  /*1fd10*/  @!P2 BRA `(.L_x_331) ;  /* 0x000000000004a947 */ /* 0x000fea0003800000 */
[----:B------:R-:W-:Y:S01]  /*1fd20*/  BPT.TRAP 0x1 ;  /* 0x000000040000795c */ /* 0x000fe20000300000 */
.L_x_331:
[----:B------:R-:W5:Y:S02]  /*1fd30*/  SYNCS.PHASECHK.TRANS64.TRYWAIT P1, [UR4+0x34508], R2 ;  /* 0x03450802ff0075a7 */ /* 0x000f640008020144 */
[----:B-----5:R-:W-:Y:S05]  /*1fd40*/  @!P1 BRA `(.L_x_332) ;  /* 0x00000070008c9947 */ /* 0x020fea0003800000 */
.L_x_590:
        /* <DEDUP_REMOVED lines=10> */
.L_x_335:
[----:B--234-:R-:W1:Y:S02]  /*1fdf0*/  LDC R3, c[0x0][0x828] ;  /* 0x00020a00ff037b82 */ /* 0x01ce640000000800 */
[----:B-1----:R1:W-:Y:S02]  /*1fe00*/  SYNCS.ARRIVE.TRANS64.RED.A0TR RZ, [UR4+0x344e8], R3 ;  /* 0x0344e803ffff79a7 */ /* 0x0023e40008300404 */
.L_x_334:
[----:B------:R-:W-:Y:S05]  /*1fe10*/  BSYNC B0 ;  /* 0x0000000000007941 */ /* 0x000fea0003800000 */
.L_x_333:
[----:B------:R-:W-:Y:S05]  /*1fe20*/  @!P2 BRA `(.L_x_336) ;  /* 0x000000000004a947 */ /* 0x000fea0003800000 */
[----:B------:R-:W-:Y:S01]  /*1fe30*/  BPT.TRAP 0x1 ;  /* 0x000000040000795c */ /* 0x000fe20000300000 */
.L_x_336:
[----:B------:R-:W-:Y:S01]  /*1fe40*/  SYNCS.ARRIVE.TRANS64.RED.A1T0 RZ, [UR7], RZ ;  /* 0x000000ffffff79a7 */ /* 0x000fe20008100407 */
[----:B------:R-:W-:Y:S05]  /*1fe50*/  @!P2 BRA `(.L_x_337) ;  /* 0x000000000004a947 */ /* 0x000fea0003800000 */
[----:B------:R-:W-:Y:S01]  /*1fe60*/  BPT.TRAP 0x1 ;  /* 0x000000040000795c */ /* 0x000fe20000300000 */
.L_x_337:
[----:B------:R-:W5:Y:S02]  /*1fe70*/  SYNCS.PHASECHK.TRANS64.TRYWAIT P1, [UR4+0x34510], R2 ;  /* 0x03451002ff0075a7 */ /* 0x000f640008020144 */
[----:B-----5:R-:W-:Y:S05]  /*1fe80*/  @!P1 BRA `(.L_x_338) ;  /* 0x0000007000549947 */ /* 0x020fea0003800000 */
.L_x_591:
        /* <DEDUP_REMOVED lines=10> */
.L_x_341:
[----:B--234-:R-:W1:Y:S02]  /*1ff30*/  LDC R3, c[0x0][0x828] ;  /* 0x00020a00ff037b82 */ /* 0x01ce640000000800 */
[----:B-1----:R1:W-:Y:S02]  /*1ff40*/  SYNCS.ARRIVE.TRANS64.RED.A0TR RZ, [UR4+0x344f0], R3 ;  /* 0x0344f003ffff79a7 */ /* 0x0023e40008300404 */
.L_x_340:
[----:B------:R-:W-:Y:S05]  /*1ff50*/  BSYNC B0 ;  /* 0x0000000000007941 */ /* 0x000fea0003800000 */
.L_x_339:
[----:B------:R-:W-:Y:S05]  /*1ff60*/  @!P2 BRA `(.L_x_342) ;  /* 0x000000000004a947 */ /* 0x000fea0003800000 */
[----:B------:R-:W-:Y:S01]  /*1ff70*/  BPT.TRAP 0x1 ;  /* 0x000000040000795c */ /* 0x000fe20000300000 */
.L_x_342:
[----:B------:R-:W-:Y:S01]  /*1ff80*/  SYNCS.ARRIVE.TRANS64.RED.A1T0 RZ, [UR8], RZ ;  /* 0x000000ffffff79a7 */ /* 0x000fe20008100408 */
[----:B------:R-:W-:Y:S05]  /*1ff90*/  @!P2 BRA `(.L_x_343) ;  /* 0x000000000004a947 */ /* 0x000fea0003800000 */
[----:B------:R-:W-:Y:S01]  /*1ffa0*/  BPT.TRAP 0x1 ;  /* 0x000000040000795c */ /* 0x000fe20000300000 */
.L_x_343:
[----:B------:R-:W5:Y:S02]  /*1ffb0*/  SYNCS.PHASECHK.TRANS64.TRYWAIT P1, [UR4+0x34518], R2 ;  /* 0x03451802ff0075a7 */ /* 0x000f640008020144 */
[----:B-----5:R-:W-:Y:S05]  /*1ffc0*/  @!P1 BRA `(.L_x_344) ;  /* 0x00000070001c9947 */ /* 0x020fea0003800000 */
.L_x_592:
        /* <DEDUP_REMOVED lines=10> */
.L_x_347:
[----:B--234-:R-:W1:Y:S02]  /*20070*/  LDC R3, c[0x0][0x828] ;  /* 0x00020a00ff037b82 */ /* 0x01ce640000000800 */
[----:B-1----:R1:W-:Y:S02]  /*20080*/  SYNCS.ARRIVE.TRANS64.RED.A0TR RZ, [UR4+0x344f8], R3 ;  /* 0x0344f803ffff79a7 */ /* 0x0023e40008300404 */
.L_x_346:
[----:B------:R-:W-:Y:S05]  /*20090*/  BSYNC B0 ;  /* 0x0000000000007941 */ /* 0x000fea0003800000 */
.L_x_345:
[----:B------:R-:W-:Y:S05]  /*200a0*/  @!P2 BRA `(.L_x_348) ;  /* 0x000000000004a947 */ /* 0x000fea0003800000 */
[----:B------:R-:W-:Y:S01]  /*200b0*/  BPT.TRAP 0x1 ;  /* 0x000000040000795c */ /* 0x000fe20000300000 */
.L_x_348:
[----:B------:R-:W-:Y:S01]  /*200c0*/  SYNCS.ARRIVE.TRANS64.RED.A1T0 RZ, [UR9], RZ ;  /* 0x000000ffffff79a7 */ /* 0x000fe20008100409 */
[----:B------:R-:W-:Y:S01]  /*200d0*/  UIADD3 UR31, UR15, 0x80, URZ ;  /* 0x000000800f1f7890 */ /* 0x000fe2000fffe03f */
[----:B------:R-:W-:Y:S11]  /*200e0*/  @!P2 BRA `(.L_x_349) ;  /* 0x000000000004a947 */ /* 0x000ff60003800000 */
[----:B------:R-:W-:Y:S01]  /*200f0*/  BPT.TRAP 0x1 ;  /* 0x000000040000795c */ /* 0x000fe20000300000 */
.L_x_349:
[----:B------:R-:W5:Y:S02]  /*20100*/  SYNCS.PHASECHK.TRANS64.TRYWAIT P1, [UR4+0x34500], R8 ;  /* 0x03450008ff0075a7 */ /* 0x000f640008020144 */
[----:B-----5:R-:W-:Y:S05]  /*20110*/  @!P1 BRA `(.L_x_350) ;  /* 0x0000006c00e09947 */ /* 0x020fea0003800000 */
.L_x_593:
        /* <DEDUP_REMOVED lines=9> */
.L_x_353:
[----:B--234-:R-:W1:Y:S02]  /*201b0*/  LDC R3, c[0x0][0x828] ;  /* 0x00020a00ff037b82 */ /* 0x01ce640000000800 */
[----:B-1----:R1:W-:Y:S02]  /*201c0*/  SYNCS.ARRIVE.TRANS64.RED.A0TR RZ, [UR4+0x344e0], R3 ;  /* 0x0344e003ffff79a7 */ /* 0x0023e40008300404 */
.L_x_352:
[----:B------:R-:W-:Y:S05]  /*201d0*/  BSYNC B0 ;  /* 0x0000000000007941 */ /* 0x000fea0003800000 */
.L_x_351:
[----:B------:R-:W-:Y:S05]  /*201e0*/  @!P2 BRA `(.L_x_354) ;  /* 0x000000000004a947 */ /* 0x000fea0003800000 */
[----:B------:R-:W-:Y:S01]  /*201f0*/  BPT.TRAP 0x1 ;  /* 0x000000040000795c */ /* 0x000fe20000300000 */
.L_x_354:
[----:B------:R-:W-:Y:S01]  /*20200*/  SYNCS.ARRIVE.TRANS64.RED.A1T0 RZ, [UR6], RZ ;  /* 0x000000ffffff79a7 */ /* 0x000fe20008100406 */
[----:B------:R-:W-:Y:S05]  /*20210*/  @!P2 BRA `(.L_x_355) ;  /* 0x000000000004a947 */ /* 0x000fea0003800000 */
[----:B------:R-:W-:Y:S01]  /*20220*/  BPT.TRAP 0x1 ;  /* 0x000000040000795c */ /* 0x000fe20000300000 */
.L_x_355:
[----:B------:R-:W5:Y:S02]  /*20230*/  SYNCS.PHASECHK.TRANS64.TRYWAIT P1, [UR4+0x34508], R8 ;  /* 0x03450808ff0075a7 */ /* 0x000f640008020144 */
[----:B-----5:R-:W-:Y:S05]  /*20240*/  @!P1 BRA `(.L_x_356) ;  /* 0x0000006c00ac9947 */ /* 0x020fea0003800000 */
.L_x_594:
        /* <DEDUP_REMOVED lines=10> */
.L_x_359:
[----:B--234-:R-:W1:Y:S02]  /*202f0*/  LDC R3, c[0x0][0x828] ;  /* 0x00020a00ff037b82 */ /* 0x01ce640000000800 */
[----:B-1----:R1:W-:Y:S02]  /*20300*/  SYNCS.ARRIVE.TRANS64.RED.A0TR RZ, [UR4+0x344e8], R3 ;  /* 0x0344e803ffff79a7 */ /* 0x0023e40008300404 */
.L_x_358:
[----:B------:R-:W-:Y:S05]  /*20310*/  BSYNC B0 ;  /* 0x0000000000007941 */ /* 0x000fea0003800000 */
.L_x_357:
[----:B------:R-:W-:Y:S05]  /*20320*/  @!P2 BRA `(.L_x_360) ;  /* 0x000000000004a947 */ /* 0x000fea0003800000 */
[----:B------:R-:W-:Y:S01]  /*20330*/  BPT.TRAP 0x1 ;  /* 0x000000040000795c */ /* 0x000fe20000300000 */
.L_x_360:
[----:B------:R-:W-:Y:S01]  /*20340*/  SYNCS.ARRIVE.TRANS64.RED.A1T0 RZ, [UR7], RZ ;  /* 0x000000ffffff79a7 */ /* 0x000fe20008100407 */
[----:B------:R-:W-:Y:S05]  /*20350*/  @!P2 BRA `(.L_x_361) ;  /* 0x000000000004a947 */ /* 0x000fea0003800000 */
[----:B------:R-:W-:Y:S01]  /*20360*/  BPT.TRAP 0x1 ;  /* 0x000000040000795c */ /* 0x000fe20000300000 */
.L_x_361:
[----:B------:R-:W5:Y:S02]  /*20370*/  SYNCS.PHASECHK.TRANS64.TRYWAIT P1, [UR4+0x34510], R8 ;  /* 0x03451008ff0075a7 */ /* 0x000f640008020144 */
[----:B-----5:R-:W-:Y:S05]  /*20380*/  @!P1 BRA `(.L_x_362) ;  /* 0x0000006c00749947 */ /* 0x020fea0003800000 */
.L_x_595:
        /* <DEDUP_REMOVED lines=10> */
.L_x_365:
[----:B--234-:R-:W1:Y:S02]  /*20430*/  LDC R3, c[0x0][0x828] ;  /* 0x00020a00ff037b82 */ /* 0x01ce640000000800 */
[----:B-1----:R1:W-:Y:S02]  /*20440*/  SYNCS.ARRIVE.TRANS64.RED.A0TR RZ, [UR4+0x344f0], R3 ;  /* 0x0344f003ffff79a7 */ /* 0x0023e40008300404 */
.L_x_364:
[----:B------:R-:W-:Y:S05]  /*20450*/  BSYNC B0 ;  /* 0x0000000000007941 */ /* 0x000fea0003800000 */
.L_x_363:
[----:B------:R-:W-:Y:S05]  /*20460*/  @!P2 BRA `(.L_x_366) ;  /* 0x000000000004a947 */ /* 0x000fea0003800000 */
[----:B------:R-:W-:Y:S01]  /*20470*/  BPT.TRAP 0x1 ;  /* 0x000000040000795c */ /* 0x000fe20000300000 */
.L_x_366:
[----:B------:R-:W-:Y:S01]  /*20480*/  SYNCS.ARRIVE.TRANS64.RED.A1T0 RZ, [UR8], RZ ;  /* 0x000000ffffff79a7 */ /* 0x000fe20008100408 */
[----:B------:R-:W-:Y:S05]  /*20490*/  @!P2 BRA `(.L_x_367) ;  /* 0x000000000004a947 */ /* 0x000fea0003800000 */
[----:B------:R-:W-:Y:S01]  /*204a0*/  BPT.TRAP 0x1 ;  /* 0x000000040000795c */ /* 0x000fe20000300000 */
.L_x_367:
[----:B------:R-:W5:Y:S02]  /*204b0*/  SYNCS.PHASECHK.TRANS64.TRYWAIT P1, [UR4+0x34518], R8 ;  /* 0x03451808ff0075a7 */ /* 0x000f640008020144 */
[----:B-----5:R-:W-:Y:S05]  /*204c0*/  @!P1 BRA `(.L_x_368) ;  /* 0x0000006c003c9947 */ /* 0x020fea0003800000 */
.L_x_596:
        /* <DEDUP_REMOVED lines=10> */
.L_x_371:
[----:B--234-:R-:W1:Y:S02]  /*20570*/  LDC R3, c[0x0][0x828] ;  /* 0x00020a00ff037b82 */ /* 0x01ce640000000800 */
[----:B-1----:R1:W-:Y:S02]  /*20580*/  SYNCS.ARRIVE.TRANS64.RED.A0TR RZ, [UR4+0x344f8], R3 ;  /* 0x0344f803ffff79a7 */ /* 0x0023e40008300404 */
.L_x_370:
[----:B------:R-:W-:Y:S05]  /*20590*/  BSYNC B0 ;  /* 0x0000000000007941 */ /* 0x000fea0003800000 */
.L_x_369:
[----:B------:R-:W-:Y:S05]  /*205a0*/  @!P2 BRA `(.L_x_372) ;  /* 0x000000000004a947 */ /* 0x000fea0003800000 */
[----:B------:R-:W-:Y:S01]  /*205b0*/  BPT.TRAP 0x1 ;  /* 0x000000040000795c */ /* 0x000fe20000300000 */
.L_x_372:
[----:B------:R-:W-:Y:S01]  /*205c0*/  SYNCS.ARRIVE.TRANS64.RED.A1T0 RZ, [UR9], RZ ;  /* 0x000000ffffff79a7 */ /* 0x000fe20008100409 */
[----:B------:R-:W-:Y:S01]  /*205d0*/  UIADD3 UR31, UR15, 0xa0, URZ ;  /* 0x000000a00f1f7890 */ /* 0x000fe2000fffe03f */
[----:B------:R-:W-:Y:S11]  /*205e0*/  @!P2 BRA `(.L_x_373) ;  /* 0x000000000004a947 */ /* 0x000ff60003800000 */
[----:B------:R-:W-:Y:S01]  /*205f0*/  BPT.TRAP 0x1 ;  /* 0x000000040000795c */ /* 0x000fe20000300000 */
.L_x_373:
[----:B------:R-:W5:Y:S02]  /*20600*/  SYNCS.PHASECHK.TRANS64.TRYWAIT P1, [UR4+0x34500], R2 ;  /* 0x03450002ff0075a7 */ /* 0x000f640008020144 */
[----:B-----5:R-:W-:Y:S05]  /*20610*/  @!P1 BRA `(.L_x_374) ;  /* 0x0000006c00009947 */ /* 0x020fea0003800000 */
.L_x_597:
        /* <DEDUP_REMOVED lines=9> */
.L_x_377:
[----:B--234-:R-:W1:Y:S02]  /*206b0*/  LDC R3, c[0x0][0x828] ;  /* 0x00020a00ff037b82 */ /* 0x01ce640000000800 */
[----:B-1----:R1:W-:Y:S02]  /*206c0*/  SYNCS.ARRIVE.TRANS64.RED.A0TR RZ, [UR4+0x344e0], R3 ;  /* 0x0344e003ffff79a7 */ /* 0x0023e40008300404 */
.L_x_376:
[----:B------:R-:W-:Y:S05]  /*206d0*/  BSYNC B0 ;  /* 0x0000000000007941 */ /* 0x000fea0003800000 */
.L_x_375:
[----:B------:R-:W-:Y:S05]  /*206e0*/  @!P2 BRA `(.L_x_378) ;  /* 0x000000000004a947 */ /* 0x000fea0003800000 */
[----:B------:R-:W-:Y:S01]  /*206f0*/  BPT.TRAP 0x1 ;  /* 0x000000040000795c */ /* 0x000fe20000300000 */
.L_x_378:
[----:B------:R-:W-:Y:S01]  /*20700*/  SYNCS.ARRIVE.TRANS64.RED.A1T0 RZ, [UR6], RZ ;  /* 0x000000ffffff79a7 */ /* 0x000fe20008100406 */
[----:B------:R-:W-:Y:S05]  /*20710*/  @!P2 BRA `(.L_x_379) ;  /* 0x000000000004a947 */ /* 0x000fea0003800000 */
[----:B------:R-:W-:Y:S01]  /*20720*/  BPT.TRAP 0x1 ;  /* 0x000000040000795c */ /* 0x000fe20000300000 */
.L_x_379:
[----:B------:R-:W5:Y:S02]  /*20730*/  SYNCS.PHASECHK.TRANS64.TRYWAIT P1, [UR4+0x34508], R2 ;  /* 0x03450802ff0075a7 */ /* 0x000f640008020144 */
[----:B-----5:R-:W-:Y:S05]  /*20740*/  @!P1 BRA `(.L_x_380) ;  /* 0x0000006800cc9947 */ /* 0x020fea0003800000 */
.L_x_598:
        /* <DEDUP_REMOVED lines=10> */
.L_x_383:
[----:B--234-:R-:W1:Y:S02]  /*207f0*/  LDC R3, c[0x0][0x828] ;  /* 0x00020a00ff037b82 */ /* 0x01ce640000000800 */
[----:B-1----:R1:W-:Y:S02]  /*20800*/  SYNCS.ARRIVE.TRANS64.RED.A0TR RZ, [UR4+0x344e8], R3 ;  /* 0x0344e803ffff79a7 */ /* 0x0023e40008300404 */
.L_x_382:
[----:B------:R-:W-:Y:S05]  /*20810*/  BSYNC B0 ;  /* 0x0000000000007941 */ /* 0x000fea0003800000 */
.L_x_381:
[----:B------:R-:W-:Y:S05]  /*20820*/  @!P2 BRA `(.L_x_384) ;  /* 0x000000000004a947 */ /* 0x000fea0003800000 */
[----:B------:R-:W-:Y:S01]  /*20830*/  BPT.TRAP 0x1 ;  /* 0x000000040000795c */ /* 0x000fe20000300000 */
.L_x_384:
[----:B------:R-:W-:Y:S01]  /*20840*/  SYNCS.ARRIVE.TRANS64.RED.A1T0 RZ, [UR7], RZ ;  /* 0x000000ffffff79a7 */ /* 0x000fe20008100407 */
[----:B------:R-:W-:Y:S05]  /*20850*/  @!P2 BRA `(.L_x_385) ;  /* 0x000000000004a947 */ /* 0x000fea0003800000 */
[----:B------:R-:W-:Y:S01]  /*20860*/  BPT.TRAP 0x1 ;  /* 0x000000040000795c */ /* 0x000fe20000300000 */
.L_x_385:
[----:B------:R-:W5:Y:S02]  /*20870*/  SYNCS.PHASECHK.TRANS64.TRYWAIT P1, [UR4+0x34510], R2 ;  /* 0x03451002ff0075a7 */ /* 0x000f640008020144 */
[----:B-----5:R-:W-:Y:S05]  /*20880*/  @!P1 BRA `(.L_x_386) ;  /* 0x0000006800949947 */ /* 0x020fea0003800000 */
.L_x_599:
        /* <DEDUP_REMOVED lines=10> */
.L_x_389:
[----:B--234-:R-:W1:Y:S02]  /*20930*/  LDC R3, c[0x0][0x828] ;  /* 0x00020a00ff037b82 */ /* 0x01ce640000000800 */
[----:B-1----:R1:W-:Y:S02]  /*20940*/  SYNCS.ARRIVE.TRANS64.RED.A0TR RZ, [UR4+0x344f0], R3 ;  /* 0x0344f003ffff79a7 */ /* 0x0023e40008300404 */
.L_x_388:
[----:B------:R-:W-:Y:S05]  /*20950*/  BSYNC B0 ;  /* 0x0000000000007941 */ /* 0x000fea0003800000 */
.L_x_387:
[----:B------:R-:W-:Y:S05]  /*20960*/  @!P2 BRA `(.L_x_390) ;  /* 0x000000000004a947 */ /* 0x000fea0003800000 */
[----:B------:R-:W-:Y:S01]  /*20970*/  BPT.TRAP 0x1 ;  /* 0x000000040000795c */ /* 0x000fe20000300000 */
.L_x_390:
[----:B------:R-:W-:Y:S01]  /*20980*/  SYNCS.ARRIVE.TRANS64.RED.A1T0 RZ, [UR8], RZ ;  /* 0x000000ffffff79a7 */ /* 0x000fe20008100408 */
[----:B------:R-:W-:Y:S05]  /*20990*/  @!P2 BRA `(.L_x_391) ;  /* 0x000000000004a947 */ /* 0x000fea0003800000 */
[----:B------:R-:W-:Y:S01]  /*209a0*/  BPT.TRAP 0x1 ;  /* 0x000000040000795c */ /* 0x000fe20000300000 */
.L_x_391:
[----:B------:R-:W5:Y:S02]  /*209b0*/  SYNCS.PHASECHK.TRANS64.TRYWAIT P1, [UR4+0x34518], R2 ;  /* 0x03451802ff0075a7 */ /* 0x000f640008020144 */
[----:B-----5:R-:W-:Y:S05]  /*209c0*/  @!P1 BRA `(.L_x_392) ;  /* 0x00000068005c9947 */ /* 0x020fea0003800000 */
.L_x_600:
        /* <DEDUP_REMOVED lines=10> */
.L_x_395:
[----:B--234-:R-:W1:Y:S02]  /*20a70*/  LDC R3, c[0x0][0x828] ;  /* 0x00020a00ff037b82 */ /* 0x01ce640000000800 */
[----:B-1----:R1:W-:Y:S02]  /*20a80*/  SYNCS.ARRIVE.TRANS64.RED.A0TR RZ, [UR4+0x344f8], R3 ;  /* 0x0344f803ffff79a7 */ /* 0x0023e40008300404 */
.L_x_394:
[----:B------:R-:W-:Y:S05]  /*20a90*/  BSYNC B0 ;  /* 0x0000000000007941 */ /* 0x000fea0003800000 */
.L_x_393:
[----:B------:R-:W-:Y:S05]  /*20aa0*/  @!P2 BRA `(.L_x_396) ;  /* 0x000000000004a947 */ /* 0x000fea0003800000 */
[----:B------:R-:W-:Y:S01]  /*20ab0*/  BPT.TRAP 0x1 ;  /* 0x000000040000795c */ /* 0x000fe20000300000 */
.L_x_396:
[----:B------:R-:W-:Y:S01]  /*20ac0*/  SYNCS.ARRIVE.TRANS64.RED.A1T0 RZ, [UR9], RZ ;  /* 0x000000ffffff79a7 */ /* 0x000fe20008100409 */
[----:B------:R-:W-:Y:S01]  /*20ad0*/  UIADD3 UR31, UR15, 0xc0, URZ ;  /* 0x000000c00f1f7890 */ /* 0x000fe2000fffe03f */
[----:B------:R-:W-:Y:S11]  /*20ae0*/  @!P2 BRA `(.L_x_397) ;  /* 0x000000000004a947 */ /* 0x000ff60003800000 */
[----:B------:R-:W-:Y:S01]  /*20af0*/  BPT.TRAP 0x1 ;  /* 0x000000040000795c */ /* 0x000fe20000300000 */
.L_x_397:
[----:B------:R-:W5:Y:S02]  /*20b00*/  SYNCS.PHASECHK.TRANS64.TRYWAIT P1, [UR4+0x34500], R8 ;  /* 0x03450008ff0075a7 */ /* 0x000f640008020144 */
[----:B-----5:R-:W-:Y:S05]  /*20b10*/  @!P1 BRA `(.L_x_398) ;  /* 0x0000006800209947 */ /* 0x020fea0003800000 */
.L_x_601:
        /* <DEDUP_REMOVED lines=9> */
.L_x_401:
[----:B--234-:R-:W1:Y:S02]  /*20bb0*/  LDC R3, c[0x0][0x828] ;  /* 0x00020a00ff037b82 */ /* 0x01ce640000000800 */
[----:B-1----:R1:W-:Y:S02]  /*20bc0*/  SYNCS.ARRIVE.TRANS64.RED.A0TR RZ, [UR4+0x344e0], R3 ;  /* 0x0344e003ffff79a7 */ /* 0x0023e40008300404 */
.L_x_400:
[----:B------:R-:W-:Y:S05]  /*20bd0*/  BSYNC B0 ;  /* 0x0000000000007941 */ /* 0x000fea0003800000 */
.L_x_399:
[----:B------:R-:W-:Y:S05]  /*20be0*/  @!P2 BRA `(.L_x_402) ;  /* 0x000000000004a947 */ /* 0x000fea0003800000 */
[----:B------:R-:W-:Y:S01]  /*20bf0*/  BPT.TRAP 0x1 ;  /* 0x000000040000795c */ /* 0x000fe20000300000 */
.L_x_402:
[----:B------:R-:W-:Y:S01]  /*20c00*/  SYNCS.ARRIVE.TRANS64.RED.A1T0 RZ, [UR6], RZ ;  /* 0x000000ffffff79a7 */ /* 0x000fe20008100406 */
[----:B------:R-:W-:Y:S05]  /*20c10*/  @!P2 BRA `(.L_x_403) ;  /* 0x000000000004a947 */ /* 0x000fea0003800000 */
[----:B------:R-:W-:Y:S01]  /*20c20*/  BPT.TRAP 0x1 ;  /* 0x000000040000795c */ /* 0x000fe20000300000 */
.L_x_403:
[----:B------:R-:W5:Y:S02]  /*20c30*/  SYNCS.PHASECHK.TRANS64.TRYWAIT P1, [UR4+0x34508], R8 ;  /* 0x03450808ff0075a7 */ /* 0x000f640008020144 */
[----:B-----5:R-:W-:Y:S05]  /*20c40*/  @!P1 BRA `(.L_x_404) ;  /* 0x0000006400ec9947 */ /* 0x020fea0003800000 */
.L_x_602:
        /* <DEDUP_REMOVED lines=10> */
.L_x_407:
[----:B--234-:R-:W1:Y:S02]  /*20cf0*/  LDC R3, c[0x0][0x828] ;  /* 0x00020a00ff037b82 */ /* 0x01ce640000000800 */
[----:B-1----:R1:W-:Y:S02]  /*20d00*/  SYNCS.ARRIVE.TRANS64.RED.A0TR RZ, [UR4+0x344e8], R3 ;  /* 0x0344e803ffff79a7 */ /* 0x0023e40008300404 */
.L_x_406:
[----:B------:R-:W-:Y:S05]  /*20d10*/  BSYNC B0 ;  /* 0x0000000000007941 */ /* 0x000fea0003800000 */
.L_x_405:
[----:B------:R-:W-:Y:S05]  /*20d20*/  @!P2 BRA `(.L_x_408) ;  /* 0x000000000004a947 */ /* 0x000fea0003800000 */
[----:B------:R-:W-:Y:S01]  /*20d30*/  BPT.TRAP 0x1 ;  /* 0x000000040000795c */ /* 0x000fe20000300000 */
.L_x_408:
[----:B------:R-:W-:Y:S01]  /*20d40*/  SYNCS.ARRIVE.TRANS64.RED.A1T0 RZ, [UR7], RZ ;  /* 0x000000ffffff79a7 */ /* 0x000fe20008100407 */
[----:B------:R-:W-:Y:S05]  /*20d50*/  @!P2 BRA `(.L_x_409) ;  /* 0x000000000004a947 */ /* 0x000fea0003800000 */
[----:B------:R-:W-:Y:S01]  /*20d60*/  BPT.TRAP 0x1 ;  /* 0x000000040000795c */ /* 0x000fe20000300000 */
.L_x_409:
[----:B------:R-:W5:Y:S02]  /*20d70*/  SYNCS.PHASECHK.TRANS64.TRYWAIT P1, [UR4+0x34510], R8 ;  /* 0x03451008ff0075a7 */ /* 0x000f640008020144 */
[----:B-----5:R-:W-:Y:S05]  /*20d80*/  @!P1 BRA `(.L_x_410) ;  /* 0x0000006400b49947 */ /* 0x020fea0003800000 */
.L_x_603:
        /* <DEDUP_REMOVED lines=10> */
.L_x_413:
[----:B--234-:R-:W1:Y:S02]  /*20e30*/  LDC R3, c[0x0][0x828] ;  /* 0x00020a00ff037b82 */ /* 0x01ce640000000800 */
[----:B-1----:R1:W-:Y:S02]  /*20e40*/  SYNCS.ARRIVE.TRANS64.RED.A0TR RZ, [UR4+0x344f0], R3 ;  /* 0x0344f003ffff79a7 */ /* 0x0023e40008300404 */
.L_x_412:
[----:B------:R-:W-:Y:S05]  /*20e50*/  BSYNC B0 ;  /* 0x0000000000007941 */ /* 0x000fea0003800000 */
.L_x_411:
[----:B------:R-:W-:Y:S05]  /*20e60*/  @!P2 BRA `(.L_x_414) ;  /* 0x000000000004a947 */ /* 0x000fea0003800000 */
[----:B------:R-:W-:Y:S01]  /*20e70*/  BPT.TRAP 0x1 ;  /* 0x000000040000795c */ /* 0x000fe20000300000 */
.L_x_414:
[----:B------:R-:W-:Y:S01]  /*20e80*/  SYNCS.ARRIVE.TRANS64.RED.A1T0 RZ, [UR8], RZ ;  /* 0x000000ffffff79a7 */ /* 0x000fe20008100408 */
[----:B------:R-:W-:Y:S05]  /*20e90*/  @!P2 BRA `(.L_x_415) ;  /* 0x000000000004a947 */ /* 0x000fea0003800000 */
[----:B------:R-:W-:Y:S01]  /*20ea0*/  BPT.TRAP 0x1 ;  /* 0x000000040000795c */ /* 0x000fe20000300000 */
.L_x_415:
[----:B------:R-:W5:Y:S02]  /*20eb0*/  SYNCS.PHASECHK.TRANS64.TRYWAIT P1, [UR4+0x34518], R8 ;  /* 0x03451808ff0075a7 */ /* 0x000f640008020144 */
[----:B-----5:R-:W-:Y:S05]  /*20ec0*/  @!P1 BRA `(.L_x_416) ;  /* 0x00000064007c9947 */ /* 0x020fea0003800000 */
.L_x_604:
        /* <DEDUP_REMOVED lines=10> */
.L_x_419:
[----:B--234-:R-:W1:Y:S02]  /*20f70*/  LDC R3, c[0x0][0x828] ;  /* 0x00020a00ff037b82 */ /* 0x01ce640000000800 */
[----:B-1----:R1:W-:Y:S02]  /*20f80*/  SYNCS.ARRIVE.TRANS64.RED.A0TR RZ, [UR4+0x344f8], R3 ;  /* 0x0344f803ffff79a7 */ /* 0x0023e40008300404 */
.L_x_418:
[----:B------:R-:W-:Y:S05]  /*20f90*/  BSYNC B0 ;  /* 0x0000000000007941 */ /* 0x000fea0003800000 */
.L_x_417:
[----:B------:R-:W-:Y:S05]  /*20fa0*/  @!P2 BRA `(.L_x_420) ;  /* 0x000000000004a947 */ /* 0x000fea0003800000 */
[----:B------:R-:W-:Y:S01]  /*20fb0*/  BPT.TRAP 0x1 ;  /* 0x000000040000795c */ /* 0x000fe20000300000 */
.L_x_420:
[----:B------:R-:W-:Y:S01]  /*20fc0*/  SYNCS.ARRIVE.TRANS64.RED.A1T0 RZ, [UR9], RZ ;  /* 0x000000ffffff79a7 */ /* 0x000fe20008100409 */
[----:B------:R-:W-:Y:S01]  /*20fd0*/  UIADD3 UR15, UR15, 0xe0, URZ ;  /* 0x000000e00f0f7890 */ /* 0x000fe2000fffe03f */
[----:B------:R-:W-:Y:S11]  /*20fe0*/  @!P2 BRA `(.L_x_421) ;  /* 0x000000000004a947 */ /* 0x000ff60003800000 */
[----:B------:R-:W-:Y:S01]  /*20ff0*/  BPT.TRAP 0x1 ;  /* 0x000000040000795c */ /* 0x000fe20000300000 */
.L_x_421:
[----:B------:R-:W5:Y:S02]  /*21000*/  SYNCS.PHASECHK.TRANS64.TRYWAIT P1, [UR4+0x34500], R2 ;  /* 0x03450002ff0075a7 */ /* 0x000f640008020144 */
[----:B-----5:R-:W-:Y:S05]  /*21010*/  @!P1 BRA `(.L_x_422) ;  /* 0x0000006400409947 */ /* 0x020fea0003800000 */
.L_x_605:
        /* <DEDUP_REMOVED lines=9> */
.L_x_425:
[----:B--234-:R-:W1:Y:S02]  /*210b0*/  LDC R3, c[0x0][0x828] ;  /* 0x00020a00ff037b82 */ /* 0x01ce640000000800 */
[----:B-1----:R1:W-:Y:S02]  /*210c0*/  SYNCS.ARRIVE.TRANS64.RED.A0TR RZ, [UR4+0x344e0], R3 ;  /* 0x0344e003ffff79a7 */ /* 0x0023e40008300404 */
.L_x_424:
[----:B------:R-:W-:Y:S05]  /*210d0*/  BSYNC B0 ;  /* 0x0000000000007941 */ /* 0x000fea0003800000 */
.L_x_423:
[----:B------:R-:W-:Y:S05]  /*210e0*/  @!P2 BRA `(.L_x_426) ;  /* 0x000000000004a947 */ /* 0x000fea0003800000 */
[----:B------:R-:W-:Y:S01]  /*210f0*/  BPT.TRAP 0x1 ;  /* 0x000000040000795c */ /* 0x000fe20000300000 */
.L_x_426:
[----:B------:R-:W-:Y:S01]  /*21100*/  SYNCS.ARRIVE.TRANS64.RED.A1T0 RZ, [UR6], RZ ;  /* 0x000000ffffff79a7 */ /* 0x000fe20008100406 */
[----:B------:R-:W-:Y:S05]  /*21110*/  @!P2 BRA `(.L_x_427) ;  /* 0x000000000004a947 */ /* 0x000fea0003800000 */
[----:B------:R-:W-:Y:S01]  /*21120*/  BPT.TRAP 0x1 ;  /* 0x000000040000795c */ /* 0x000fe20000300000 */
.L_x_427:
[----:B------:R-:W5:Y:S02]  /*21130*/  SYNCS.PHASECHK.TRANS64.TRYWAIT P1, [UR4+0x34508], R2 ;  /* 0x03450802ff0075a7 */ /* 0x000f640008020144 */
[----:B-----5:R-:W-:Y:S05]  /*21140*/  @!P1 BRA `(.L_x_428) ;  /* 0x00000064000c9947 */ /* 0x020fea0003800000 */
.L_x_606:
        /* <DEDUP_REMOVED lines=10> */
.L_x_431:
[----:B--234-:R-:W1:Y:S02]  /*211f0*/  LDC R3, c[0x0][0x828] ;  /* 0x00020a00ff037b82 */ /* 0x01ce640000000800 */
[----:B-1----:R1:W-:Y:S02]  /*21200*/  SYNCS.ARRIVE.TRANS64.RED.A0TR RZ, [UR4+0x344e8], R3 ;  /* 0x0344e803ffff79a7 */ /* 0x0023e40008300404 */
.L_x_430:
[----:B------:R-:W-:Y:S05]  /*21210*/  BSYNC B0 ;  /* 0x0000000000007941 */ /* 0x000fea0003800000 */
.L_x_429:
[----:B------:R-:W-:Y:S05]  /*21220*/  @!P2 BRA `(.L_x_432) ;  /* 0x000000000004a947 */ /* 0x000fea0003800000 */
[----:B------:R-:W-:Y:S01]  /*21230*/  BPT.TRAP 0x1 ;  /* 0x000000040000795c */ /* 0x000fe20000300000 */
.L_x_432:
[----:B------:R-:W-:Y:S01]  /*21240*/  SYNCS.ARRIVE.TRANS64.RED.A1T0 RZ, [UR7], RZ ;  /* 0x000000ffffff79a7 */ /* 0x000fe20008100407 */
[----:B------:R-:W-:Y:S05]  /*21250*/  @!P2 BRA `(.L_x_433) ;  /* 0x000000000004a947 */ /* 0x000fea0003800000 */
[----:B------:R-:W-:Y:S01]  /*21260*/  BPT.TRAP 0x1 ;  /* 0x000000040000795c */ /* 0x000fe20000300000 */
.L_x_433:
[----:B------:R-:W5:Y:S02]  /*21270*/  SYNCS.PHASECHK.TRANS64.TRYWAIT P1, [UR4+0x34510], R2 ;  /* 0x03451002ff0075a7 */ /* 0x000f640008020144 */
[----:B-----5:R-:W-:Y:S05]  /*21280*/  @!P1 BRA `(.L_x_434) ;  /* 0x0000006000d49947 */ /* 0x020fea0003800000 */
.L_x_607:
[----:B------:R-:W-:Y:S04]  /*21290*/  BSSY B0, `(.L_x_435) ;  /* 0x000000d000007945 */ /* 0x000fe80003800000 */
[----:B------:R-:W-:Y:S05]  /*212a0*/  @P0 BRA `(.L_x_436) ;  /* 0x00000000002c0947 */ /* 0x000fea0003800000 */
[----:B------:R-:W-:Y:S02]  /*212b0*/  UIADD3 UR18, UR14, 0x80, URZ ;  /* 0x000000800e127890 */ /* 0x000fe4000fffe03f */
[----:B------:R-:W-:Y:S01]  /*212c0*/  UIADD3 UR16, UR4, 0x32000, URZ ;  /* 0x0003200004107890 */ /* 0x000fe2000fffe03f */
[----:B------:R-:W-:Y:S01]  /*212d0*/  UMOV UR6, 0x0 ;  /* 0x0000000000067882 */ /* 0x000fe20000000000 */
[----:B------:R-:W-:Y:S01]  /*212e0*/  UMOV UR7, 0x10000000 ;  /* 0x1000000000077882 */ /* 0x000fe20000000000 */
[----:B------:R-:W-:Y:S01]  /*212f0*/  UMOV UR17, UR21 ;  /* 0x0000001500117c82 */ /* 0x000fe20008000000 */
[----:B------:R-:W-:-:S05]  /*21300*/  UMOV UR19, UR15 ;  /* 0x0000000f00137c82 */ /* 0x000fca0008000000 */
[----:B------:R1:W-:Y:S02]  /*21310*/  UTMALDG.2D [UR16], [UR10], desc[UR6] ;  /* 0x000006100a0075b4 */ /* 0x0003e40008009000 */
[----:B-1----:R-:W-:Y:S05]  /*21320*/  @!P2 BRA `(.L_x_437) ;  /* 0x000000000004a947 */ /* 0x002fea0003800000 */
[----:B------:R-:W-:Y:S01]  /*21330*/  BPT.TRAP 0x1 ;  /* 0x000000040000795c */ /* 0x000fe20000300000 */
.L_x_437:
[----:B--234-:R-:W1:Y:S02]  /*21340*/  LDC R3, c[0x0][0x828] ;  /* 0x00020a00ff037b82 */ /* 0x01ce640000000800 */
[----:B-1----:R1:W-:Y:S02]  /*21350*/  SYNCS.ARRIVE.TRANS64.RED.A0TR RZ, [UR4+0x344f0], R3 ;  /* 0x0344f003ffff79a7 */ /* 0x0023e40008300404 */
.L_x_436:
[----:B------:R-:W-:Y:S05]  /*21360*/  BSYNC B0 ;  /* 0x0000000000007941 */ /* 0x000fea0003800000 */
.L_x_435:
[----:B------:R-:W-:Y:S05]  /*21370*/  @!P2 BRA `(.L_x_438) ;  /* 0x000000000004a947 */ /* 0x000fea0003800000 */
[----:B------:R-:W-:Y:S01]  /*21380*/  BPT.TRAP 0x1 ;  /* 0x000000040000795c */ /* 0x000fe20000300000 */
.L_x_438:
[----:B------:R-:W-:Y:S01]  /*21390*/  SYNCS.ARRIVE.TRANS64.RED.A1T0 RZ, [UR8], RZ ;  /* 0x000000ffffff79a7 */ /* 0x000fe20008100408 */
[----:B------:R-:W-:Y:S05]  /*213a0*/  @!P2 BRA `(.L_x_439) ;  /* 0x000000000004a947 */ /* 0x000fea0003800000 */
[----:B------:R-:W-:Y:S01]  /*213b0*/  BPT.TRAP 0x1 ;  /* 0x000000040000795c */ /* 0x000fe20000300000 */
.L_x_439:
[----:B------:R-:W5:Y:S02]  /*213c0*/  SYNCS.PHASECHK.TRANS64.TRYWAIT P1, [UR4+0x34518], R2 ;  /* 0x03451802ff0075a7 */ /* 0x000f640008020144 */
[----:B-----5:R-:W-:Y:S05]  /*213d0*/  @!P1 BRA `(.L_x_440) ;  /* 0x0000006000989947 */ /* 0x020fea0003800000 */
.L_x_608:
        /* <DEDUP_REMOVED lines=11> */
.L_x_443:
[----:B------:R-:W1:Y:S02]  /*21490*/  LDC R2, c[0x0][0x828] ;  /* 0x00020a00ff027b82 */ /* 0x000e640000000800 */
[----:B-1----:R1:W-:Y:S02]  /*214a0*/  SYNCS.ARRIVE.TRANS64.RED.A0TR RZ, [UR4+0x344f8], R2 ;  /* 0x0344f802ffff79a7 */ /* 0x0023e40008300404 */
.L_x_442:
[----:B------:R-:W-:Y:S05]  /*214b0*/  BSYNC B0 ;  /* 0x0000000000007941 */ /* 0x000fea0003800000 */
.L_x_441:
[----:B------:R-:W-:Y:S05]  /*214c0*/  @!P2 BRA `(.L_x_444) ;  /* 0x000000000004a947 */ /* 0x000fea0003800000 */
[----:B------:R-:W-:Y:S01]  /*214d0*/  BPT.TRAP 0x1 ;  /* 0x000000040000795c */ /* 0x000fe20000300000 */
.L_x_444:
[----:B------:R-:W-:Y:S01]  /*214e0*/  ISETP.NE.AND P0, PT, R7, RZ, PT ;  /* 0x000000ff0700720c */ /* 0x000fe20003f05270 */
[----:B------:R-:W-:Y:S01]  /*214f0*/  SYNCS.ARRIVE.TRANS64.RED.A1T0 RZ, [UR9], RZ ;  /* 0x000000ffffff79a7 */ /* 0x000fe20008100409 */
[CC--:B------:R-:W-:Y:S02]  /*21500*/  ISETP.NE.AND P3, PT, R18.reuse, R6.reuse, PT ;  /* 0x000000061200720c */ /* 0x0c0fe40003f65270 */
[----:B------:R-:W-:-:S13]  /*21510*/  ISETP.EQ.OR P0, PT, R18, R6, !P0 ;  /* 0x000000061200720c */ /* 0x000fda0004702670 */
[----:B------:R-:W-:Y:S05]  /*21520*/  @P0 BRA `(.L_x_445) ;  /* 0x0000000400040947 */ /* 0x000fea0003800000 */
[----:B------:R-:W-:Y:S01]  /*21530*/  ELECT P0, URZ, PT ;  /* 0x00000000003f782f */ /* 0x000fe20003800000 */
[----:B------:R-:W-:-:S12]  /*21540*/  BSSY B0, `(.L_x_446) ;  /* 0x0000032000007945 */ /* 0x000fd80003800000 */
[----:B------:R-:W-:Y:S05]  /*21550*/  @!P0 BRA `(.L_x_447) ;  /* 0x0000000000c08947 */ /* 0x000fea0003800000 */
[----:B-1234-:R-:W1:Y:S08]  /*21560*/  LDC.64 R2, c[0x0][0x290] ;  /* 0x0000a400ff027b82 */ /* 0x01ee700000000a00 */
[----:B------:R-:W2:Y:S08]  /*21570*/  LDC.64 R10, c[0x0][0x808] ;  /* 0x00020200ff0a7b82 */ /* 0x000eb00000000a00 */
[----:B------:R-:W3:Y:S01]  /*21580*/  LDC.64 R14, c[0x0][0x810] ;  /* 0x00020400ff0e7b82 */ /* 0x000ee20000000a00 */
[----:B-1----:R-:W-:-:S05]  /*21590*/  IMAD.WIDE R2, R6, 0xc, R2 ;  /* 0x0000000c06027825 */ /* 0x002fca00078e0202 */
[----:B------:R1:W5:Y:S04]  /*215a0*/  LDG.E R12, desc[UR38][R2.64] ;  /* 0x00000026020c7981 */ /* 0x000368000c1e1900 */
[----:B------:R1:W5:Y:S01]  /*215b0*/  LDG.E R13, desc[UR38][R2.64+0x4] ;  /* 0x00000426020d7981 */ /* 0x000362000c1e1900 */
[----:B--2---:R-:W-:Y:S02]  /*215c0*/  ISETP.NE.U32.AND P0, PT, R10, RZ, PT ;  /* 0x000000ff0a00720c */ /* 0x004fe40003f05070 */
[----:B------:R-:W-:Y:S02]  /*215d0*/  SHF.R.S32.HI R9, RZ, 0x1f, R6 ;  /* 0x0000001fff097819 */ /* 0x000fe40000011406 */
[----:B------:R-:W-:Y:S02]  /*215e0*/  ISETP.NE.AND.EX P0, PT, R11, RZ, PT, P0 ;  /* 0x000000ff0b00720c */ /* 0x000fe40003f05300 */
[----:B---3--:R-:W-:-:S04]  /*215f0*/  ISETP.NE.U32.AND P1, PT, R14, RZ, PT ;  /* 0x000000ff0e00720c */ /* 0x008fc80003f25070 */
[----:B------:R-:W-:-:S07]  /*21600*/  ISETP.NE.AND.EX P1, PT, R15, RZ, PT, P1 ;  /* 0x000000ff0f00720c */ /* 0x000fce0003f25310 */
[----:B-1----:R-:W-:Y:S06]  /*21610*/  @!P0 BRA `(.L_x_448) ;  /* 0x0000000000108947 */ /* 0x002fec0003800000 */
[----:B------:R-:W-:-:S04]  /*21620*/  LEA R2, P0, R6, R10, 0x3 ;  /* 0x0000000a06027211 */ /* 0x000fc800078018ff */
[----:B------:R-:W-:-:S06]  /*21630*/  LEA.HI.X R3, R6, R11, R9, 0x3, P0 ;  /* 0x0000000b06037211 */ /* 0x000fcc00000f1c09 */
[----:B------:R-:W2:Y:S04]  /*21640*/  LDG.E.64 R2, desc[UR38][R2.64] ;  /* 0x0000002602027981 */ /* 0x000ea8000c1e1b00 */
[----:B--2---:R1:W-:Y:S02]  /*21650*/  STS.64 [UR5], R2 ;  /* 0x00000002ff007988 */ /* 0x0043e40008000a05 */
.L_x_448:
[----:B------:R-:W-:Y:S05]  /*21660*/  @!P1 BRA `(.L_x_447) ;  /* 0x00000000007c9947 */ /* 0x000fea0003800000 */
[----:B-1----:R-:W-:-:S04]  /*21670*/  LEA R2, P0, R6, R14, 0x3 ;  /* 0x0000000e06027211 */ /* 0x002fc800078018ff */
[----:B------:R-:W-:Y:S02]  /*21680*/  LEA.HI.X R3, R6, R15, R9, 0x3, P0 ;  /* 0x0000000f06037211 */ /* 0x000fe400000f1c09 */
[----:B------:R-:W1:Y:S04]  /*21690*/  LDS R9, [UR5+0x1c] ;  /* 0x00001c05ff097984 */ /* 0x000e680008000800 */
[----:B------:R-:W2:Y:S01]  /*216a0*/  LDG.E.64 R2, desc[UR38][R2.64] ;  /* 0x0000002602027981 */ /* 0x000ea2000c1e1b00 */
[----:B------:R-:W-:Y:S01]  /*216b0*/  MOV R18, UR5 ;  /* 0x0000000500127c02 */ /* 0x000fe20008000f00 */
[----:B-----5:R-:W-:Y:S01]  /*216c0*/  VIADD R13, R13, 0xffffffff ;  /* 0xffffffff0d0d7836 */ /* 0x020fe20000000000 */
[----:B------:R-:W-:Y:S02]  /*216d0*/  IADD3 R12, R12, -0x1, RZ ;  /* 0xffffffff0c0c7810 */ /* 0x000fe40007ffe0ff */
[----:B------:R-:W-:-:S02]  /*216e0*/  CS2R R14, SRZ ;  /* 0x00000000000e7805 */ /* 0x000fc4000001ff00 */
[----:B------:R-:W-:Y:S01]  /*216f0*/  SHF.R.U64 R18, R18, 0x4, RZ ;  /* 0x0000000412127819 */ /* 0x000fe200000012ff */
[----:B------:R-:W-:Y:S04]  /*21700*/  STS [UR5+0x30], RZ ;  /* 0x000030ffff007988 */ /* 0x000fe80008000805 */
[----:B------:R-:W-:Y:S04]  /*21710*/  STS.128 [UR5+0x20], R12 ;  /* 0x0000200cff007988 */ /* 0x000fe80008000c05 */
[----:B------:R-:W-:Y:S04]  /*21720*/  STS [UR5+0x10], R18 ;  /* 0x00001012ff007988 */ /* 0x000fe80008000805 */
[----:B------:R-:W-:Y:S01]  /*21730*/  STS [UR5+0x14], R18 ;  /* 0x00001412ff007988 */ /* 0x000fe20008000805 */
[----:B--2---:R-:W-:-:S02]  /*21740*/  SHF.L.U64.HI R16, R2, 0x1, R3 ;  /* 0x0000000102107819 */ /* 0x004fc40000010203 */
[----:B------:R-:W-:Y:S02]  /*21750*/  SHF.L.U32 R3, R2, 0x1, RZ ;  /* 0x0000000102037819 */ /* 0x000fe400000006ff */
[----:B------:R-:W-:Y:S02]  /*21760*/  LOP3.LUT R16, R16, 0x1fffffff, RZ, 0xc0, !PT ;  /* 0x1fffffff10107812 */ /* 0x000fe400078ec0ff */
[----:B------:R-:W-:Y:S02]  /*21770*/  LOP3.LUT R3, R3, 0xfffffffe, RZ, 0xc0, !PT ;  /* 0xfffffffe03037812 */ /* 0x000fe400078ec0ff */
[--C-:B------:R-:W-:Y:S02]  /*21780*/  SHF.R.U32.HI R10, RZ, 0x4, R16.reuse ;  /* 0x00000004ff0a7819 */ /* 0x100fe40000011610 */
[----:B------:R-:W-:Y:S02]  /*21790*/  SHF.R.U64 R3, R3, 0x4, R16 ;  /* 0x0000000403037819 */ /* 0x000fe40000001210 */
[----:B-1----:R-:W-:-:S03]  /*217a0*/  LOP3.LUT R9, R9, 0xf, R10, 0xb8, !PT ;  /* 0x0000000f09097812 */ /* 0x002fc600078eb80a */
[----:B------:R-:W-:Y:S04]  /*217b0*/  STS [UR5+0xc], R3 ;  /* 0x00000c03ff007988 */ /* 0x000fe80008000805 */
[----:B------:R-:W-:Y:S04]  /*217c0*/  STS [UR5+0x1c], R9 ;  /* 0x00001c09ff007988 */ /* 0x000fe80008000805 */
[----:B------:R-:W1:Y:S02]  /*217d0*/  LDS R10, [UR5+0x1c] ;  /* 0x00001c05ff0a7984 */ /* 0x000e640008000800 */
[----:B-1----:R-:W-:-:S05]  /*217e0*/  LOP3.LUT R10, R10, 0xf0, RZ, 0xb8, !PT ;  /* 0x000000f00a0a7812 */ /* 0x002fca00078eb8ff */
[----:B------:R-:W-:Y:S04]  /*217f0*/  STS [UR5+0x1c], R10 ;  /* 0x00001c0aff007988 */ /* 0x000fe80008000805 */
[----:B------:R-:W1:Y:S02]  /*21800*/  LDS R11, [UR5+0x1c] ;  /* 0x00001c05ff0b7984 */ /* 0x000e640008000800 */
[----:B-1----:R-:W-:-:S05]  /*21810*/  LOP3.LUT R19, R11, 0xf00, RZ, 0xb8, !PT ;  /* 0x00000f000b137812 */ /* 0x002fca00078eb8ff */
[----:B------:R-:W-:Y:S04]  /*21820*/  STS.64 [UR5+0x18], R18 ;  /* 0x00001812ff007988 */ /* 0x000fe80008000a05 */
[----:B------:R-:W1:Y:S02]  /*21830*/  LDS R11, [UR5+0x1c] ;  /* 0x00001c05ff0b7984 */ /* 0x000e640008000800 */
[----:B-1----:R-:W-:-:S05]  /*21840*/  LOP3.LUT R2, R11, 0xf000, RZ, 0xb8, !PT ;  /* 0x0000f0000b027812 */ /* 0x002fca00078eb8ff */
[----:B------:R1:W-:Y:S02]  /*21850*/  STS [UR5+0x1c], R2 ;  /* 0x00001c02ff007988 */ /* 0x0003e40008000805 */
.L_x_447:
[----:B------:R-:W-:Y:S05]  /*21860*/  BSYNC B0 ;  /* 0x0000000000007941 */ /* 0x000fea0003800000 */
.L_x_446:
[----:B-1----:R-:W1:Y:S01]  /*21870*/  S2R R2, SR_LANEID ;  /* 0x0000000000027919 */ /* 0x002e620000000000 */
[----:B------:R-:W-:Y:S01]  /*21880*/  NOP ;  /* 0x0000000000007918 */ /* 0x000fe20000000000 */
[----:B------:R-:W-:Y:S01]  /*21890*/  ELECT P0, URZ, PT ;  /* 0x00000000003f782f */ /* 0x000fe20003800000 */
[----:B------:R-:W-:Y:S01]  /*218a0*/  BSSY B0, `(.L_x_449) ;  /* 0x0000008000007945 */ /* 0x000fe20003800000 */
[----:B-1----:R-:W-:-:S04]  /*218b0*/  SHF.L.U32 R10, R2, 0x2, RZ ;  /* 0x00000002020a7819 */ /* 0x002fc800000006ff */
[----:B------:R-:W-:Y:S01]  /*218c0*/  IADD3 R2, P1, R10, UR10, RZ ;  /* 0x0000000a0a027c10 */ /* 0x000fe2000ff3e0ff */
[----:B------:R1:W1:Y:S03]  /*218d0*/  LDS R9, [R10+UR5] ;  /* 0x000000050a097984 */ /* 0x0002660008000800 */
[----:B--234-:R-:W-:-:S03]  /*218e0*/  IADD3.X R3, RZ, UR11, RZ, P1, !PT ;  /* 0x0000000bff037c10 */ /* 0x01cfc60008ffe4ff */
[----:B------:R-:W-:Y:S06]  /*218f0*/  @!P0 BRA `(.L_x_450) ;  /* 0x0000000000088947 */ /* 0x000fec0003800000 */
[----:B------:R0:W-:Y:S01]  /*21900*/  UTMACMDFLUSH ;  /* 0x00000000000079b7 */ /* 0x0001e20000000000 */
[----:B------:R-:W-:-:S04]  /*21910*/  DEPBAR.LE SB0, 0x0 ;  /* 0x000080000000791a */ /* 0x000fc80000000000 */
.L_x_450:
[----:B------:R-:W-:Y:S05]  /*21920*/  BSYNC B0 ;  /* 0x0000000000007941 */ /* 0x000fea0003800000 */
.L_x_449:
[----:B-1----:R1:W5:Y:S02]  /*21930*/  ATOMG.E.EXCH.STRONG.GPU PT, RZ, [R2], R9 ;  /* 0x0000000902ff73a8 */ /* 0x00236400041ee100 */
.L_x_445:
[----:B------:R-:W-:Y:S02]  /*21940*/  ISETP.NE.AND P1, PT, R7, RZ, PT ;  /* 0x000000ff0700720c */ /* 0x000fe40003f25270 */
[----:B------:R-:W-:Y:S02]  /*21950*/  IADD3 R22, R22, 0x1, RZ ;  /* 0x0000000116167810 */ /* 0x000fe40007ffe0ff */
[----:B-1----:R-:W-:Y:S02]  /*21960*/  SEL R2, RZ, 0x1, !P3 ;  /* 0x00000001ff027807 */ /* 0x002fe40005800000 */
[----:B------:R-:W-:Y:S02]  /*21970*/  ISETP.NE.AND P0, PT, R22, 0x8, PT ;  /* 0x000000081600780c */ /* 0x000fe40003f05270 */
[----:B------:R-:W-:Y:S02]  /*21980*/  MOV R16, R4 ;  /* 0x0000000400107202 */ /* 0x000fe40000000f00 */
[----:B--234-:R-:W-:-:S02]  /*21990*/  SEL R3, RZ, 0x1, P0 ;  /* 0x00000001ff037807 */ /* 0x01cfc40000000000 */
[----:B------:R-:W-:Y:S02]  /*219a0*/  MOV R17, R5 ;  /* 0x0000000500117202 */ /* 0x000fe40000000f00 */
[----:B------:R-:W-:Y:S02]  /*219b0*/  LOP3.LUT R0, R0, R3, RZ, 0x3c, !PT ;  /* 0x0000000300007212 */ /* 0x000fe400078e3cff */
[----:B------:R-:W-:Y:S02]  /*219c0*/  MOV R18, R6 ;  /* 0x0000000600127202 */ /* 0x000fe40000000f00 */
[----:B------:R-:W-:Y:S01]  /*219d0*/  SEL R22, R22, RZ, P0 ;  /* 0x000000ff16167207 */ /* 0x000fe20000000000 */
[----:B------:R-:W-:Y:S06]  /*219e0*/  @P1 BRA `(.L_x_451) ;  /* 0xffffffcc00b01947 */ /* 0x000fec000383ffff */
[----:B-----5:R-:W-:Y:S01]  /*219f0*/  ELECT P0, URZ, PT ;  /* 0x00000000003f782f */ /* 0x020fe20003800000 */
[----:B------:R-:W-:-:S12]  /*21a00*/  BSSY B0, `(.L_x_452) ;  /* 0x0000017000007945 */ /* 0x000fd80003800000 */
[----:B------:R-:W-:Y:S05]  /*21a10*/  @!P0 BRA `(.L_x_453) ;  /* 0x0000000000548947 */ /* 0x000fea0003800000 */
[----:B------:R-:W-:Y:S05]  /*21a20*/  @!P2 BRA `(.L_x_454) ;  /* 0x000000000004a947 */ /* 0x000fea0003800000 */
[----:B------:R-:W-:Y:S01]  /*21a30*/  BPT.TRAP 0x1 ;  /* 0x000000040000795c */ /* 0x000fe20000300000 */
.L_x_454:
[----:B------:R-:W1:Y:S02]  /*21a40*/  SYNCS.PHASECHK.TRANS64.TRYWAIT P0, [UR4+0x34500], R8 ;  /* 0x03450008ff0075a7 */ /* 0x000e640008000144 */
[----:B-1----:R-:W-:Y:S05]  /*21a50*/  @!P0 BRA `(.L_x_455) ;  /* 0x0000005c00108947 */ /* 0x002fea0003800000 */
.L_x_609:
[----:B------:R-:W-:Y:S05]  /*21a60*/  @!P2 BRA `(.L_x_456) ;  /* 0x000000000004a947 */ /* 0x000fea0003800000 */
[----:B------:R-:W-:Y:S01]  /*21a70*/  BPT.TRAP 0x1 ;  /* 0x000000040000795c */ /* 0x000fe20000300000 */
.L_x_456:
[----:B------:R-:W2:Y:S02]  /*21a80*/  SYNCS.PHASECHK.TRANS64.TRYWAIT P0, [UR4+0x34508], R8 ;  /* 0x03450808ff0075a7 */ /* 0x000ea40008000144 */
[----:B--2---:R-:W-:Y:S05]  /*21a90*/  @!P0 BRA `(.L_x_457) ;  /* 0x0000005c00188947 */ /* 0x004fea0003800000 */
.L_x_610:
[----:B------:R-:W-:Y:S05]  /*21aa0*/  @!P2 BRA `(.L_x_458) ;  /* 0x000000000004a947 */ /* 0x000fea0003800000 */
[----:B------:R-:W-:Y:S01]  /*21ab0*/  BPT.TRAP 0x1 ;  /* 0x000000040000795c */ /* 0x000fe20000300000 */
.L_x_458:
[----:B------:R-:W2:Y:S02]  /*21ac0*/  SYNCS.PHASECHK.TRANS64.TRYWAIT P0, [UR4+0x34510], R8 ;  /* 0x03451008ff0075a7 */ /* 0x000ea40008000144 */
[----:B--2---:R-:W-:Y:S05]  /*21ad0*/  @!P0 BRA `(.L_x_459) ;  /* 0x0000005c00208947 */ /* 0x004fea0003800000 */
.L_x_611:
[----:B------:R-:W-:Y:S05]  /*21ae0*/  @!P2 BRA `(.L_x_460) ;  /* 0x000000000004a947 */ /* 0x000fea0003800000 */
[----:B------:R-:W-:Y:S01]  /*21af0*/  BPT.TRAP 0x1 ;  /* 0x000000040000795c */ /* 0x000fe20000300000 */
.L_x_460:
[----:B------:R-:W-:-:S04]  /*21b00*/  MOV R0, 0x1 ;  /* 0x0000000100007802 */ /* 0x000fc80000000f00 */
[----:B------:R-:W-:-:S07]  /*21b10*/  SHF.L.U32 R0, R0, 0x1f, RZ ;  /* 0x0000001f00007819 */ /* 0x000fce00000006ff */
.L_x_461:
[----:B-1----:R-:W-:-:S04]  /*21b20*/  MOV R3, UR4 ;  /* 0x0000000400037c02 */ /* 0x002fc80008000f00 */
[----:B------:R1:W2:Y:S03]  /*21b30*/  SYNCS.PHASECHK.TRANS64.TRYWAIT P0, [R3+URZ+0x34518], R0 ;  /* 0x03451800030075a7 */ /* 0x0002a6000800017f */
[----:B--2---:R-:W-:Y:S05]  /*21b40*/  @!P0 NANOSLEEP.SYNCS 0x989680 ;  /* 0x009896800000895d */ /* 0x004fea0003900000 */
[----:B------:R-:W2:Y:S02]  /*21b50*/  @!P0 SYNCS.PHASECHK.TRANS64 P0, [R3+URZ+0x34518], R0 ;  /* 0x03451800030085a7 */ /* 0x000ea4000800007f */
[----:B--2---:R-:W-:Y:S05]  /*21b60*/  @!P0 BRA `(.L_x_461) ;  /* 0xfffffffc00ec8947 */ /* 0x004fea000383ffff */
.L_x_453:
[----:B------:R-:W-:Y:S05]  /*21b70*/  BSYNC B0 ;  /* 0x0000000000007941 */ /* 0x000fea0003800000 */
.L_x_452:
[----:B------:R-:W-:Y:S05]  /*21b80*/  EXIT ;  /* 0x000000000000794d */ /* 0x000fea0003800000 */
.L_x_238:
[----:B------:R-:W1:Y:S01]  /*21b90*/  S2UR UR4, SR_CTAID.Y ;  /* 0x00000000000479c3 */ /* 0x000e620000002600 */
[----:B------:R-:W3:Y:S01]  /*21ba0*/  S2R R0, SR_LANEID ;  /* 0x0000000000007919 */ /* 0x000ee20000000000 */
[----:B------:R-:W-:Y:S01]  /*21bb0*/  ELECT P0, URZ, PT ;  /* 0x00000000003f782f */ /* 0x000fe20003800000 */
[----:B------:R-:W-:Y:S01]  /*21bc0*/  BSSY B0, `(.L_x_462) ;  /* 0x000003b000007945 */ /* 0x000fe20003800000 */
[----:B------:R-:W-:Y:S01]  /*21bd0*/  ULDC.64 UR8, c[0x0][0x508] ;  /* 0x0001420000087ab9 */ /* 0x000fe20000000a00 */
[----:B-1----:R-:W-:-:S04]  /*21be0*/  UIMAD UR4, UR4, UR60, UR57 ;  /* 0x0000003c040472a4 */ /* 0x002fc8000f8e0239 */
[----:B------:R-:W-:-:S06]  /*21bf0*/  UIMAD.WIDE UR8, UR4, 0x80, UR8 ;  /* 0x00000080040878a5 */ /* 0x000fcc000f8e0208 */
[----:B------:R-:W-:Y:S06]  /*21c00*/  @!P0 BRA `(.L_x_463) ;  /* 0x0000000000d88947 */ /* 0x000fec0003800000 */
[----:B------:R1:W-:Y:S01]  /*21c10*/  STL [R1+0x604], R13 ;  /* 0x0006040d01007387 */ /* 0x0003e20000100800 */
[----:B------:R-:W4:Y:S01]  /*21c20*/  LDC.64 R14, c[0x0][0x358] ;  /* 0x0000d600ff0e7b82 */ /* 0x000f220000000a00 */
[----:B------:R-:W-:Y:S02]  /*21c30*/  UMOV UR4, 0x400 ;  /* 0x0000040000047882 */ /* 0x000fe40000000000 */
[----:B------:R3:W-:Y:S01]  /*21c40*/  STL [R1+0x600], R11 ;  /* 0x0006000b01007387 */ /* 0x0007e20000100800 */
[----:B--2---:R-:W-:-:S04]  /*21c50*/  ULEA UR4, UR58, UR4, 0x18 ;  /* 0x000000043a047291 */ /* 0x004fc8000f8ec03f */
[----:B------:R-:W2:Y:S08]  /*21c60*/  LDC.64 R8, c[0x0][0x340] ;  /* 0x0000d000ff087b82 */ /* 0x000eb00000000a00 */
[----:B-1----:R-:W4:Y:S08]  /*21c70*/  LDC.64 R12, c[0x0][0x350] ;  /* 0x0000d400ff0c7b82 */ /* 0x002f300000000a00 */
[----:B---3--:R-:W2:Y:S08]  /*21c80*/  LDC.64 R10, c[0x0][0x348] ;  /* 0x0000d200ff0a7b82 */ /* 0x008eb00000000a00 */
[----:B------:R-:W1:Y:S01]  /*21c90*/  LDC.64 R32, c[0x0][0x300] ;  /* 0x0000c000ff207b82 */ /* 0x000e620000000a00 */
[----:B----4-:R3:W-:Y:S07]  /*21ca0*/  STS.128 [UR4+0x34650], R12 ;  /* 0x0346500cff007988 */ /* 0x0107ee0008000c04 */
[----:B------:R-:W1:Y:S01]  /*21cb0*/  LDC.64 R34, c[0x0][0x308] ;  /* 0x0000c200ff227b82 */ /* 0x000e620000000a00 */
[----:B--2---:R2:W-:Y:S07]  /*21cc0*/  STS.128 [UR4+0x34640], R8 ;  /* 0x03464008ff007988 */ /* 0x0045ee0008000c04 */
[----:B------:R-:W4:Y:S08]  /*21cd0*/  LDC.64 R28, c[0x0][0x310] ;  /* 0x0000c400ff1c7b82 */ /* 0x000f300000000a00 */
[----:B---3--:R-:W3:Y:S08]  /*21ce0*/  LDC.64 R12, c[0x0][0x420] ;  /* 0x00010800ff0c7b82 */ /* 0x008ef00000000a00 */
[----:B------:R-:W3:Y:S01]  /*21cf0*/  LDC.64 R14, c[0x0][0x428] ;  /* 0x00010a00ff0e7b82 */ /* 0x000ee20000000a00 */
[----:B-1----:R-:W-:Y:S07]  /*21d00*/  STS.128 [UR4+0x34600], R32 ;  /* 0x03460020ff007988 */ /* 0x002fee0008000c04 */
[----:B--2---:R-:W1:Y:S08]  /*21d10*/  LDC.64 R8, c[0x0][0x430] ;  /* 0x00010c00ff087b82 */ /* 0x004e700000000a00 */
[----:B------:R-:W1:Y:S01]  /*21d20*/  LDC.64 R10, c[0x0][0x438] ;  /* 0x00010e00ff0a7b82 */ /* 0x000e620000000a00 */
[----:B---3--:R2:W-:Y:S07]  /*21d30*/  STS.128 [UR4+0x346a0], R12 ;  /* 0x0346a00cff007988 */ /* 0x0085ee0008000c04 */
[----:B------:R-:W4:Y:S08]  /*21d40*/  LDC.64 R30, c[0x0][0x318] ;  /* 0x0000c600ff1e7b82 */ /* 0x000f300000000a00 */
[----:B------:R-:W3:Y:S01]  /*21d50*/  LDC.64 R24, c[0x0][0x320] ;  /* 0x0000c800ff187b82 */ /* 0x000ee20000000a00 */
[----:B--2---:R2:W5:Y:S07]  /*21d60*/  LDL.LU R13, [R1+0x604] ;  /* 0x00060400010d7983 */ /* 0x00456e0000300800 */
[----:B------:R-:W3:Y:S01]  /*21d70*/  LDC.64 R26, c[0x0][0x328] ;  /* 0x0000ca00ff1a7b82 */ /* 0x000ee20000000a00 */
[----:B-1----:R1:W-:Y:S07]  /*21d80*/  STS.128 [UR4+0x346b0], R8 ;  /* 0x0346b008ff007988 */ /* 0x0023ee0008000c04 */
[----:B------:R-:W2:Y:S01]  /*21d90*/  LDC.64 R4, c[0x0][0x330] ;  /* 0x0000cc00ff047b82 */ /* 0x000ea20000000a00 */
[----:B----4-:R4:W-:Y:S04]  /*21da0*/  STS.128 [UR4+0x34610], R28 ;  /* 0x0346101cff007988 */ /* 0x0109e80008000c04 */
[----:B-1----:R1:W5:Y:S03]  /*21db0*/  LDL.LU R11, [R1+0x600] ;  /* 0x00060000010b7983 */ /* 0x0023660000300800 */
[----:B------:R-:W2:Y:S01]  /*21dc0*/  LDC.64 R6, c[0x0][0x338] ;  /* 0x0000ce00ff067b82 */ /* 0x000ea20000000a00 */
[----:B---3--:R3:W-:Y:S07]  /*21dd0*/  STS.128 [UR4+0x34620], R24 ;  /* 0x03462018ff007988 */ /* 0x0087ee0008000c04 */
[----:B------:R-:W1:Y:S08]  /*21de0*/  LDC.64 R32, c[0x0][0x360] ;  /* 0x0000d800ff207b82 */ /* 0x000e700000000a00 */
[----:B------:R-:W1:Y:S01]  /*21df0*/  LDC.64 R34, c[0x0][0x368] ;  /* 0x0000da00ff227b82 */ /* 0x000e620000000a00 */
[----:B--2---:R2:W-:Y:S07]  /*21e00*/  STS.128 [UR4+0x34630], R4 ;  /* 0x03463004ff007988 */ /* 0x0045ee0008000c04 */
[----:B----4-:R-:W4:Y:S08]  /*21e10*/  LDC.64 R28, c[0x0][0x370] ;  /* 0x0000dc00ff1c7b82 */ /* 0x010f300000000a00 */
[----:B------:R-:W4:Y:S08]  /*21e20*/  LDC.64 R30, c[0x0][0x378] ;  /* 0x0000de00ff1e7b82 */ /* 0x000f300000000a00 */
[----:B---3--:R-:W3:Y:S01]  /*21e30*/  LDC.64 R24, c[0x0][0x400] ;  /* 0x00010000ff187b82 */ /* 0x008ee20000000a00 */
[----:B-1----:R1:W-:Y:S07]  /*21e40*/  STS.128 [UR4+0x34660], R32 ;  /* 0x03466020ff007988 */ /* 0x0023ee0008000c04 */
[----:B------:R-:W3:Y:S08]  /*21e50*/  LDC.64 R26, c[0x0][0x408] ;  /* 0x00010200ff1a7b82 */ /* 0x000ef00000000a00 */
[----:B--2---:R-:W2:Y:S01]  /*21e60*/  LDC.64 R4, c[0x0][0x410] ;  /* 0x00010400ff047b82 */ /* 0x004ea20000000a00 */
[----:B----4-:R4:W-:Y:S07]  /*21e70*/  STS.128 [UR4+0x34670], R28 ;  /* 0x0346701cff007988 */ /* 0x0109ee0008000c04 */
[----:B------:R-:W2:Y:S01]  /*21e80*/  LDC.64 R6, c[0x0][0x418] ;  /* 0x00010600ff067b82 */ /* 0x000ea20000000a00 */
[----:B---3--:R3:W-:Y:S07]  /*21e90*/  STS.128 [UR4+0x34680], R24 ;  /* 0x03468018ff007988 */ /* 0x0087ee0008000c04 */
[----:B-1----:R-:W1:Y:S08]  /*21ea0*/  LDC.64 R32, c[0x0][0x440] ;  /* 0x00011000ff207b82 */ /* 0x002e700000000a00 */
[----:B------:R-:W1:Y:S01]  /*21eb0*/  LDC.64 R34, c[0x0][0x448] ;  /* 0x00011200ff227b82 */ /* 0x000e620000000a00 */
[----:B--2---:R2:W-:Y:S07]  /*21ec0*/  STS.128 [UR4+0x34690], R4 ;  /* 0x03469004ff007988 */ /* 0x0045ee0008000c04 */
[----:B----4-:R-:W4:Y:S08]  /*21ed0*/  LDC.64 R28, c[0x0][0x450] ;  /* 0x00011400ff1c7b82 */ /* 0x010f300000000a00 */
[----:B------:R-:W4:Y:S08]  /*21ee0*/  LDC.64 R30, c[0x0][0x458] ;  /* 0x00011600ff1e7b82 */ /* 0x000f300000000a00 */
[----:B---3--:R-:W3:Y:S08]  /*21ef0*/  LDC.64 R24, c[0x0][0x460] ;  /* 0x00011800ff187b82 */ /* 0x008ef00000000a00 */
[----:B------:R-:W3:Y:S08]  /*21f00*/  LDC.64 R26, c[0x0][0x468] ;  /* 0x00011a00ff1a7b82 */ /* 0x000ef00000000a00 */
[----:B--2---:R-:W2:Y:S08]  /*21f10*/  LDC.64 R4, c[0x0][0x470] ;  /* 0x00011c00ff047b82 */ /* 0x004eb00000000a00 */
[----:B------:R-:W2:Y:S01]  /*21f20*/  LDC.64 R6, c[0x0][0x478] ;  /* 0x00011e00ff067b82 */ /* 0x000ea20000000a00 */
[----:B-1----:R1:W-:Y:S04]  /*21f30*/  STS.128 [UR4+0x346c0], R32 ;  /* 0x0346c020ff007988 */ /* 0x0023e80008000c04 */
[----:B----4-:R1:W-:Y:S04]  /*21f40*/  STS.128 [UR4+0x346d0], R28 ;  /* 0x0346d01cff007988 */ /* 0x0103e80008000c04 */
[----:B---3--:R1:W-:Y:S04]  /*21f50*/  STS.128 [UR4+0x346e0], R24 ;  /* 0x0346e018ff007988 */ /* 0x0083e80008000c04 */
[----:B--2---:R1:W-:Y:S02]  /*21f60*/  STS.128 [UR4+0x346f0], R4 ;  /* 0x0346f004ff007988 */ /* 0x0043e40008000c04 */
.L_x_463:
[----:B--2---:R-:W-:Y:S05]  /*21f70*/  BSYNC B0 ;  /* 0x0000000000007941 */ /* 0x004fea0003800000 */
.L_x_462:
[----:B------:R-:W-:Y:S01]  /*21f80*/  ELECT P0, URZ, PT ;  /* 0x00000000003f782f */ /* 0x000fe20003800000 */
[----:B------:R-:W-:Y:S01]  /*21f90*/  NOP ;  /* 0x0000000000007918 */ /* 0x000fe20000000000 */
[----:B------:R-:W-:Y:S11]  /*21fa0*/  BSSY B0, `(.L_x_464) ;  /* 0x0000044000007945 */ /* 0x000ff60003800000 */
[----:B------:R-:W-:Y:S05]  /*21fb0*/  @!P0 BRA `(.L_x_465) ;  /* 0x0000000400088947 */ /* 0x000fea0003800000 */
[----:B-1----:R-:W1:Y:S08]  /*21fc0*/  LDC.64 R4, c[0x0][0x518] ;  /* 0x00014600ff047b82 */ /* 0x002e700000000a00 */
[----:B------:R-:W2:Y:S08]  /*21fd0*/  LDC.64 R2, c[0x0][0x528] ;  /* 0x00014a00ff027b82 */ /* 0x000eb00000000a00 */
[----:B------:R-:W4:Y:S01]  /*21fe0*/  LDC.64 R8, c[0x0][0x510] ;  /* 0x00014400ff087b82 */ /* 0x000f220000000a00 */
[----:B-1----:R-:W-:-:S07]  /*21ff0*/  IMAD.WIDE R4, R18, 0x8, R4 ;  /* 0x0000000812047825 */ /* 0x002fce00078e0204 */
[----:B------:R-:W1:Y:S01]  /*22000*/  LDC.64 R6, c[0x0][0x520] ;  /* 0x00014800ff067b82 */ /* 0x000e620000000a00 */
[----:B------:R-:W3:Y:S01]  /*22010*/  LDG.E.64 R4, desc[UR38][R4.64] ;  /* 0x0000002604047981 */ /* 0x000ee2000c1e1b00 */
[----:B--2---:R-:W-:-:S06]  /*22020*/  IMAD.WIDE R2, R18, 0x8, R2 ;  /* 0x0000000812027825 */ /* 0x004fcc00078e0202 */
[----:B------:R-:W2:Y:S01]  /*22030*/  LDG.E.64 R2, desc[UR38][R2.64] ;  /* 0x0000002602027981 */ /* 0x000ea2000c1e1b00 */
[----:B----4-:R-:W-:-:S06]  /*22040*/  IMAD.WIDE R8, R18, 0x8, R8 ;  /* 0x0000000812087825 */ /* 0x010fcc00078e0208 */
[----:B------:R-:W4:Y:S01]  /*22050*/  LDG.E.64 R8, desc[UR38][R8.64] ;  /* 0x0000002608087981 */ /* 0x000f22000c1e1b00 */
[----:B-1----:R-:W-:-:S06]  /*22060*/  IMAD.WIDE R6, R18, 0x8, R6 ;  /* 0x0000000812067825 */ /* 0x002fcc00078e0206 */
[----:B------:R-:W4:Y:S01]  /*22070*/  LDG.E.64 R6, desc[UR38][R6.64] ;  /* 0x0000002606067981 */ /* 0x000f22000c1e1b00 */
[----:B------:R-:W-:Y:S02]  /*22080*/  UMOV UR4, 0x400 ;  /* 0x0000040000047882 */ /* 0x000fe40000000000 */
[----:B------:R-:W-:-:S09]  /*22090*/  ULEA UR4, UR58, UR4, 0x18 ;  /* 0x000000043a047291 */ /* 0x000fd2000f8ec03f */
[----:B------:R-:W1:Y:S04]  /*220a0*/  LDS R10, [UR4+0x3461c] ;  /* 0x03461c04ff0a7984 */ /* 0x000e680008000800 */
[----:B------:R-:W1:Y:S01]  /*220b0*/  LDS R12, [UR4+0x3469c] ;  /* 0x03469c04ff0c7984 */ /* 0x000e620008000800 */
[----:B------:R-:W-:Y:S02]  /*220c0*/  UIADD3 UR6, UR4, 0x34680, URZ ;  /* 0x0003468004067890 */ /* 0x000fe4000fffe03f */
[----:B------:R-:W-:-:S04]  /*220d0*/  UIADD3 UR5, UR4, 0x34600, URZ ;  /* 0x0003460004057890 */ /* 0x000fc8000fffe03f */
[----:B------:R-:W-:Y:S02]  /*220e0*/  IMAD.U32 R26, RZ, RZ, UR6 ;  /* 0x00000006ff1a7e24 */ /* 0x000fe4000f8e00ff */
[----:B------:R-:W-:-:S03]  /*220f0*/  MOV R24, UR5 ;  /* 0x0000000500187c02 */ /* 0x000fc60008000f00 */
[----:B------:R-:W-:Y:S02]  /*22100*/  SHF.R.U64 R26, R26, 0x4, RZ ;  /* 0x000000041a1a7819 */ /* 0x000fe400000012ff */
[----:B------:R-:W-:Y:S02]  /*22110*/  SHF.R.U64 R24, R24, 0x4, RZ ;  /* 0x0000000418187819 */ /* 0x000fe400000012ff */
[----:B-----5:R-:W-:Y:S01]  /*22120*/  IADD3 R13, R13, -0x1, RZ ;  /* 0xffffffff0d0d7810 */ /* 0x020fe20007ffe0ff */
[----:B------:R-:W-:Y:S04]  /*22130*/  STS [UR4+0x34690], R26 ;  /* 0x0346901aff007988 */ /* 0x000fe80008000804 */
[----:B------:R-:W-:Y:S04]  /*22140*/  STS [UR4+0x34610], R24 ;  /* 0x03461018ff007988 */ /* 0x000fe80008000804 */
[----:B------:R-:W-:Y:S04]  /*22150*/  STS [UR4+0x34614], R24 ;  /* 0x03461418ff007988 */ /* 0x000fe80008000804 */
[----:B------:R-:W-:Y:S04]  /*22160*/  STS [UR4+0x34694], R26 ;  /* 0x0346941aff007988 */ /* 0x000fe80008000804 */
[----:B------:R-:W-:Y:S04]  /*22170*/  STS [UR4+0x34630], RZ ;  /* 0x034630ffff007988 */ /* 0x000fe80008000804 */
[----:B------:R-:W-:Y:S01]  /*22180*/  STS [UR4+0x346b0], RZ ;  /* 0x0346b0ffff007988 */ /* 0x000fe20008000804 */
[----:B---3--:R-:W-:-:S04]  /*22190*/  LOP3.LUT R5, R5, 0x1fffffff, RZ, 0xc0, !PT ;  /* 0x1fffffff05057812 */ /* 0x008fc800078ec0ff */
[----:B------:R-:W-:Y:S02]  /*221a0*/  SHF.R.U32.HI R15, RZ, 0x4, R5 ;  /* 0x00000004ff0f7819 */ /* 0x000fe40000011605 */
[----:B--2---:R-:W-:Y:S02]  /*221b0*/  LOP3.LUT R3, R3, 0x1fffffff, RZ, 0xc0, !PT ;  /* 0x1fffffff03037812 */ /* 0x004fe400078ec0ff */
[----:B-1----:R-:W-:Y:S02]  /*221c0*/  LOP3.LUT R10, R10, 0xf, R15, 0xb8, !PT ;  /* 0x0000000f0a0a7812 */ /* 0x002fe400078eb80f */
[----:B------:R-:W-:-:S04]  /*221d0*/  SHF.R.U32.HI R15, RZ, 0x4, R3 ;  /* 0x00000004ff0f7819 */ /* 0x000fc80000011603 */
[----:B------:R-:W-:Y:S01]  /*221e0*/  LOP3.LUT R14, R12, 0xf, R15, 0xb8, !PT ;  /* 0x0000000f0c0e7812 */ /* 0x000fe200078eb80f */
[----:B------:R-:W-:Y:S04]  /*221f0*/  STS [UR4+0x3461c], R10 ;  /* 0x03461c0aff007988 */ /* 0x000fe80008000804 */
[----:B------:R-:W-:Y:S04]  /*22200*/  STS [UR4+0x3469c], R14 ;  /* 0x03469c0eff007988 */ /* 0x000fe80008000804 */
[----:B------:R-:W1:Y:S04]  /*22210*/  LDS R12, [UR4+0x3461c] ;  /* 0x03461c04ff0c7984 */ /* 0x000e680008000800 */
[----:B------:R-:W2:Y:S01]  /*22220*/  LDS R15, [UR4+0x3469c] ;  /* 0x03469c04ff0f7984 */ /* 0x000ea20008000800 */
[----:B-1----:R-:W-:-:S02]  /*22230*/  LOP3.LUT R12, R12, 0xf0, RZ, 0xb8, !PT ;  /* 0x000000f00c0c7812 */ /* 0x002fc400078eb8ff */
[----:B--2---:R-:W-:-:S03]  /*22240*/  LOP3.LUT R15, R15, 0xf0, RZ, 0xb8, !PT ;  /* 0x000000f00f0f7812 */ /* 0x004fc600078eb8ff */
[----:B------:R-:W-:Y:S04]  /*22250*/  STS [UR4+0x3461c], R12 ;  /* 0x03461c0cff007988 */ /* 0x000fe80008000804 */
[----:B------:R-:W-:Y:S04]  /*22260*/  STS [UR4+0x3469c], R15 ;  /* 0x03469c0fff007988 */ /* 0x000fe80008000804 */
[----:B------:R-:W1:Y:S04]  /*22270*/  LDS R25, [UR4+0x3461c] ;  /* 0x03461c04ff197984 */ /* 0x000e680008000800 */
[----:B------:R-:W2:Y:S01]  /*22280*/  LDS R27, [UR4+0x3469c] ;  /* 0x03469c04ff1b7984 */ /* 0x000ea20008000800 */
[----:B-1----:R-:W-:-:S02]  /*22290*/  LOP3.LUT R25, R25, 0xf00, RZ, 0xb8, !PT ;  /* 0x00000f0019197812 */ /* 0x002fc400078eb8ff */
[----:B--2---:R-:W-:-:S03]  /*222a0*/  LOP3.LUT R27, R27, 0xf00, RZ, 0xb8, !PT ;  /* 0x00000f001b1b7812 */ /* 0x004fc600078eb8ff */
[----:B------:R-:W-:Y:S04]  /*222b0*/  STS.64 [UR4+0x34618], R24 ;  /* 0x03461818ff007988 */ /* 0x000fe80008000a04 */
[----:B------:R-:W-:Y:S04]  /*222c0*/  STS.64 [UR4+0x34698], R26 ;  /* 0x0346981aff007988 */ /* 0x000fe80008000a04 */
[----:B------:R-:W1:Y:S04]  /*222d0*/  LDS R10, [UR4+0x3461c] ;  /* 0x03461c04ff0a7984 */ /* 0x000e680008000800 */
[----:B------:R-:W2:Y:S01]  /*222e0*/  LDS R23, [UR4+0x3469c] ;  /* 0x03469c04ff177984 */ /* 0x000ea20008000800 */
[----:B------:R-:W-:-:S02]  /*222f0*/  IADD3 R12, R11, -0x1, RZ ;  /* 0xffffffff0b0c7810 */ /* 0x000fc40007ffe0ff */
[----:B------:R-:W-:Y:S02]  /*22300*/  CS2R R14, SRZ ;  /* 0x00000000000e7805 */ /* 0x000fe4000001ff00 */
[----:B------:R-:W-:Y:S02]  /*22310*/  SHF.R.U64 R5, R4, 0x4, R5 ;  /* 0x0000000404057819 */ /* 0x000fe40000001205 */
[----:B------:R-:W-:Y:S01]  /*22320*/  SHF.R.U64 R4, R2, 0x4, R3 ;  /* 0x0000000402047819 */ /* 0x000fe20000001203 */
[----:B------:R3:W-:Y:S04]  /*22330*/  STS.128 [UR4+0x34620], R12 ;  /* 0x0346200cff007988 */ /* 0x0007e80008000c04 */
[----:B------:R1:W-:Y:S04]  /*22340*/  STS [UR4+0x3460c], R5 ;  /* 0x03460c05ff007988 */ /* 0x0003e80008000804 */
[----:B------:R1:W-:Y:S01]  /*22350*/  STS [UR4+0x3468c], R4 ;  /* 0x03468c04ff007988 */ /* 0x0003e20008000804 */
[----:B---3--:R-:W-:-:S03]  /*22360*/  IADD3 R13, R19, -0x1, RZ ;  /* 0xffffffff130d7810 */ /* 0x008fc60007ffe0ff */
[----:B----4-:R4:W-:Y:S04]  /*22370*/  STS.64 [UR4+0x34600], R8 ;  /* 0x03460008ff007988 */ /* 0x0109e80008000a04 */
[----:B------:R4:W-:Y:S04]  /*22380*/  STS.128 [UR4+0x346a0], R12 ;  /* 0x0346a00cff007988 */ /* 0x0009e80008000c04 */
[----:B------:R4:W-:Y:S01]  /*22390*/  STS.64 [UR4+0x34680], R6 ;  /* 0x03468006ff007988 */ /* 0x0009e20008000a04 */
[----:B-1----:R-:W-:Y:S02]  /*223a0*/  LOP3.LUT R2, R10, 0xf000, RZ, 0xb8, !PT ;  /* 0x0000f0000a027812 */ /* 0x002fe400078eb8ff */
[----:B--2---:R-:W-:-:S03]  /*223b0*/  LOP3.LUT R3, R23, 0xf000, RZ, 0xb8, !PT ;  /* 0x0000f00017037812 */ /* 0x004fc600078eb8ff */
[----:B------:R4:W-:Y:S04]  /*223c0*/  STS [UR4+0x3461c], R2 ;  /* 0x03461c02ff007988 */ /* 0x0009e80008000804 */
[----:B------:R4:W-:Y:S02]  /*223d0*/  STS [UR4+0x3469c], R3 ;  /* 0x03469c03ff007988 */ /* 0x0009e40008000804 */
.L_x_465:
[----:B------:R-:W-:Y:S05]  /*223e0*/  BSYNC B0 ;  /* 0x0000000000007941 */ /* 0x000fea0003800000 */
.L_x_464:
[----:B------:R-:W-:Y:S01]  /*223f0*/  ELECT P0, URZ, PT ;  /* 0x00000000003f782f */ /* 0x000fe20003800000 */
[----:B------:R-:W-:Y:S01]  /*22400*/  NOP ;  /* 0x0000000000007918 */ /* 0x000fe20000000000 */
[----:B------:R-:W-:Y:S11]  /*22410*/  BSSY B0, `(.L_x_466) ;  /* 0x0000004000007945 */ /* 0x000ff60003800000 */
[----:B------:R-:W-:Y:S05]  /*22420*/  @!P0 BRA `(.L_x_467) ;  /* 0x0000000000088947 */ /* 0x000fea0003800000 */
[----:B------:R0:W-:Y:S01]  /*22430*/  UTMACMDFLUSH ;  /* 0x00000000000079b7 */ /* 0x0001e20000000000 */
[----:B------:R-:W-:-:S04]  /*22440*/  DEPBAR.LE SB0, 0x0 ;  /* 0x000080000000791a */ /* 0x000fc80000000000 */
.L_x_467:
[----:B------:R-:W-:Y:S05]  /*22450*/  BSYNC B0 ;  /* 0x0000000000007941 */ /* 0x000fea0003800000 */
.L_x_466:
[----:B------:R-:W-:Y:S01]  /*22460*/  UMOV UR4, 0x400 ;  /* 0x0000040000047882 */ /* 0x000fe20000000000 */
[----:B---3--:R-:W-:Y:S01]  /*22470*/  SHF.L.U32 R0, R0, 0x2, RZ ;  /* 0x0000000200007819 */ /* 0x008fe200000006ff */
[----:B------:R-:W-:Y:S01]  /*22480*/  ULEA UR12, UR58, UR4, 0x18 ;  /* 0x000000043a0c7291 */ /* 0x000fe2000f8ec03f */
[----:B------:R-:W-:Y:S02]  /*22490*/  ULDC UR10, c[0x0][0x884] ;  /* 0x00022100000a7ab9 */ /* 0x000fe40000000800 */
[----:B-1----:R-:W-:Y:S01]  /*224a0*/  IADD3 R4, P0, R0, UR8, RZ ;  /* 0x0000000800047c10 */ /* 0x002fe2000ff1e0ff */
[----:B------:R-:W-:Y:S02]  /*224b0*/  UIADD3 UR14, UR12, 0x34600, URZ ;  /* 0x000346000c0e7890 */ /* 0x000fe4000fffe03f */
[----:B------:R-:W-:Y:S02]  /*224c0*/  UIMAD.WIDE UR10, UR10, 0x80, UR8 ;  /* 0x000000800a0a78a5 */ /* 0x000fe4000f8e0208 */
[----:B------:R-:W-:-:S04]  /*224d0*/  IADD3.X R5, RZ, UR9, RZ, P0, !PT ;  /* 0x00000009ff057c10 */ /* 0x000fc800087fe4ff */
[----:B----4-:R-:W-:Y:S01]  /*224e0*/  IADD3 R2, P1, R0, UR10, RZ ;  /* 0x0000000a00027c10 */ /* 0x010fe2000ff3e0ff */
[----:B------:R-:W1:Y:S01]  /*224f0*/  LDS R7, [R0+UR14] ;  /* 0x0000000e00077984 */ /* 0x000e620008000800 */
[----:B------:R-:W-:Y:S02]  /*22500*/  MOV R6, 0x1 ;  /* 0x0000000100067802 */ /* 0x000fe40000000f00 */
[----:B------:R-:W-:Y:S01]  /*22510*/  IADD3.X R3, RZ, UR11, RZ, P1, !PT ;  /* 0x0000000bff037c10 */ /* 0x000fe20008ffe4ff */
[----:B------:R2:W3:Y:S01]  /*22520*/  LDS R9, [R0+UR14+0x80] ;  /* 0x0000800e00097984 */ /* 0x0004e20008000800 */
[----:B------:R-:W-:Y:S02]  /*22530*/  LOP3.LUT P1, RZ, R21, 0x7f, RZ, 0xc0, !PT ;  /* 0x0000007f15ff7812 */ /* 0x000fe4000782c0ff */
[----:B------:R-:W-:Y:S01]  /*22540*/  MOV R8, 0x1 ;  /* 0x0000000100087802 */ /* 0x000fe20000000f00 */
[----:B------:R-:W-:Y:S01]  /*22550*/  BSSY B0, `(.L_x_468) ;  /* 0x00000e2000007945 */ /* 0x000fe20003800000 */
[----:B------:R-:W-:-:S02]  /*22560*/  ISETP.EQ.OR P2, PT, R20, RZ, P1 ;  /* 0x000000ff1400720c */ /* 0x000fc40000f42670 */
[----:B------:R-:W-:Y:S01]  /*22570*/  MOV R10, RZ ;  /* 0x000000ff000a7202 */ /* 0x000fe20000000f00 */
[----:B--2---:R-:W-:Y:S01]  /*22580*/  IMAD.MOV.U32 R0, RZ, RZ, 0x1 ;  /* 0x00000001ff007424 */ /* 0x004fe200078e00ff */
[----:B------:R-:W-:Y:S01]  /*22590*/  MOV R19, RZ ;  /* 0x000000ff00137202 */ /* 0x000fe20000000f00 */
[----:B------:R-:W-:Y:S02]  /*225a0*/  ULOP3.LUT UR20, UR59, 0x1, URZ, 0xfc, !UPT ;  /* 0x000000013b147892 */ /* 0x000fe4000f8efc3f */
[----:B------:R-:W-:Y:S02]  /*225b0*/  ULOP3.LUT UR13, UR40, 0x2, URZ, 0xfc, !UPT ;  /* 0x00000002280d7892 */ /* 0x000fe4000f8efc3f */
[----:B------:R-:W-:Y:S01]  /*225c0*/  UIADD3 UR15, UR12, 0x34680, URZ ;  /* 0x000346800c0f7890 */ /* 0x000fe2000fffe03f */
[----:B-1----:R-:W5:Y:S04]  /*225d0*/  ATOMG.E.EXCH.STRONG.GPU PT, RZ, [R4], R7 ;  /* 0x0000000704ff73a8 */ /* 0x002f6800041ee100 */
[----:B---3--:R1:W5:Y:S02]  /*225e0*/  ATOMG.E.EXCH.STRONG.GPU PT, RZ, [R2], R9 ;  /* 0x0000000902ff73a8 */ /* 0x00836400041ee100 */
[----:B-1----:R-:W-:-:S02]  /*225f0*/  PRMT R2, R6, 0x7610, R2 ;  /* 0x0000761006027816 */ /* 0x002fc40000000002 */
[----:B------:R-:W-:-:S07]  /*22600*/  PRMT R3, R8, 0x7610, R3 ;  /* 0x0000761008037816 */ /* 0x000fce0000000003 */
.L_x_488:
[----:B------:R-:W-:Y:S01]  /*22610*/  LOP3.LUT P0, RZ, R3, 0xff, RZ, 0xc0, !PT ;  /* 0x000000ff03ff7812 */ /* 0x000fe2000780c0ff */
[----:B------:R-:W-:Y:S05]  /*22620*/  YIELD ;  /* 0x0000000000007946 */ /* 0x000fea0003800000 */
[----:B-----5:R-:W-:Y:S01]  /*22630*/  IADD3 R4, R11, 0x3f, RZ ;  /* 0x0000003f0b047810 */ /* 0x020fe20007ffe0ff */
[----:B------:R-:W-:Y:S03]  /*22640*/  BSSY B1, `(.L_x_469) ;  /* 0x0000009000017945 */ /* 0x000fe60003800000 */
[----:B------:R-:W-:-:S04]  /*22650*/  SHF.R.S32.HI R5, RZ, 0x1f, R4 ;  /* 0x0000001fff057819 */ /* 0x000fc80000011404 */
[----:B------:R-:W-:Y:S01]  /*22660*/  LEA.HI R5, R5, R4, RZ, 0x6 ;  /* 0x0000000405057211 */ /* 0x000fe200078f30ff */
[----:B------:R-:W-:Y:S06]  /*22670*/  @!P0 BRA `(.L_x_470) ;  /* 0x0000000000148947 */ /* 0x000fec0003800000 */
[----:B------:R-:W-:-:S04]  /*22680*/  DEPBAR {5,4,3,2,1,0} ;  /* 0x0000003f0000791a */ /* 0x000fc80000000000 */
[----:B------:R1:W-:Y:S01]  /*22690*/  UTMACCTL.IV [UR8] ;  /* 0x00000000080079b9 */ /* 0x0003e20008000000 */
[----:B------:R-:W-:-:S04]  /*226a0*/  DEPBAR {5,4,3,2,1,0} ;  /* 0x0000003f0000791a */ /* 0x000fc80000000000 */
[----:B------:R1:W-:Y:S02]  /*226b0*/  UTMACCTL.IV [UR10] ;  /* 0x000000000a0079b9 */ /* 0x0003e40008000000 */
[----:B-1----:R-:W-:Y:S01]  /*226c0*/  NOP ;  /* 0x0000000000007918 */ /* 0x002fe20000000000 */
.L_x_470:
[----:B------:R-:W-:Y:S05]  /*226d0*/  BSYNC B1 ;  /* 0x0000000000017941 */ /* 0x000fea0003800000 */
.L_x_469:
[----:B------:R-:W-:Y:S01]  /*226e0*/  UMOV UR4, 0xffffffff ;  /* 0xffffffff00047882 */ /* 0x000fe20000000000 */
[----:B------:R-:W-:Y:S02]  /*226f0*/  SHF.R.S32.HI R7, RZ, 0x6, R5 ;  /* 0x00000006ff077819 */ /* 0x000fe40000011405 */
[----:B------:R-:W-:Y:S05]  /*22700*/  BRA.DIV UR4, `(.L_x_471) ;  /* 0x00000052042c7947 */ /* 0x000fea000b800000 */
[----:B------:R-:W-:-:S13]  /*22710*/  ELECT P6, URZ, PT ;  /* 0x00000000003f782f */ /* 0x000fda00038c0000 */
.L_x_614:
[----:B------:R-:W-:Y:S01]  /*22720*/  ISETP.LT.OR P6, PT, R11, 0x1, !P6 ;  /* 0x000000010b00780c */ /* 0x000fe200077c1670 */
[----:B------:R-:W-:-:S12]  /*22730*/  BSSY B1, `(.L_x_472) ;  /* 0x000002d000017945 */ /* 0x000fd80003800000 */
[----:B------:R-:W-:Y:S05]  /*22740*/  @P6 BRA `(.L_x_473) ;  /* 0x0000000000ac6947 */ /* 0x000fea0003800000 */
[----:B------:R-:W-:Y:S02]  /*22750*/  SHF.L.U32 R17, R17, 0x8, RZ ;  /* 0x0000000811117819 */ /* 0x000fe400000006ff */
[----:B------:R-:W-:Y:S02]  /*22760*/  SHF.L.U32 R16, R16, 0x8, RZ ;  /* 0x0000000810107819 */ /* 0x000fe400000006ff */
[----:B------:R-:W-:Y:S02]  /*22770*/  IADD3 R9, R7, 0x1, RZ ;  /* 0x0000000107097810 */ /* 0x000fe40007ffe0ff */
[----:B------:R-:W-:Y:S02]  /*22780*/  MOV R12, RZ ;  /* 0x000000ff000c7202 */ /* 0x000fe40000000f00 */
[----:B------:R-:W-:Y:S02]  /*22790*/  MOV R3, R0 ;  /* 0x0000000000037202 */ /* 0x000fe40000000f00 */
[----:B------:R-:W-:-:S07]  /*227a0*/  MOV R4, R10 ;  /* 0x0000000a00047202 */ /* 0x000fce0000000f00 */
.L_x_477:
[----:B--2---:R-:W-:Y:S01]  /*227b0*/  LEA R8, R4, UR12, 0x3 ;  /* 0x0000000c04087c11 */ /* 0x004fe2000f8e18ff */
[----:B------:R-:W-:Y:S05]  /*227c0*/  YIELD ;  /* 0x0000000000007946 */ /* 0x000fea0003800000 */
[----:B------:R-:W-:Y:S01]  /*227d0*/  SHF.L.U32 R5, R3, 0x1f, RZ ;  /* 0x0000001f03057819 */ /* 0x000fe200000006ff */
[----:B------:R-:W1:Y:S03]  /*227e0*/  @!P1 LDC R6, c[0x0][0x500] ;  /* 0x00014000ff069b82 */ /* 0x000e660000000800 */
[----:B------:R-:W2:Y:S02]  /*227f0*/  SYNCS.PHASECHK.TRANS64.TRYWAIT P0, [R8+URZ+0x344b0], R5 ;  /* 0x0344b005080075a7 */ /* 0x000ea4000800017f */
[----:B--2---:R-:W-:Y:S05]  /*22800*/  @!P0 BRA `(.L_x_474) ;  /* 0x00000050000c8947 */ /* 0x004fea0003800000 */
.L_x_615:
[----:B------:R-:W-:Y:S01]  /*22810*/  UPRMT UR4, UR13, 0x9910, URZ ;  /* 0x000099100d047896 */ /* 0x000fe2000800003f */
[----:B-1----:R1:W-:Y:S03]  /*22820*/  @!P1 SYNCS.ARRIVE.TRANS64 RZ, [R8+URZ+0x34480], R6 ;  /* 0x0344800608ff99a7 */ /* 0x0023e6000800003f */
[----:B------:R-:W-:-:S06]  /*22830*/  UISETP.NE.AND UP0, UPT, UR4, 0x2, UPT ;  /* 0x000000020400788c */ /* 0x000fcc000bf05270 */
[----:B------:R-:W-:-:S13]  /*22840*/  PLOP3.LUT P0, PT, PT, PT, UP0, 0x80, 0x0 ;  /* 0x000000000000781c */ /* 0x000fda0003f0f008 */
[----:B-1----:R-:W-:Y:S05]  /*22850*/  @P0 BRA `(.L_x_475) ;  /* 0x0000000000040947 */ /* 0x002fea0003800000 */
[----:B------:R-:W-:Y:S01]  /*22860*/  BPT.TRAP 0x1 ;  /* 0x000000040000795c */ /* 0x000fe20000300000 */
.L_x_475:
[----:B------:R-:W-:Y:S05]  /*22870*/  @P2 BRA `(.L_x_476) ;  /* 0x0000000000042947 */ /* 0x000fea0003800000 */
[----:B------:R-:W-:Y:S01]  /*22880*/  BPT.TRAP 0x1 ;  /* 0x000000040000795c */ /* 0x000fe20000300000 */
.L_x_476:
[----:B------:R-:W-:Y:S01]  /*22890*/  R2UR UR4, R4 ;  /* 0x00000000040472ca */ /* 0x000fe200000e0000 */
[----:B------:R-:W-:Y:S01]  /*228a0*/  VIADD R9, R9, 0xffffffff ;  /* 0xffffffff09097836 */ /* 0x000fe20000000000 */
[----:B------:R-:W-:Y:S01]  /*228b0*/  R2UR UR5, R8 ;  /* 0x00000000080572ca */ /* 0x000fe200000e0000 */
[----:B------:R-:W-:Y:S01]  /*228c0*/  UMOV UR22, 0x0 ;  /* 0x0000000000167882 */ /* 0x000fe20000000000 */
[----:B------:R-:W-:Y:S01]  /*228d0*/  R2UR UR6, R12 ;  /* 0x000000000c0672ca */ /* 0x000fe200000e0000 */
[----:B------:R-:W-:Y:S01]  /*228e0*/  UMOV UR23, 0x10000000 ;  /* 0x1000000000177882 */ /* 0x000fe20000000000 */
[----:B------:R-:W-:Y:S02]  /*228f0*/  R2UR UR7, R16 ;  /* 0x00000000100772ca */ /* 0x000fe400000e0000 */
[----:B------:R-:W-:Y:S02]  /*22900*/  R2UR UR19, R17 ;  /* 0x00000000111372ca */ /* 0x000fe400000e0000 */
[----:B------:R-:W-:-:S02]  /*22910*/  ISETP.GT.AND P3, PT, R9, 0x1, PT ;  /* 0x000000010900780c */ /* 0x000fc40003f64270 */
[----:B------:R-:W-:Y:S01]  /*22920*/  IADD3 R4, R4, 0x1, RZ ;  /* 0x0000000104047810 */ /* 0x000fe20007ffe0ff */
[----:B------:R-:W-:Y:S01]  /*22930*/  ULEA UR4, UR4, UR12, 0xe ;  /* 0x0000000c04047291 */ /* 0x000fe2000f8e703f */
[----:B------:R-:W-:Y:S01]  /*22940*/  IADD3 R12, R12, 0x40, RZ ;  /* 0x000000400c0c7810 */ /* 0x000fe20007ffe0ff */
[----:B------:R-:W-:Y:S01]  /*22950*/  UIADD3 UR5, UR5, 0x34480, URZ ;  /* 0x0003448005057890 */ /* 0x000fe2000fffe03f */
[C---:B------:R-:W-:Y:S01]  /*22960*/  ISETP.NE.AND P0, PT, R4.reuse, 0x6, PT ;  /* 0x000000060400780c */ /* 0x040fe20003f05270 */
[----:B------:R-:W-:Y:S01]  /*22970*/  UIADD3 UR16, UR4, 0x18000, URZ ;  /* 0x0001800004107890 */ /* 0x000fe2000fffe03f */
[----:B------:R-:W-:Y:S02]  /*22980*/  UMOV UR18, UR6 ;  /* 0x0000000600127c82 */ /* 0x000fe40008000000 */
[----:B------:R-:W-:Y:S02]  /*22990*/  SEL R6, RZ, 0x1, P0 ;  /* 0x00000001ff067807 */ /* 0x000fe40000000000 */
[----:B------:R-:W-:Y:S01]  /*229a0*/  UMOV UR17, UR5 ;  /* 0x0000000500117c82 */ /* 0x000fe20008000000 */
[----:B------:R-:W-:Y:S01]  /*229b0*/  SEL R4, R4, RZ, P0 ;  /* 0x000000ff04047207 */ /* 0x000fe20000000000 */
[----:B------:R1:W-:Y:S01]  /*229c0*/  UTMALDG.2D [UR4], [UR8], desc[UR22] ;  /* 0x00001604080075b4 */ /* 0x0003e20008009000 */
[----:B------:R-:W-:Y:S01]  /*229d0*/  LOP3.LUT R3, R3, R6, RZ, 0x3c, !PT ;  /* 0x0000000603037212 */ /* 0x000fe200078e3cff */
[----:B------:R1:W-:Y:S02]  /*229e0*/  UTMALDG.2D [UR16], [UR10], desc[UR22] ;  /* 0x000016100a0075b4 */ /* 0x0003e40008009000 */
[----:B-1----:R-:W-:Y:S05]  /*229f0*/  @P3 BRA `(.L_x_477) ;  /* 0xfffffffc006c3947 */ /* 0x002fea000383ffff */
.L_x_473:
[----:B------:R-:W-:Y:S05]  /*22a00*/  BSYNC B1 ;  /* 0x0000000000017941 */ /* 0x000fea0003800000 */
.L_x_472:
[----:B------:R-:W-:Y:S02]  /*22a10*/  LOP3.LUT P3, RZ, R2, 0xff, RZ, 0xc0, !PT ;  /* 0x000000ff02ff7812 */ /* 0x000fe4000786c0ff */
[C---:B------:R-:W-:Y:S02]  /*22a20*/  IADD3 R10, R7.reuse, R10, RZ ;  /* 0x0000000a070a7210 */ /* 0x040fe40007ffe0ff */
[----:B------:R-:W-:Y:S02]  /*22a30*/  MOV R4, UR20 ;  /* 0x0000001400047c02 */ /* 0x000fe40008000f00 */
[C---:B------:R-:W-:Y:S01]  /*22a40*/  ISETP.GT.U32.AND P0, PT, R10.reuse, 0x5, PT ;  /* 0x000000050a00780c */ /* 0x040fe20003f04070 */
[----:B------:R-:W-:Y:S01]  /*22a50*/  IMAD.WIDE.U32 R2, R10, -0x55555555, RZ ;  /* 0xaaaaaaab0a027825 */ /* 0x000fe200078e00ff */
[----:B------:R-:W-:Y:S02]  /*22a60*/  ISETP.NE.AND P4, PT, R4, 0x3, PT ;  /* 0x000000030400780c */ /* 0x000fe40003f85270 */
[----:B------:R-:W-:-:S02]  /*22a70*/  ISETP.LT.U32.AND P0, PT, R7, 0x6, P0 ;  /* 0x000000060700780c */ /* 0x000fc40000701070 */
[----:B------:R-:W-:Y:S01]  /*22a80*/  SHF.R.U32.HI R3, RZ, 0x2, R3 ;  /* 0x00000002ff037819 */ /* 0x000fe20000011603 */
[----:B------:R-:W-:Y:S01]  /*22a90*/  @P3 SYNCS.ARRIVE.TRANS64.A1T0 RZ, [UR12+0x34528], RZ ;  /* 0x034528ffffff39a7 */ /* 0x000fe2000810000c */
[----:B------:R-:W-:Y:S02]  /*22aa0*/  ISETP.GE.U32.AND P3, PT, R7, 0x6, PT ;  /* 0x000000060700780c */ /* 0x000fe40003f66070 */
[----:B--2---:R-:W-:Y:S01]  /*22ab0*/  SEL R5, RZ, 0x1, !P0 ;  /* 0x00000001ff057807 */ /* 0x004fe20004000000 */
[----:B------:R-:W-:-:S03]  /*22ac0*/  IMAD R10, R3, -0x6, R10 ;  /* 0xfffffffa030a7824 */ /* 0x000fc600078e020a */
[----:B------:R-:W-:-:S07]  /*22ad0*/  LOP3.LUT R0, R0, R5, RZ, 0x3c, !PT ;  /* 0x0000000500007212 */ /* 0x000fce00078e3cff */
[----:B------:R-:W-:Y:S01]  /*22ae0*/  @P3 LOP3.LUT R0, R0, 0x1, R3, 0x78, !PT ;  /* 0x0000000100003812 */ /* 0x000fe200078e7803 */
[----:B------:R-:W-:Y:S06]  /*22af0*/  @!P4 BRA `(.L_x_478) ;  /* 0x000000000004c947 */ /* 0x000fec0003800000 */
[----:B------:R-:W-:Y:S01]  /*22b00*/  BPT.TRAP 0x1 ;  /* 0x000000040000795c */ /* 0x000fe20000300000 */
.L_x_478:
[C---:B------:R-:W-:Y:S01]  /*22b10*/  LEA R3, R22.reuse, UR12, 0x3 ;  /* 0x0000000c16037c11 */ /* 0x040fe2000f8e18ff */
[----:B------:R-:W-:Y:S01]  /*22b20*/  BSSY B1, `(.L_x_479) ;  /* 0x0000005000017945 */ /* 0x000fe20003800000 */
[----:B------:R-:W-:Y:S02]  /*22b30*/  SHF.L.U32 R2, R19, 0x1f, RZ ;  /* 0x0000001f13027819 */ /* 0x000fe400000006ff */
[----:B------:R-:W-:Y:S02]  /*22b40*/  LEA R4, R22, UR12, 0x4 ;  /* 0x0000000c16047c11 */ /* 0x000fe4000f8e20ff */
[----:B------:R-:W1:Y:S02]  /*22b50*/  SYNCS.PHASECHK.TRANS64.TRYWAIT P0, [R3+URZ+0x34400], R2 ;  /* 0x03440002030075a7 */ /* 0x000e64000800017f */
[----:B-1----:R-:W-:Y:S05]  /*22b60*/  @!P0 BRA `(.L_x_480) ;  /* 0x0000004c00488947 */ /* 0x002fea0003800000 */
.L_x_616:
[----:B------:R-:W-:Y:S05]  /*22b70*/  BSYNC B1 ;  /* 0x0000000000017941 */ /* 0x000fea0003800000 */
.L_x_479:
[----:B------:R-:W2:Y:S01]  /*22b80*/  LDS.128 R4, [R4+0x34550] ;  /* 0x0345500004047984 */ /* 0x000ea20000000c00 */
[----:B------:R-:W-:Y:S01]  /*22b90*/  @!PT LDS RZ, [RZ] ;  /* 0x00000000fffff984 */ /* 0x000fe20000000800 */
[----:B------:R-:W-:Y:S01]  /*22ba0*/  @!PT LDS RZ, [RZ] ;  /* 0x00000000fffff984 */ /* 0x000fe20000000800 */
[----:B------:R-:W-:Y:S01]  /*22bb0*/  @!PT LDS RZ, [RZ] ;  /* 0x00000000fffff984 */ /* 0x000fe20000000800 */
[----:B------:R-:W-:Y:S01]  /*22bc0*/  @!PT LDS RZ, [RZ] ;  /* 0x00000000fffff984 */ /* 0x000fe20000000800 */
[----:B------:R3:W-:Y:S06]  /*22bd0*/  MEMBAR.ALL.CTA ;  /* 0x0000000000007992 */ /* 0x0007ec0000008000 */
[----:B---3--:R-:W3:Y:S01]  /*22be0*/  FENCE.VIEW.ASYNC.S ;  /* 0x00000000000073c6 */ /* 0x008ee20000000000 */
[----:B--2---:R-:W-:Y:S02]  /*22bf0*/  MOV R17, R5 ;  /* 0x0000000500117202 */ /* 0x004fe40000000f00 */
[----:B------:R-:W-:Y:S01]  /*22c00*/  MOV R16, R4 ;  /* 0x0000000400107202 */ /* 0x000fe20000000f00 */
[----:B---3--:R-:W-:Y:S06]  /*22c10*/  @!P4 BRA `(.L_x_481) ;  /* 0x000000000004c947 */ /* 0x008fec0003800000 */
[----:B------:R-:W-:Y:S01]  /*22c20*/  BPT.TRAP 0x1 ;  /* 0x000000040000795c */ /* 0x000fe20000300000 */
.L_x_481:
[----:B------:R-:W2:Y:S01]  /*22c30*/  S2R R5, SR_CgaCtaId ;  /* 0x0000000000057919 */ /* 0x000ea20000008800 */
[----:B------:R-:W-:Y:S02]  /*22c40*/  ISETP.NE.AND P0, PT, R7, RZ, PT ;  /* 0x000000ff0700720c */ /* 0x000fe40003f05270 */
[----:B-1----:R-:W-:Y:S02]  /*22c50*/  IADD3 R2, R3, 0x34440, RZ ;  /* 0x0003444003027810 */ /* 0x002fe40007ffe0ff */
[CC--:B------:R-:W-:Y:S02]  /*22c60*/  ISETP.EQ.OR P0, PT, R6.reuse, R18.reuse, !P0 ;  /* 0x000000120600720c */ /* 0x0c0fe40004702670 */
[----:B------:R-:W-:Y:S02]  /*22c70*/  ISETP.NE.AND P3, PT, R6, R18, PT ;  /* 0x000000120600720c */ /* 0x000fe40003f65270 */
[----:B--2---:R-:W-:-:S04]  /*22c80*/  PRMT R2, R5, 0x654, R2 ;  /* 0x0000065405027816 */ /* 0x004fc80000000002 */
[----:B------:R1:W-:Y:S05]  /*22c90*/  SYNCS.ARRIVE.TRANS64.RED.A1T0 RZ, [R2+URZ], RZ ;  /* 0x000000ff02ff79a7 */ /* 0x0003ea000810043f */
[----:B------:R-:W-:Y:S05]  /*22ca0*/  @P0 BRA `(.L_x_482) ;  /* 0x00000004008c0947 */ /* 0x000fea0003800000 */
[----:B-1----:R-:W1:Y:S02]  /*22cb0*/  LDC.64 R2, c[0x0][0x290] ;  /* 0x0000a400ff027b82 */ /* 0x002e640000000a00 */
[----:B-1----:R-:W-:-:S05]  /*22cc0*/  IMAD.WIDE R2, R6, 0xc, R2 ;  /* 0x0000000c06027825 */ /* 0x002fca00078e0202 */
[----:B------:R1:W5:Y:S01]  /*22cd0*/  LDG.E R11, desc[UR38][R2.64+0x8] ;  /* 0x00000826020b7981 */ /* 0x000362000c1e1900 */
[----:B------:R-:W-:-:S03]  /*22ce0*/  UMOV UR4, 0xffffffff ;  /* 0xffffffff00047882 */ /* 0x000fc60000000000 */
[----:B------:R-:W-:Y:S05]  /*22cf0*/  BRA.DIV UR4, `(.L_x_483) ;  /* 0x0000004a04f87947 */ /* 0x000fea000b800000 */
[----:B------:R-:W-:-:S13]  /*22d00*/  ELECT P6, URZ, PT ;  /* 0x00000000003f782f */ /* 0x000fda00038c0000 */
.L_x_619:
[----:B------:R-:W-:Y:S04]  /*22d10*/  BSSY B1, `(.L_x_484) ;  /* 0x0000049000017945 */ /* 0x000fe80003800000 */
[----:B------:R-:W-:Y:S05]  /*22d20*/  @!P6 BRA `(.L_x_485) ;  /* 0x00000004001ce947 */ /* 0x000fea0003800000 */
[----:B------:R-:W-:Y:S01]  /*22d30*/  SHF.R.S32.HI R21, RZ, 0x1f, R6 ;  /* 0x0000001fff157819 */ /* 0x000fe20000011406 */
[----:B------:R-:W-:Y:S01]  /*22d40*/  ULDC.64 UR4, c[0x0][0x510] ;  /* 0x0001440000047ab9 */ /* 0x000fe20000000a00 */
[C---:B------:R-:W-:Y:S01]  /*22d50*/  SHF.L.U32 R20, R6.reuse, 0x3, RZ ;  /* 0x0000000306147819 */ /* 0x040fe200000006ff */
[----:B------:R-:W-:Y:S01]  /*22d60*/  ULDC.64 UR6, c[0x0][0x520] ;  /* 0x0001480000067ab9 */ /* 0x000fe20000000a00 */
[----:B------:R-:W-:Y:S01]  /*22d70*/  SHF.L.U64.HI R21, R6, 0x3, R21 ;  /* 0x0000000306157819 */ /* 0x000fe20000010215 */
[----:B------:R-:W2:Y:S01]  /*22d80*/  LDG.E R18, desc[UR38][R2.64] ;  /* 0x0000002602127981 */ /* 0x000ea2000c1e1900 */
[C---:B------:R-:W-:Y:S02]  /*22d90*/  IADD3 R8, P0, R20.reuse, UR4, RZ ;  /* 0x0000000414087c10 */ /* 0x040fe4000ff1e0ff */
[----:B------:R-:W-:Y:S02]  /*22da0*/  IADD3 R4, P4, R20, UR6, RZ ;  /* 0x0000000614047c10 */ /* 0x000fe4000ff9e0ff */
[C---:B------:R-:W-:Y:S01]  /*22db0*/  IADD3.X R9, R21.reuse, UR5, RZ, P0, !PT ;  /* 0x0000000515097c10 */ /* 0x040fe200087fe4ff */
[----:B------:R-:W-:Y:S01]  /*22dc0*/  ULDC.64 UR4, c[0x0][0x518] ;  /* 0x0001460000047ab9 */ /* 0x000fe20000000a00 */
[----:B------:R-:W-:-:S03]  /*22dd0*/  IADD3.X R5, R21, UR7, RZ, P4, !PT ;  /* 0x0000000715057c10 */ /* 0x000fc6000a7fe4ff */
[----:B------:R-:W3:Y:S04]  /*22de0*/  LDG.E.64 R14, desc[UR38][R8.64] ;  /* 0x00000026080e7981 */ /* 0x000ee8000c1e1b00 */
[----:B------:R4:W2:Y:S04]  /*22df0*/  LDG.E.64 R12, desc[UR38][R4.64] ;  /* 0x00000026040c7981 */ /* 0x0008a8000c1e1b00 */
[----:B-1----:R-:W2:Y:S01]  /*22e00*/  LDG.E R2, desc[UR38][R2.64+0x4] ;  /* 0x0000042602027981 */ /* 0x002ea2000c1e1900 */
[----:B----4-:R-:W-:-:S04]  /*22e10*/  IADD3 R4, P0, R20, UR4, RZ ;  /* 0x0000000414047c10 */ /* 0x010fc8000ff1e0ff */
[----:B------:R-:W-:Y:S01]  /*22e20*/  IADD3.X R5, R21, UR5, RZ, P0, !PT ;  /* 0x0000000515057c10 */ /* 0x000fe200087fe4ff */
[----:B------:R-:W-:-:S04]  /*22e30*/  ULDC.64 UR4, c[0x0][0x528] ;  /* 0x00014a0000047ab9 */ /* 0x000fc80000000a00 */
[----:B------:R1:W4:Y:S02]  /*22e40*/  LDG.E.64 R8, desc[UR38][R4.64] ;  /* 0x0000002604087981 */ /* 0x000324000c1e1b00 */
[----:B-1----:R-:W-:-:S04]  /*22e50*/  IADD3 R4, P0, R20, UR4, RZ ;  /* 0x0000000414047c10 */ /* 0x002fc8000ff1e0ff */
[----:B------:R-:W-:-:S06]  /*22e60*/  IADD3.X R5, R21, UR5, RZ, P0, !PT ;  /* 0x0000000515057c10 */ /* 0x000fcc00087fe4ff */
[----:B------:R-:W4:Y:S04]  /*22e70*/  LDG.E.64 R4, desc[UR38][R4.64] ;  /* 0x0000002604047981 */ /* 0x000f28000c1e1b00 */
[----:B---3--:R-:W-:Y:S04]  /*22e80*/  STS.64 [UR14], R14 ;  /* 0x0000000eff007988 */ /* 0x008fe80008000a0e */
[----:B--2---:R-:W-:Y:S04]  /*22e90*/  STS.64 [UR15], R12 ;  /* 0x0000000cff007988 */ /* 0x004fe80008000a0f */
[----:B------:R-:W1:Y:S01]  /*22ea0*/  LDS R20, [UR14+0x1c] ;  /* 0x00001c0eff147984 */ /* 0x000e620008000800 */
[----:B----4-:R-:W-:-:S04]  /*22eb0*/  LOP3.LUT R25, R9, 0x1fffffff, RZ, 0xc0, !PT ;  /* 0x1fffffff09197812 */ /* 0x010fc800078ec0ff */
[----:B------:R-:W-:-:S04]  /*22ec0*/  SHF.R.U32.HI R9, RZ, 0x4, R25 ;  /* 0x00000004ff097819 */ /* 0x000fc80000011619 */
[----:B-1----:R-:W-:-:S05]  /*22ed0*/  LOP3.LUT R9, R20, 0xf, R9, 0xb8, !PT ;  /* 0x0000000f14097812 */ /* 0x002fca00078eb809 */
[----:B------:R-:W-:Y:S04]  /*22ee0*/  STS [UR14+0x1c], R9 ;  /* 0x00001c09ff007988 */ /* 0x000fe8000800080e */
[----:B------:R-:W1:Y:S02]  /*22ef0*/  LDS R23, [UR14+0x1c] ;  /* 0x00001c0eff177984 */ /* 0x000e640008000800 */
[----:B-1----:R-:W-:-:S05]  /*22f00*/  LOP3.LUT R23, R23, 0xf0, RZ, 0xb8, !PT ;  /* 0x000000f017177812 */ /* 0x002fca00078eb8ff */
[----:B------:R-:W-:Y:S04]  /*22f10*/  STS [UR14+0x1c], R23 ;  /* 0x00001c17ff007988 */ /* 0x000fe8000800080e */
[----:B------:R-:W1:Y:S01]  /*22f20*/  LDS R21, [UR14+0x1c] ;  /* 0x00001c0eff157984 */ /* 0x000e620008000800 */
[----:B------:R-:W-:-:S04]  /*22f30*/  MOV R20, UR14 ;  /* 0x0000000e00147c02 */ /* 0x000fc80008000f00 */
[----:B------:R-:W-:Y:S02]  /*22f40*/  SHF.R.U64 R20, R20, 0x4, RZ ;  /* 0x0000000414147819 */ /* 0x000fe400000012ff */
[----:B-1----:R-:W-:-:S05]  /*22f50*/  LOP3.LUT R21, R21, 0xf00, RZ, 0xb8, !PT ;  /* 0x00000f0015157812 */ /* 0x002fca00078eb8ff */
[----:B------:R-:W-:Y:S04]  /*22f60*/  STS.64 [UR14+0x18], R20 ;  /* 0x00001814ff007988 */ /* 0x000fe80008000a0e */
[----:B------:R-:W1:Y:S01]  /*22f70*/  LDS R24, [UR14+0x1c] ;  /* 0x00001c0eff187984 */ /* 0x000e620008000800 */
[----:B------:R-:W-:Y:S02]  /*22f80*/  SHF.R.U64 R9, R8, 0x4, R25 ;  /* 0x0000000408097819 */ /* 0x000fe40000001219 */
[----:B------:R-:W-:Y:S02]  /*22f90*/  CS2R R14, SRZ ;  /* 0x00000000000e7805 */ /* 0x000fe4000001ff00 */
[----:B-----5:R-:W-:Y:S01]  /*22fa0*/  IADD3 R12, R11, -0x1, RZ ;  /* 0xffffffff0b0c7810 */ /* 0x020fe20007ffe0ff */
[----:B------:R-:W-:Y:S01]  /*22fb0*/  VIADD R13, R18, 0xffffffff ;  /* 0xffffffff120d7836 */ /* 0x000fe20000000000 */
[----:B------:R-:W-:Y:S04]  /*22fc0*/  STS [UR14+0x10], R20 ;  /* 0x00001014ff007988 */ /* 0x000fe8000800080e */
[----:B------:R-:W-:Y:S04]  /*22fd0*/  STS [UR14+0x14], R20 ;  /* 0x00001414ff007988 */ /* 0x000fe8000800080e */
[----:B------:R-:W-:Y:S04]  /*22fe0*/  STS.128 [UR14+0x20], R12 ;  /* 0x0000200cff007988 */ /* 0x000fe80008000c0e */
[----:B------:R-:W-:Y:S04]  /*22ff0*/  STS [UR14+0xc], R9 ;  /* 0x00000c09ff007988 */ /* 0x000fe8000800080e */
[----:B------:R-:W-:Y:S01]  /*23000*/  STS [UR14+0x30], RZ ;  /* 0x000030ffff007988 */ /* 0x000fe2000800080e */
[----:B-1----:R-:W-:-:S05]  /*23010*/  LOP3.LUT R3, R24, 0xf000, RZ, 0xb8, !PT ;  /* 0x0000f00018037812 */ /* 0x002fca00078eb8ff */
[----:B------:R-:W-:Y:S04]  /*23020*/  STS [UR14+0x1c], R3 ;  /* 0x00001c03ff007988 */ /* 0x000fe8000800080e */
[----:B------:R-:W1:Y:S01]  /*23030*/  LDS R8, [UR15+0x1c] ;  /* 0x00001c0fff087984 */ /* 0x000e620008000800 */
[----:B------:R-:W-:-:S04]  /*23040*/  LOP3.LUT R21, R5, 0x1fffffff, RZ, 0xc0, !PT ;  /* 0x1fffffff05157812 */ /* 0x000fc800078ec0ff */
        /* <DEDUP_REMOVED lines=12> */
[----:B------:R-:W-:Y:S02]  /*23110*/  IADD3 R13, R2, -0x1, RZ ;  /* 0xffffffff020d7810 */ /* 0x000fe40007ffe0ff */
[----:B------:R-:W-:Y:S01]  /*23120*/  SHF.R.U64 R4, R4, 0x4, R21 ;  /* 0x0000000404047819 */ /* 0x000fe20000001215 */
[----:B------:R2:W-:Y:S04]  /*23130*/  STS [UR15+0x10], R24 ;  /* 0x00001018ff007988 */ /* 0x0005e8000800080f */
[----:B------:R2:W-:Y:S04]  /*23140*/  STS.128 [UR15+0x20], R12 ;  /* 0x0000200cff007988 */ /* 0x0005e80008000c0f */
[----:B------:R2:W-:Y:S04]  /*23150*/  STS [UR15+0xc], R4 ;  /* 0x00000c04ff007988 */ /* 0x0005e8000800080f */
[----:B------:R2:W-:Y:S04]  /*23160*/  STS [UR15+0x14], R24 ;  /* 0x00001418ff007988 */ /* 0x0005e8000800080f */
[----:B------:R-:W-:Y:S01]  /*23170*/  STS [UR15+0x30], RZ ;  /* 0x000030ffff007988 */ /* 0x000fe2000800080f */
[----:B-1----:R-:W-:-:S05]  /*23180*/  LOP3.LUT R2, R3, 0xf000, RZ, 0xb8, !PT ;  /* 0x0000f00003027812 */ /* 0x002fca00078eb8ff */
[----:B------:R2:W-:Y:S02]  /*23190*/  STS [UR15+0x1c], R2 ;  /* 0x00001c02ff007988 */ /* 0x0005e4000800080f */
.L_x_485:
[----:B------:R-:W-:Y:S05]  /*231a0*/  BSYNC B1 ;  /* 0x0000000000017941 */ /* 0x000fea0003800000 */
.L_x_484:
[----:B------:R-:W-:-:S03]  /*231b0*/  UMOV UR4, 0xffffffff ;  /* 0xffffffff00047882 */ /* 0x000fc60000000000 */
[----:B------:R-:W-:Y:S05]  /*231c0*/  BRA.DIV UR4, `(.L_x_486) ;  /* 0x0000004604e47947 */ /* 0x000fea000b800000 */
[----:B------:R-:W-:Y:S01]  /*231d0*/  ELECT P6, URZ, PT ;  /* 0x00000000003f782f */ /* 0x000fe200038c0000 */
[----:B------:R-:W-:-:S12]  /*231e0*/  NOP ;  /* 0x0000000000007918 */ /* 0x000fd80000000000 */
.L_x_623:
[----:B-12---:R-:W1:Y:S02]  /*231f0*/  S2R R2, SR_LANEID ;  /* 0x0000000000027919 */ /* 0x006e640000000000 */
[----:B-1----:R-:W-:-:S04]  /*23200*/  SHF.L.U32 R8, R2, 0x2, RZ ;  /* 0x0000000202087819 */ /* 0x002fc800000006ff */
[C---:B------:R-:W-:Y:S01]  /*23210*/  IADD3 R4, P0, R8.reuse, UR8, RZ ;  /* 0x0000000808047c10 */ /* 0x040fe2000ff1e0ff */
[----:B------:R1:W2:Y:S01]  /*23220*/  LDS R9, [R8+UR14] ;  /* 0x0000000e08097984 */ /* 0x0002a20008000800 */
[----:B------:R-:W-:-:S03]  /*23230*/  IADD3 R2, P4, R8, UR10, RZ ;  /* 0x0000000a08027c10 */ /* 0x000fc6000ff9e0ff */
[----:B------:R1:W3:Y:S01]  /*23240*/  LDS R13, [R8+UR14+0x80] ;  /* 0x0000800e080d7984 */ /* 0x0002e20008000800 */
[----:B------:R-:W-:Y:S09]  /*23250*/  @!P6 BRA `(.L_x_487) ;  /* 0x000000000008e947 */ /* 0x000ff20003800000 */
[----:B------:R0:W-:Y:S01]  /*23260*/  UTMACMDFLUSH ;  /* 0x00000000000079b7 */ /* 0x0001e20000000000 */
[----:B------:R-:W-:-:S04]  /*23270*/  DEPBAR.LE SB0, 0x0 ;  /* 0x000080000000791a */ /* 0x000fc80000000000 */
.L_x_487:
[----:B------:R-:W-:Y:S01]  /*23280*/  IADD3.X R5, RZ, UR9, RZ, P0, !PT ;  /* 0x00000009ff057c10 */ /* 0x000fe200087fe4ff */
[----:B------:R-:W-:Y:S05]  /*23290*/  WARPSYNC.ALL ;  /* 0x0000000000007948 */ /* 0x000fea0003800000 */
[----:B------:R-:W-:Y:S01]  /*232a0*/  IADD3.X R3, RZ, UR11, RZ, P4, !PT ;  /* 0x0000000bff037c10 */ /* 0x000fe2000a7fe4ff */
[----:B--2---:R2:W5:Y:S04]  /*232b0*/  ATOMG.E.EXCH.STRONG.GPU PT, RZ, [R4], R9 ;  /* 0x0000000904ff73a8 */ /* 0x00456800041ee100 */
[----:B---3--:R2:W5:Y:S01]  /*232c0*/  ATOMG.E.EXCH.STRONG.GPU PT, RZ, [R2], R13 ;  /* 0x0000000d02ff73a8 */ /* 0x00856200041ee100 */
[----:B------:R-:W-:-:S07]  /*232d0*/  MOV R18, R6 ;  /* 0x0000000600127202 */ /* 0x000fce0000000f00 */
.L_x_482:
[----:B------:R-:W-:Y:S02]  /*232e0*/  ISETP.NE.AND P4, PT, R7, RZ, PT ;  /* 0x000000ff0700720c */ /* 0x000fe40003f85270 */
[----:B------:R-:W-:Y:S02]  /*232f0*/  IADD3 R22, R22, 0x1, RZ ;  /* 0x0000000116167810 */ /* 0x000fe40007ffe0ff */
[----:B--2---:R-:W-:Y:S02]  /*23300*/  SEL R3, RZ, 0x1, !P3 ;  /* 0x00000001ff037807 */ /* 0x004fe40005800000 */
[----:B------:R-:W-:-:S04]  /*23310*/  ISETP.NE.AND P0, PT, R22, 0x8, PT ;  /* 0x000000081600780c */ /* 0x000fc80003f05270 */
[----:B-1----:R-:W-:Y:S02]  /*23320*/  SEL R2, RZ, 0x1, P0 ;  /* 0x00000001ff027807 */ /* 0x002fe40000000000 */
[----:B------:R-:W-:Y:S02]  /*23330*/  SEL R22, R22, RZ, P0 ;  /* 0x000000ff16167207 */ /* 0x000fe40000000000 */
[----:B------:R-:W-:Y:S02]  /*23340*/  LOP3.LUT R19, R19, R2, RZ, 0x3c, !PT ;  /* 0x0000000213137212 */ /* 0x000fe400078e3cff */
[----:B------:R-:W-:Y:S01]  /*23350*/  PRMT R2, RZ, 0x7610, R2 ;  /* 0x00007610ff027816 */ /* 0x000fe20000000002 */
[----:B------:R-:W-:Y:S06]  /*23360*/  @P4 BRA `(.L_x_488) ;  /* 0xfffffff000a84947 */ /* 0x000fec000383ffff */
[----:B------:R-:W-:Y:S05]  /*23370*/  BSYNC B0 ;  /* 0x0000000000007941 */ /* 0x000fea0003800000 */
.L_x_468:
[----:B------:R-:W-:-:S03]  /*23380*/  UMOV UR4, 0xffffffff ;  /* 0xffffffff00047882 */ /* 0x000fc60000000000 */
[----:B------:R-:W-:Y:S05]  /*23390*/  BRA.DIV UR4, `(.L_x_489) ;  /* 0x0000004604a07947 */ /* 0x000fea000b800000 */
[----:B-----5:R-:W-:-:S13]  /*233a0*/  ELECT P6, URZ, PT ;  /* 0x00000000003f782f */ /* 0x020fda00038c0000 */
.L_x_626:
[----:B------:R-:W-:Y:S04]  /*233b0*/  BSSY B0, `(.L_x_490) ;  /* 0x000003c000007945 */ /* 0x000fe80003800000 */
[----:B------:R-:W-:Y:S05]  /*233c0*/  @!P6 BRA `(.L_x_491) ;  /* 0x0000000000e8e947 */ /* 0x000fea0003800000 */
[----:B------:R-:W-:-:S04]  /*233d0*/  ULOP3.LUT UR4, UR40, 0x2, URZ, 0xfc, !UPT ;  /* 0x0000000228047892 */ /* 0x000fc8000f8efc3f */
[----:B------:R-:W-:-:S06]  /*233e0*/  UISETP.NE.AND UP0, UPT, UR4, 0x3, UPT ;  /* 0x000000030400788c */ /* 0x000fcc000bf05270 */
[----:B------:R-:W-:-:S13]  /*233f0*/  PLOP3.LUT P0, PT, PT, PT, UP0, 0x80, 0x0 ;  /* 0x000000000000781c */ /* 0x000fda0003f0f008 */
[----:B------:R-:W-:Y:S05]  /*23400*/  @!P0 BRA `(.L_x_492) ;  /* 0x0000000000048947 */ /* 0x000fea0003800000 */
[----:B------:R-:W-:Y:S01]  /*23410*/  BPT.TRAP 0x1 ;  /* 0x000000040000795c */ /* 0x000fe20000300000 */
.L_x_492:
[----:B------:R-:W-:Y:S02]  /*23420*/  MOV R3, UR12 ;  /* 0x0000000c00037c02 */ /* 0x000fe40008000f00 */
[----:B------:R-:W-:Y:S02]  /*23430*/  SHF.L.U32 R2, R0, 0x1f, RZ ;  /* 0x0000001f00027819 */ /* 0x000fe400000006ff */
[----:B------:R-:W-:-:S05]  /*23440*/  IADD3 R3, R3, 0x344b0, RZ ;  /* 0x000344b003037810 */ /* 0x000fca0007ffe0ff */
[C---:B------:R-:W-:Y:S01]  /*23450*/  IMAD R7, R10.reuse, 0x8, R3 ;  /* 0x000000080a077824 */ /* 0x040fe200078e0203 */
[----:B------:R-:W-:-:S03]  /*23460*/  IADD3 R10, R10, 0x1, RZ ;  /* 0x000000010a0a7810 */ /* 0x000fc60007ffe0ff */
[----:B------:R-:W1:Y:S01]  /*23470*/  SYNCS.PHASECHK.TRANS64.TRYWAIT P0, [R7+URZ], R2 ;  /* 0x00000002070075a7 */ /* 0x000e62000800017f */
[----:B------:R-:W-:-:S04]  /*23480*/  ISETP.NE.AND P1, PT, R10, 0x6, PT ;  /* 0x000000060a00780c */ /* 0x000fc80003f25270 */
[----:B------:R-:W-:Y:S02]  /*23490*/  SEL R5, RZ, 0x1, P1 ;  /* 0x00000001ff057807 */ /* 0x000fe40000800000 */
[----:B------:R-:W-:Y:S02]  /*234a0*/  SEL R10, R10, RZ, P1 ;  /* 0x000000ff0a0a7207 */ /* 0x000fe40000800000 */
[----:B------:R-:W-:Y:S02]  /*234b0*/  LOP3.LUT R5, R0, R5, RZ, 0x3c, !PT ;  /* 0x0000000500057212 */ /* 0x000fe400078e3cff */
[----:B------:R-:W-:Y:S02]  /*234c0*/  LEA R9, R10, R3, 0x3 ;  /* 0x000000030a097211 */ /* 0x000fe400078e18ff */
[----:B------:R-:W-:Y:S01]  /*234d0*/  SHF.L.U32 R4, R5, 0x1f, RZ ;  /* 0x0000001f05047819 */ /* 0x000fe200000006ff */
[----:B-1----:R-:W-:Y:S06]  /*234e0*/  @!P0 BRA `(.L_x_493) ;  /* 0x00000044006c8947 */ /* 0x002fec0003800000 */
.L_x_627:
[----:B------:R-:W2:Y:S01]  /*234f0*/  SYNCS.PHASECHK.TRANS64.TRYWAIT P0, [R9+URZ], R4 ;  /* 0x00000004090075a7 */ /* 0x000ea2000800017f */
[----:B------:R-:W-:-:S04]  /*23500*/  IADD3 R0, R10, 0x1, RZ ;  /* 0x000000010a007810 */ /* 0x000fc80007ffe0ff */
[----:B------:R-:W-:-:S04]  /*23510*/  ISETP.NE.AND P1, PT, R0, 0x6, PT ;  /* 0x000000060000780c */ /* 0x000fc80003f25270 */
[----:B-1----:R-:W-:Y:S02]  /*23520*/  SEL R2, RZ, 0x1, P1 ;  /* 0x00000001ff027807 */ /* 0x002fe40000800000 */
[----:B------:R-:W-:Y:S02]  /*23530*/  SEL R0, R0, RZ, P1 ;  /* 0x000000ff00007207 */ /* 0x000fe40000800000 */
[----:B------:R-:W-:Y:S02]  /*23540*/  LOP3.LUT R7, R5, R2, RZ, 0x3c, !PT ;  /* 0x0000000205077212 */ /* 0x000fe400078e3cff */
[----:B------:R-:W-:Y:S02]  /*23550*/  LEA R6, R0, R3, 0x3 ;  /* 0x0000000300067211 */ /* 0x000fe400078e18ff */
[----:B------:R-:W-:Y:S01]  /*23560*/  SHF.L.U32 R5, R7, 0x1f, RZ ;  /* 0x0000001f07057819 */ /* 0x000fe200000006ff */
[----:B--2---:R-:W-:Y:S06]  /*23570*/  @!P0 BRA `(.L_x_494) ;  /* 0x00000044005c8947 */ /* 0x004fec0003800000 */
.L_x_628:
[----:B------:R-:W2:Y:S01]  /*23580*/  SYNCS.PHASECHK.TRANS64.TRYWAIT P0, [R6+URZ], R5 ;  /* 0x00000005060075a7 */ /* 0x000ea2000800017f */
[----:B------:R-:W-:-:S04]  /*23590*/  IADD3 R0, R0, 0x1, RZ ;  /* 0x0000000100007810 */ /* 0x000fc80007ffe0ff */
[----:B------:R-:W-:-:S04]  /*235a0*/  ISETP.NE.AND P1, PT, R0, 0x6, PT ;  /* 0x000000060000780c */ /* 0x000fc80003f25270 */
[----:B------:R-:W-:Y:S02]  /*235b0*/  SEL R2, RZ, 0x1, P1 ;  /* 0x00000001ff027807 */ /* 0x000fe40000800000 */
[----:B------:R-:W-:Y:S02]  /*235c0*/  SEL R0, R0, RZ, P1 ;  /* 0x000000ff00007207 */ /* 0x000fe40000800000 */
[----:B------:R-:W-:Y:S02]  /*235d0*/  LOP3.LUT R7, R7, R2, RZ, 0x3c, !PT ;  /* 0x0000000207077212 */ /* 0x000fe400078e3cff */
[----:B-1----:R-:W-:Y:S02]  /*235e0*/  LEA R9, R0, R3, 0x3 ;  /* 0x0000000300097211 */ /* 0x002fe400078e18ff */
[----:B------:R-:W-:Y:S01]  /*235f0*/  SHF.L.U32 R4, R7, 0x1f, RZ ;  /* 0x0000001f07047819 */ /* 0x000fe200000006ff */
[----:B--2---:R-:W-:Y:S06]  /*23600*/  @!P0 BRA `(.L_x_495) ;  /* 0x00000044004c8947 */ /* 0x004fec0003800000 */
.L_x_629:
        /* <DEDUP_REMOVED lines=9> */
.L_x_630:
[----:B------:R-:W2:Y:S01]  /*236a0*/  SYNCS.PHASECHK.TRANS64.TRYWAIT P0, [R6+URZ], R5 ;  /* 0x00000005060075a7 */ /* 0x000ea2000800017f */
[----:B------:R-:W-:-:S04]  /*236b0*/  IADD3 R0, R0, 0x1, RZ ;  /* 0x0000000100007810 */ /* 0x000fc80007ffe0ff */
[----:B------:R-:W-:-:S04]  /*236c0*/  ISETP.NE.AND P1, PT, R0, 0x6, PT ;  /* 0x000000060000780c */ /* 0x000fc80003f25270 */
[----:B------:R-:W-:Y:S02]  /*236d0*/  SEL R2, RZ, 0x1, P1 ;  /* 0x00000001ff027807 */ /* 0x000fe40000800000 */
[----:B------:R-:W-:Y:S02]  /*236e0*/  SEL R0, R0, RZ, P1 ;  /* 0x000000ff00007207 */ /* 0x000fe40000800000 */
[----:B------:R-:W-:Y:S01]  /*236f0*/  LOP3.LUT R2, R7, R2, RZ, 0x3c, !PT ;  /* 0x0000000207027212 */ /* 0x000fe200078e3cff */
[----:B--2---:R-:W-:Y:S06]  /*23700*/  @!P0 BRA `(.L_x_497) ;  /* 0x0000004400348947 */ /* 0x004fec0003800000 */
.L_x_631:
[----:B------:R-:W-:Y:S01]  /*23710*/  IMAD R3, R0, 0x8, R3 ;  /* 0x0000000800037824 */ /* 0x000fe200078e0203 */
[----:B------:R-:W-:-:S07]  /*23720*/  SHF.L.U32 R0, R2, 0x1f, RZ ;  /* 0x0000001f02007819 */ /* 0x000fce00000006ff */
.L_x_498:
[----:B---3--:R3:W4:Y:S02]  /*23730*/  SYNCS.PHASECHK.TRANS64.TRYWAIT P0, [R3+URZ], R0 ;  /* 0x00000000030075a7 */ /* 0x008724000800017f */
[----:B----4-:R-:W-:Y:S05]  /*23740*/  @!P0 NANOSLEEP.SYNCS 0x989680 ;  /* 0x009896800000895d */ /* 0x010fea0003900000 */
[----:B------:R-:W4:Y:S02]  /*23750*/  @!P0 SYNCS.PHASECHK.TRANS64 P0, [R3+URZ], R0 ;  /* 0x00000000030085a7 */ /* 0x000f24000800007f */
[----:B----4-:R-:W-:Y:S05]  /*23760*/  @!P0 BRA `(.L_x_498) ;  /* 0xfffffffc00f08947 */ /* 0x010fea000383ffff */
.L_x_491:
[----:B------:R-:W-:Y:S05]  /*23770*/  BSYNC B0 ;  /* 0x0000000000007941 */ /* 0x000fea0003800000 */
.L_x_490:
[----:B------:R-:W-:Y:S05]  /*23780*/  EXIT ;  /* 0x000000000000794d */ /* 0x000fea0003800000 */
.L_x_237:
[----:B------:R-:W-:Y:S01]  /*23790*/  PLOP3.LUT P1, PT, PT, PT, UP3, 0x80, 0x0 ;  /* 0x000000000000781c */ /* 0x000fe20003f2f038 */
[----:B------:R-:W-:Y:S01]  /*237a0*/  ULDC UR20, c[0x0][0x10] ;  /* 0x0000040000147ab9 */ /* 0x000fe20000000800 */
[----:B------:R-:W-:Y:S01]  /*237b0*/  ULDC UR22, c[0x0][0x904] ;  /* 0x0002410000167ab9 */ /* 0x000fe20000000800 */
[----:B------:R-:W-:Y:S01]  /*237c0*/  UMOV UR19, 0xffffffff ;  /* 0xffffffff00137882 */ /* 0x000fe20000000000 */
[----:B------:R-:W-:Y:S01]  /*237d0*/  ULDC.64 UR12, c[0x0][0x8c8] ;  /* 0x00023200000c7ab9 */ /* 0x000fe20000000a00 */
[----:B------:R-:W-:Y:S01]  /*237e0*/  UIMAD.WIDE.U32 UR20, UR60, UR20, URZ ;  /* 0x000000143c1472a5 */ /* 0x000fe2000f8e003f */
[----:B------:R-:W-:Y:S01]  /*237f0*/  MOV R14, 0x1 ;  /* 0x00000001000e7802 */ /* 0x000fe20000000f00 */
[----:B------:R-:W-:Y:S01]  /*23800*/  ULDC.64 UR14, c[0x0][0x8e0] ;  /* 0x00023800000e7ab9 */ /* 0x000fe20000000a00 */
[----:B------:R-:W-:Y:S01]  /*23810*/  USHF.L.U32 UR23, UR19, UR22, URZ ;  /* 0x0000001613177299 */ /* 0x000fe2000800063f */
[----:B------:R-:W-:Y:S01]  /*23820*/  MOV R13, RZ ;  /* 0x000000ff000d7202 */ /* 0x000fe20000000f00 */
[----:B------:R-:W-:Y:S01]  /*23830*/  UIADD3 UR11, UP1, UR12, -0x1, URZ ;  /* 0xffffffff0c0b7890 */ /* 0x000fe2000ff3e03f */
[----:B------:R-:W-:-:S02]  /*23840*/  ULDC UR19, c[0x0][0x14] ;  /* 0x0000050000137ab9 */ /* 0x000fc40000000800 */
[----:B------:R-:W1:Y:S01]  /*23850*/  @P1 S2R R2, SR_CTAID.Y ;  /* 0x0000000000021919 */ /* 0x000e620000002600 */
[----:B------:R-:W-:Y:S02]  /*23860*/  UIADD3 UR12, UP2, UR14, -0x1, URZ ;  /* 0xffffffff0e0c7890 */ /* 0x000fe4000ff5e03f */
[----:B------:R-:W-:Y:S02]  /*23870*/  UIMAD.WIDE.U32 UR28, UR20, UR19, URZ ;  /* 0x00000013141c72a5 */ /* 0x000fe4000f8e003f */
[----:B------:R-:W-:Y:S01]  /*23880*/  UIMAD UR21, UR21, UR19, URZ ;  /* 0x00000013151572a4 */ /* 0x000fe2000f8e023f */
[----:B------:R-:W-:Y:S01]  /*23890*/  ULDC UR18, c[0x0][0x8a8] ;  /* 0x00022a0000127ab9 */ /* 0x000fe20000000800 */
[----:B------:R-:W-:Y:S01]  /*238a0*/  UMOV UR24, 0x1 ;  /* 0x0000000100187882 */ /* 0x000fe20000000000 */
[----:B------:R-:W-:Y:S02]  /*238b0*/  UIADD3.X UR14, UR15, -0x1, URZ, UP2, !UPT ;  /* 0xffffffff0f0e7890 */ /* 0x000fe400097fe43f */
[----:B------:R-:W-:-:S02]  /*238c0*/  UIADD3.X UR13, UR13, -0x1, URZ, UP1, !UPT ;  /* 0xffffffff0d0d7890 */ /* 0x000fc40008ffe43f */
[----:B------:R-:W-:Y:S02]  /*238d0*/  ULOP3.LUT UR15, UR59, 0x2, URZ, 0xfc, !UPT ;  /* 0x000000023b0f7892 */ /* 0x000fe4000f8efc3f */
[----:B------:R-:W-:Y:S02]  /*238e0*/  UIADD3 UR16, UR9, -0x1, URZ ;  /* 0xffffffff09107890 */ /* 0x000fe4000fffe03f */
[----:B------:R-:W-:Y:S02]  /*238f0*/  UIADD3 UR17, UR10, -0x1, URZ ;  /* 0xffffffff0a117890 */ /* 0x000fe4000fffe03f */
[----:B------:R-:W-:Y:S02]  /*23900*/  UIADD3 UR18, UR18, -0x1, URZ ;  /* 0xffffffff12127890 */ /* 0x000fe4000fffe03f */
[----:B------:R-:W-:Y:S02]  /*23910*/  USHF.L.U32 UR19, UR24, UR22, URZ ;  /* 0x0000001618137299 */ /* 0x000fe4000800063f */
[----:B------:R-:W-:-:S02]  /*23920*/  ULOP3.LUT UR20, URZ, UR23, URZ, 0x33, !UPT ;  /* 0x000000173f147292 */ /* 0x000fc4000f8e333f */
[----:B------:R-:W-:Y:S01]  /*23930*/  UIADD3 UR21, UR29, UR21, URZ ;  /* 0x000000151d157290 */ /* 0x000fe2000fffe03f */
[----:B-1----:R-:W-:-:S15]  /*23940*/  @P1 R2UR UR57, R2 ;  /* 0x00000000023912ca */ /* 0x002fde00000e0000 */
.L_x_519:
[----:B------:R-:W1:Y:S01]  /*23950*/  LDC.64 R2, c[0x0][0x8f8] ;  /* 0x00023e00ff027b82 */ /* 0x000e620000000a00 */
[----:B------:R-:W-:Y:S01]  /*23960*/  UIADD3 UR8, UP1, UR8, UR28, URZ ;  /* 0x0000001c08087290 */ /* 0x000fe2000ff3e03f */
[----:B------:R-:W-:Y:S01]  /*23970*/  ISETP.NE.AND P2, PT, R15, RZ, PT ;  /* 0x000000ff0f00720c */ /* 0x000fe20003f45270 */
[----:B------:R-:W-:Y:S01]  /*23980*/  UMOV UR22, 0xffffffff ;  /* 0xffffffff00167882 */ /* 0x000fe20000000000 */
[----:B------:R-:W-:Y:S01]  /*23990*/  UMOV UR23, 0xffffffff ;  /* 0xffffffff00177882 */ /* 0x000fe20000000000 */
[----:B------:R-:W-:Y:S01]  /*239a0*/  UIADD3.X UR7, UR7, UR21, URZ, UP1, !UPT ;  /* 0x0000001507077290 */ /* 0x000fe20008ffe43f */
[----:B------:R-:W-:Y:S01]  /*239b0*/  MOV R19, RZ ;  /* 0x000000ff00137202 */ /* 0x000fe20000000f00 */
[----:B------:R-:W-:Y:S01]  /*239c0*/  UMOV UR24, 0xffffffff ;  /* 0xffffffff00187882 */ /* 0x000fe20000000000 */
[----:B-1----:R-:W-:-:S03]  /*239d0*/  ISETP.LE.U32.AND P1, PT, R2, UR8, PT ;  /* 0x0000000802007c0c */ /* 0x002fc6000bf23070 */
[----:B------:R-:W-:-:S04]  /*239e0*/  MOV R2, UR7 ;  /* 0x0000000700027c02 */ /* 0x000fc80008000f00 */
[----:B------:R-:W-:-:S13]  /*239f0*/  ISETP.GE.U32.AND.EX P1, PT, R2, R3, PT, P1 ;  /* 0x000000030200720c */ /* 0x000fda0003f26110 */
[----:B---345:R-:W-:Y:S05]  /*23a00*/  @P2 BRA P1, `(.L_x_499) ;  /* 0x0000001800442947 */ /* 0x038fea0000800000 */
[----:B------:R-:W-:-:S04]  /*23a10*/  IADD3 R2, P2, R6, UR5, RZ ;  /* 0x0000000506027c10 */ /* 0x000fc8000ff5e0ff */
[----:B------:R-:W-:Y:S02]  /*23a20*/  ISETP.GT.U32.AND P1, PT, R2, UR8, PT ;  /* 0x0000000802007c0c */ /* 0x000fe4000bf24070 */
[----:B------:R-:W-:-:S04]  /*23a30*/  IADD3.X R2, R7, UR6, RZ, P2, !PT ;  /* 0x0000000607027c10 */ /* 0x000fc800097fe4ff */
[----:B------:R-:W-:-:S13]  /*23a40*/  ISETP.GT.U32.AND.EX P1, PT, R2, UR7, PT, P1 ;  /* 0x0000000702007c0c */ /* 0x000fda000bf24110 */
[----:B------:R-:W-:Y:S05]  /*23a50*/  @P1 BRA `(.L_x_500) ;  /* 0x0000001400241947 */ /* 0x000fea0003800000 */
[----:B------:R-:W-:Y:S01]  /*23a60*/  IADD3 R11, R20, UR4, RZ ;  /* 0x00000004140b7c10 */ /* 0x000fe2000fffe0ff */
[----:B------:R-:W-:Y:S01]  /*23a70*/  ULDC UR22, c[0x0][0x910] ;  /* 0x0002440000167ab9 */ /* 0x000fe20000000800 */
[----:B------:R-:W-:Y:S02]  /*23a80*/  MOV R23, R8 ;  /* 0x0000000800177202 */ /* 0x000fe40000000f00 */
[----:B------:R-:W-:Y:S02]  /*23a90*/  IADD3 R12, R11, 0x20, RZ ;  /* 0x000000200b0c7810 */ /* 0x000fe40007ffe0ff */
[----:B------:R-:W-:Y:S02]  /*23aa0*/  MOV R16, R0 ;  /* 0x0000000000107202 */ /* 0x000fe40000000f00 */
[----:B------:R-:W-:-:S13]  /*23ab0*/  ISETP.GE.AND P1, PT, R12, UR22, PT ;  /* 0x000000160c007c0c */ /* 0x000fda000bf26270 */
[----:B------:R-:W1:Y:S01]  /*23ac0*/  @!P1 LDC.64 R2, c[0x0][0x918] ;  /* 0x00024600ff029b82 */ /* 0x000e620000000a00 */
[----:B------:R-:W-:Y:S01]  /*23ad0*/  @!P1 IADD3 R7, R11, 0x20, RZ ;  /* 0x000000200b079810 */ /* 0x000fe20007ffe0ff */
[----:B------:R-:W-:Y:S01]  /*23ae0*/  BSSY B0, `(.L_x_501) ;  /* 0x0000064000007945 */ /* 0x000fe20003800000 */
[----:B------:R-:W-:-:S03]  /*23af0*/  IMAD.MOV.U32 R6, RZ, RZ, 0x7fffffff ;  /* 0x7fffffffff067424 */ /* 0x000fc600078e00ff */
[----:B-1----:R-:W-:-:S05]  /*23b00*/  @!P1 IMAD.WIDE R2, R7, 0xc, R2 ;  /* 0x0000000c07029825 */ /* 0x002fca00078e0202 */
[----:B------:R1:W5:Y:S04]  /*23b10*/  @!P1 LDG.E R8, desc[UR38][R2.64] ;  /* 0x0000002602089981 */ /* 0x000368000c1e1900 */
[----:B------:R1:W5:Y:S01]  /*23b20*/  @!P1 LDG.E R0, desc[UR38][R2.64+0x4] ;  /* 0x0000042602009981 */ /* 0x000362000c1e1900 */
[----:B------:R-:W-:Y:S02]  /*23b30*/  ISETP.GE.AND P1, PT, R11, UR22, PT ;  /* 0x000000160b007c0c */ /* 0x000fe4000bf26270 */
[----:B------:R-:W-:-:S11]  /*23b40*/  MOV R7, RZ ;  /* 0x000000ff00077202 */ /* 0x000fd60000000f00 */
[----:B-1----:R-:W-:Y:S05]  /*23b50*/  @P1 BRA `(.L_x_502) ;  /* 0x0000000400701947 */ /* 0x002fea0003800000 */
[----:B------:R-:W-:Y:S01]  /*23b60*/  IABS R7, R9 ;  /* 0x0000000900077213 */ /* 0x000fe20000000000 */
[----:B------:R-:W-:Y:S01]  /*23b70*/  ULDC UR23, c[0x0][0x8f0] ;  /* 0x00023c0000177ab9 */ /* 0x000fe20000000800 */
[----:B------:R-:W-:Y:S02]  /*23b80*/  IABS R6, R10 ;  /* 0x0000000a00067213 */ /* 0x000fe40000000000 */
[----:B------:R-:W1:Y:S01]  /*23b90*/  I2F.RP R3, R7 ;  /* 0x0000000700037306 */ /* 0x000e620000209400 */
[----:B------:R-:W-:Y:S02]  /*23ba0*/  PLOP3.LUT P3, PT, PT, PT, UP0, 0x80, 0x0 ;  /* 0x000000000000781c */ /* 0x000fe40003f6f008 */
[C---:B------:R-:W-:Y:S02]  /*23bb0*/  IADD3 R22, P2, R16.reuse, UR12, RZ ;  /* 0x0000000c10167c10 */ /* 0x040fe4000ff5e0ff */
[C---:B------:R-:W-:Y:S02]  /*23bc0*/  IADD3 R21, P1, R23.reuse, UR11, RZ ;  /* 0x0000000b17157c10 */ /* 0x040fe4000ff3e0ff */
[----:B------:R-:W-:Y:S01]  /*23bd0*/  LEA.HI.X.SX32 R25, R16, UR14, 0x1, P2 ;  /* 0x0000000e10197c11 */ /* 0x000fe200090f0eff */
[----:B------:R-:W3:Y:S01]  /*23be0*/  I2F.RP R2, R6 ;  /* 0x0000000600027306 */ /* 0x000ee20000209400 */
[----:B------:R-:W-:-:S07]  /*23bf0*/  LEA.HI.X.SX32 R24, R23, UR13, 0x1, P1 ;  /* 0x0000000d17187c11 */ /* 0x000fce00088f0eff */
[----:B-1----:R-:W1:Y:S08]  /*23c00*/  MUFU.RCP R3, R3 ;  /* 0x0000000300037308 */ /* 0x002e700000001000 */
[----:B---3--:R-:W3:Y:S01]  /*23c10*/  MUFU.RCP R2, R2 ;  /* 0x0000000200027308 */ /* 0x008ee20000001000 */
[----:B-1----:R-:W-:-:S07]  /*23c20*/  IADD3 R19, R3, 0xffffffe, RZ ;  /* 0x0ffffffe03137810 */ /* 0x002fce0007ffe0ff */
[----:B------:R-:W1:Y:S01]  /*23c30*/  F2I.FTZ.U32.TRUNC.NTZ R19, R19 ;  /* 0x0000001300137305 */ /* 0x000e62000021f000 */
[----:B---3--:R-:W-:-:S07]  /*23c40*/  IADD3 R17, R2, 0xffffffe, RZ ;  /* 0x0ffffffe02117810 */ /* 0x008fce0007ffe0ff */
[----:B------:R-:W3:Y:S01]  /*23c50*/  F2I.FTZ.U32.TRUNC.NTZ R17, R17 ;  /* 0x0000001100117305 */ /* 0x000ee2000021f000 */
[----:B-1----:R-:W-:Y:S02]  /*23c60*/  IADD3 R18, RZ, -R19, RZ ;  /* 0x80000013ff127210 */ /* 0x002fe40007ffe0ff */
[----:B---3--:R-:W-:Y:S01]  /*23c70*/  IADD3 R16, RZ, -R17, RZ ;  /* 0x80000011ff107210 */ /* 0x008fe20007ffe0ff */
[----:B------:R-:W-:Y:S06]  /*23c80*/  @!P3 BRA `(.L_x_503) ;  /* 0x000000000034b947 */ /* 0x000fec0003800000 */
[----:B------:R-:W-:Y:S01]  /*23c90*/  ULDC UR4, c[0x0][0x8dc] ;  /* 0x0002370000047ab9 */ /* 0x000fe20000000800 */
[----:B------:R-:W-:Y:S01]  /*23ca0*/  ULDC.64 UR24, c[0x0][0x8d0] ;  /* 0x0002340000187ab9 */ /* 0x000fe20000000a00 */
[----:B------:R-:W-:-:S04]  /*23cb0*/  IADD3 R3, P1, R21, UR4, RZ ;  /* 0x0000000415037c10 */ /* 0x000fc8000ff3e0ff */
[----:B------:R-:W-:-:S05]  /*23cc0*/  IADD3.X R21, RZ, R24, RZ, P1, !PT ;  /* 0x00000018ff157210 */ /* 0x000fca0000ffe4ff */
[----:B------:R-:W-:-:S04]  /*23cd0*/  IMAD.WIDE.U32 R4, R21, UR24, RZ ;  /* 0x0000001815047c25 */ /* 0x000fc8000f8e00ff */
[----:B------:R-:W-:-:S04]  /*23ce0*/  IMAD.WIDE.U32 R4, P1, R3, UR25, R4 ;  /* 0x0000001903047c25 */ /* 0x000fc8000f820004 */
[----:B------:R-:W-:Y:S01]  /*23cf0*/  IMAD.WIDE.U32 R2, R3, UR24, RZ ;  /* 0x0000001803027c25 */ /* 0x000fe2000f8e00ff */
[----:B------:R-:W-:-:S04]  /*23d00*/  MOV R2, R5 ;  /* 0x0000000500027202 */ /* 0x000fc80000000f00 */
[----:B------:R-:W-:Y:S02]  /*23d10*/  IADD3 RZ, P2, R3, R4, RZ ;  /* 0x0000000403ff7210 */ /* 0x000fe40007f5e0ff */
[----:B------:R-:W-:-:S03]  /*23d20*/  IADD3.X R3, RZ, RZ, RZ, P1, !PT ;  /* 0x000000ffff037210 */ /* 0x000fc60000ffe4ff */
[----:B------:R-:W-:-:S04]  /*23d30*/  IMAD.WIDE.U32.X R2, R21, UR25, R2, P2 ;  /* 0x0000001915027c25 */ /* 0x000fc800090e0402 */
[----:B------:R-:W-:Y:S01]  /*23d40*/  IMAD.MOV.U32 R24, RZ, RZ, R3 ;  /* 0x000000ffff187224 */ /* 0x000fe200078e0003 */
[----:B------:R-:W-:-:S07]  /*23d50*/  MOV R21, R2 ;  /* 0x0000000200157202 */ /* 0x000fce0000000f00 */
.L_x_503:
[----:B------:R-:W-:Y:S05]  /*23d60*/  @!P0 BRA `(.L_x_504) ;  /* 0x0000000000348947 */ /* 0x000fea0003800000 */
        /* <DEDUP_REMOVED lines=10> */
[----:B------:R-:W-:-:S03]  /*23e10*/  IMAD.WIDE.U32.X R2, R23, UR25, R2, P2 ;  /* 0x0000001917027c25 */ /* 0x000fc600090e0402 */
[----:B------:R-:W-:Y:S02]  /*23e20*/  MOV R22, R2 ;  /* 0x0000000200167202 */ /* 0x000fe40000000f00 */
[----:B------:R-:W-:-:S07]  /*23e30*/  MOV R25, R3 ;  /* 0x0000000300197202 */ /* 0x000fce0000000f00 */
.L_x_504:
[----:B------:R-:W-:Y:S01]  /*23e40*/  MOV R2, RZ ;  /* 0x000000ff00027202 */ /* 0x000fe20000000f00 */
[----:B------:R-:W-:Y:S01]  /*23e50*/  IMAD R18, R18, R7, RZ ;  /* 0x0000000712127224 */ /* 0x000fe200078e02ff */
[----:B------:R-:W-:Y:S01]  /*23e60*/  MOV R3, R19 ;  /* 0x0000001300037202 */ /* 0x000fe20000000f00 */
[----:B------:R-:W-:Y:S01]  /*23e70*/  ULDC UR4, c[0x0][0x8d8] ;  /* 0x0002360000047ab9 */ /* 0x000fe20000000800 */
[----:B------:R-:W-:Y:S01]  /*23e80*/  IMAD R4, R16, R6, RZ ;  /* 0x0000000610047224 */ /* 0x000fe200078e02ff */
[----:B------:R-:W-:Y:S01]  /*23e90*/  SHF.R.U64 R21, R21, UR4, R24 ;  /* 0x0000000415157c19 */ /* 0x000fe20008001218 */
[----:B------:R-:W-:Y:S01]  /*23ea0*/  IMAD.HI.U32 R19, R19, R18, R2 ;  /* 0x0000001213137227 */ /* 0x000fe200078e0002 */
[----:B------:R-:W-:Y:S02]  /*23eb0*/  MOV R3, R17 ;  /* 0x0000001100037202 */ /* 0x000fe40000000f00 */
[----:B------:R-:W-:Y:S01]  /*23ec0*/  SHF.R.U64 R22, R22, UR23, R25 ;  /* 0x0000001716167c19 */ /* 0x000fe20008001219 */
[----:B------:R-:W-:Y:S01]  /*23ed0*/  VIADD R16, R21, UR16 ;  /* 0x0000001015107c36 */ /* 0x000fe20008000000 */
[----:B------:R-:W-:Y:S01]  /*23ee0*/  IABS R18, R9 ;  /* 0x0000000900127213 */ /* 0x000fe20000000000 */
[----:B------:R-:W-:Y:S01]  /*23ef0*/  IMAD.HI.U32 R2, R17, R4, R2 ;  /* 0x0000000411027227 */ /* 0x000fe200078e0002 */
[----:B------:R-:W-:-:S02]  /*23f00*/  IADD3 R17, R22, UR17, RZ ;  /* 0x0000001116117c10 */ /* 0x000fc4000fffe0ff */
[----:B------:R-:W-:Y:S02]  /*23f10*/  IABS R3, R10 ;  /* 0x0000000a00037213 */ /* 0x000fe40000000000 */
[----:B------:R-:W-:Y:S02]  /*23f20*/  IABS R4, R17 ;  /* 0x0000001100047213 */ /* 0x000fe40000000000 */
[----:B------:R-:W-:Y:S02]  /*23f30*/  IABS R5, R16 ;  /* 0x0000001000057213 */ /* 0x000fe40000000000 */
[----:B------:R-:W-:Y:S02]  /*23f40*/  IADD3 R21, RZ, -R18, RZ ;  /* 0x80000012ff157210 */ /* 0x000fe40007ffe0ff */
[----:B------:R-:W-:Y:S01]  /*23f50*/  IADD3 R18, RZ, -R3, RZ ;  /* 0x80000003ff127210 */ /* 0x000fe20007ffe0ff */
[----:B------:R-:W-:Y:S01]  /*23f60*/  IMAD.HI.U32 R3, R19, R4, RZ ;  /* 0x0000000413037227 */ /* 0x000fe200078e00ff */
[----:B------:R-:W-:-:S03]  /*23f70*/  PLOP3.LUT P5, PT, PT, PT, UP3, 0x80, 0x0 ;  /* 0x000000000000781c */ /* 0x000fc60003faf038 */
[----:B------:R-:W-:-:S04]  /*23f80*/  IMAD.HI.U32 R2, R2, R5, RZ ;  /* 0x0000000502027227 */ /* 0x000fc800078e00ff */
[----:B------:R-:W-:Y:S02]  /*23f90*/  IMAD R4, R3, R21, R4 ;  /* 0x0000001503047224 */ /* 0x000fe400078e0204 */
[----:B------:R-:W-:-:S03]  /*23fa0*/  IMAD R3, R2, R18, R5 ;  /* 0x0000001202037224 */ /* 0x000fc600078e0205 */
[----:B------:R-:W-:Y:S02]  /*23fb0*/  ISETP.GT.U32.AND P2, PT, R7, R4, PT ;  /* 0x000000040700720c */ /* 0x000fe40003f44070 */
[----:B------:R-:W-:-:S11]  /*23fc0*/  ISETP.GT.U32.AND P1, PT, R6, R3, PT ;  /* 0x000000030600720c */ /* 0x000fd60003f24070 */
[----:B------:R-:W-:Y:S02]  /*23fd0*/  @!P2 IADD3 R4, R4, -R7, RZ ;  /* 0x800000070404a210 */ /* 0x000fe40007ffe0ff */
[----:B------:R-:W-:Y:S02]  /*23fe0*/  @!P1 IADD3 R3, R3, -R6, RZ ;  /* 0x8000000603039210 */ /* 0x000fe40007ffe0ff */
[----:B------:R-:W-:Y:S02]  /*23ff0*/  ISETP.GT.U32.AND P4, PT, R7, R4, PT ;  /* 0x000000040700720c */ /* 0x000fe40003f84070 */
[----:B------:R-:W-:Y:S02]  /*24000*/  ISETP.GT.U32.AND P3, PT, R6, R3, PT ;  /* 0x000000030600720c */ /* 0x000fe40003f64070 */
[----:B------:R-:W-:Y:S02]  /*24010*/  ISETP.GE.AND P2, PT, R17, RZ, PT ;  /* 0x000000ff1100720c */ /* 0x000fe40003f46270 */
[----:B------:R-:W-:-:S07]  /*24020*/  ISETP.GE.AND P1, PT, R16, RZ, PT ;  /* 0x000000ff1000720c */ /* 0x000fce0003f26270 */
[----:B------:R-:W-:Y:S02]  /*24030*/  @!P4 IADD3 R4, R4, -R7, RZ ;  /* 0x800000070404c210 */ /* 0x000fe40007ffe0ff */
[----:B------:R-:W-:Y:S02]  /*24040*/  @!P3 IADD3 R3, R3, -R6, RZ ;  /* 0x800000060303b210 */ /* 0x000fe40007ffe0ff */
[----:B------:R-:W-:Y:S02]  /*24050*/  ISETP.NE.AND P4, PT, RZ, UR10, PT ;  /* 0x0000000aff007c0c */ /* 0x000fe4000bf85270 */
[----:B------:R-:W-:Y:S02]  /*24060*/  ISETP.NE.AND P3, PT, RZ, UR9, PT ;  /* 0x00000009ff007c0c */ /* 0x000fe4000bf65270 */
[----:B------:R-:W-:Y:S02]  /*24070*/  @!P2 IADD3 R4, -R4, RZ, RZ ;  /* 0x000000ff0404a210 */ /* 0x000fe40007ffe1ff */
[----:B------:R-:W-:-:S07]  /*24080*/  @!P1 IADD3 R3, -R3, RZ, RZ ;  /* 0x000000ff03039210 */ /* 0x000fce0007ffe1ff */
[----:B------:R-:W-:Y:S02]  /*24090*/  @!P4 LOP3.LUT R4, RZ, UR10, RZ, 0x33, !PT ;  /* 0x0000000aff04cc12 */ /* 0x000fe4000f8e33ff */
[----:B------:R-:W-:Y:S02]  /*240a0*/  @!P3 LOP3.LUT R3, RZ, UR9, RZ, 0x33, !PT ;  /* 0x00000009ff03bc12 */ /* 0x000fe4000f8e33ff */
[----:B------:R-:W-:-:S03]  /*240b0*/  IADD3 R4, R17, -R4, RZ ;  /* 0x8000000411047210 */ /* 0x000fc60007ffe0ff */
[----:B------:R-:W-:-:S04]  /*240c0*/  IMAD.IADD R3, R16, 0x1, -R3 ;  /* 0x0000000110037824 */ /* 0x000fc800078e0a03 */
[----:B------:R-:W-:Y:S01]  /*240d0*/  IMAD R6, R3, R4, RZ ;  /* 0x0000000403067224 */ /* 0x000fe200078e02ff */
[----:B------:R-:W-:-:S04]  /*240e0*/  SEL R2, R4, R3, !P5 ;  /* 0x0000000304027207 */ /* 0x000fc80006800000 */
[----:B------:R-:W-:Y:S02]  /*240f0*/  SHF.R.S32.HI R5, RZ, 0x1f, R2 ;  /* 0x0000001fff057819 */ /* 0x000fe40000011402 */
[----:B------:R-:W-:Y:S02]  /*24100*/  SHF.R.S32.HI R7, RZ, 0x1f, R6 ;  /* 0x0000001fff077819 */ /* 0x000fe40000011406 */
[----:B------:R-:W-:-:S07]  /*24110*/  MOV R4, R2 ;  /* 0x0000000200047202 */ /* 0x000fce0000000f00 */
.L_x_502:
[----:B--2---:R-:W-:Y:S05]  /*24120*/  BSYNC B0 ;  /* 0x0000000000007941 */ /* 0x004fea0003800000 */
.L_x_501:
[----:B------:R-:W1:Y:S01]  /*24130*/  SHFL.UP PT, R3, R6, 0x1, RZ ;  /* 0x0420000006037989 */ /* 0x000e6200000e00ff */
[----:B------:R-:W-:-:S03]  /*24140*/  ISETP.NE.AND P1, PT, R20, RZ, PT ;  /* 0x000000ff1400720c */ /* 0x000fc60003f25270 */
[----:B------:R-:W2:Y:S01]  /*24150*/  SHFL.UP PT, R2, R7, 0x1, RZ ;  /* 0x0420000007027989 */ /* 0x000ea200000e00ff */
[----:B-1----:R-:W-:Y:S02]  /*24160*/  SEL R3, R3, RZ, P1 ;  /* 0x000000ff03037207 */ /* 0x002fe40000800000 */
[----:B--2---:R-:W-:Y:S02]  /*24170*/  SEL R2, R2, RZ, P1 ;  /* 0x000000ff02027207 */ /* 0x004fe40000800000 */
[----:B------:R-:W-:-:S04]  /*24180*/  IADD3 R18, P2, R3, R6, RZ ;  /* 0x0000000603127210 */ /* 0x000fc80007f5e0ff */
[----:B------:R-:W-:Y:S01]  /*24190*/  IADD3.X R19, R2, R7, RZ, P2, !PT ;  /* 0x0000000702137210 */ /* 0x000fe200017fe4ff */
[----:B------:R-:W1:Y:S01]  /*241a0*/  SHFL.UP PT, R3, R18, 0x2, RZ ;  /* 0x0440000012037989 */ /* 0x000e6200000e00ff */
[----:B------:R-:W-:-:S03]  /*241b0*/  ISETP.GE.U32.AND P2, PT, R20, 0x2, PT ;  /* 0x000000021400780c */ /* 0x000fc60003f46070 */
[----:B------:R-:W2:Y:S01]  /*241c0*/  SHFL.UP PT, R2, R19, 0x2, RZ ;  /* 0x0440000013027989 */ /* 0x000ea200000e00ff */
[----:B-1----:R-:W-:-:S04]  /*241d0*/  SEL R3, R3, RZ, P2 ;  /* 0x000000ff03037207 */ /* 0x002fc80001000000 */
[----:B------:R-:W-:Y:S02]  /*241e0*/  IADD3 R16, P3, R3, R18, RZ ;  /* 0x0000001203107210 */ /* 0x000fe40007f7e0ff */
[----:B--2---:R-:W-:-:S03]  /*241f0*/  SEL R2, R2, RZ, P2 ;  /* 0x000000ff02027207 */ /* 0x004fc60001000000 */
[----:B------:R-:W1:Y:S01]  /*24200*/  SHFL.UP PT, R3, R16, 0x4, RZ ;  /* 0x0480000010037989 */ /* 0x000e6200000e00ff */
[----:B------:R-:W-:Y:S02]  /*24210*/  IADD3.X R17, R2, R19, RZ, P3, !PT ;  /* 0x0000001302117210 */ /* 0x000fe40001ffe4ff */
        /* <DEDUP_REMOVED lines=18> */
[----:B--2---:R-:W-:-:S04]  /*24340*/  SEL R2, R2, RZ, P5 ;  /* 0x000000ff02027207 */ /* 0x004fc80002800000 */
[----:B------:R-:W-:Y:S02]  /*24350*/  IADD3.X R18, R2, R17, RZ, P6, !PT ;  /* 0x0000001102127210 */ /* 0x000fe400037fe4ff */
[----:B------:R-:W-:-:S04]  /*24360*/  IADD3 R2, P6, R19, UR5, RZ ;  /* 0x0000000513027c10 */ /* 0x000fc8000ffde0ff */
[----:B------:R-:W-:Y:S02]  /*24370*/  IADD3.X R3, R18, UR6, RZ, P6, !PT ;  /* 0x0000000612037c10 */ /* 0x000fe4000b7fe4ff */
[----:B------:R-:W-:-:S04]  /*24380*/  ISETP.GT.U32.AND P6, PT, R2, UR8, PT ;  /* 0x0000000802007c0c */ /* 0x000fc8000bfc4070 */
[----:B------:R-:W-:-:S13]  /*24390*/  ISETP.GT.U32.AND.EX P6, PT, R3, UR7, PT, P6 ;  /* 0x0000000703007c0c */ /* 0x000fda000bfc4160 */
[----:B------:R-:W-:-:S04]  /*243a0*/  VOTE.ANY R16, PT, P6 ;  /* 0x0000000000107806 */ /* 0x000fc800030e0100 */
[----:B------:R-:W-:-:S13]  /*243b0*/  ISETP.NE.AND P6, PT, R16, RZ, PT ;  /* 0x000000ff1000720c */ /* 0x000fda0003fc5270 */
[----:B------:R-:W-:Y:S05]  /*243c0*/  @P6 BRA `(.L_x_505) ;  /* 0x0000000800786947 */ /* 0x000fea0003800000 */
[----:B------:R-:W-:Y:S01]  /*243d0*/  MOV R19, R2 ;  /* 0x0000000200137202 */ /* 0x000fe20000000f00 */
[----:B------:R-:W-:Y:S01]  /*243e0*/  ULDC UR22, c[0x0][0x910] ;  /* 0x0002440000167ab9 */ /* 0x000fe20000000800 */
[----:B------:R-:W-:Y:S01]  /*243f0*/  MOV R21, R3 ;  /* 0x0000000300157202 */ /* 0x000fe20000000f00 */
[----:B------:R-:W-:Y:S01]  /*24400*/  ULDC UR23, c[0x0][0x8f4] ;  /* 0x00023d0000177ab9 */ /* 0x000fe20000000800 */
[----:B------:R-:W-:Y:S01]  /*24410*/  ULDC UR4, c[0x0][0x8dc] ;  /* 0x0002370000047ab9 */ /* 0x000fe20000000800 */
[----:B------:R-:W-:Y:S01]  /*24420*/  ULDC UR30, c[0x0][0x8d8] ;  /* 0x00023600001e7ab9 */ /* 0x000fe20000000800 */
[----:B------:R-:W-:Y:S01]  /*24430*/  ULDC UR31, c[0x0][0x8f0] ;  /* 0x00023c00001f7ab9 */ /* 0x000fe20000000800 */
[----:B------:R-:W-:Y:S01]  /*24440*/  ULDC.64 UR24, c[0x0][0x8d0] ;  /* 0x0002340000187ab9 */ /* 0x000fe20000000a00 */
[----:B------:R-:W-:-:S05]  /*24450*/  ULDC.64 UR26, c[0x0][0x8e8] ;  /* 0x00023a00001a7ab9 */ /* 0x000fca0000000a00 */
.L_x_510:
[----:B------:R-:W-:Y:S01]  /*24460*/  MOV R11, R12 ;  /* 0x0000000c000b7202 */ /* 0x000fe20000000f00 */
[----:B------:R-:W-:Y:S01]  /*24470*/  VIADD R12, R12, 0x20 ;  /* 0x000000200c0c7836 */ /* 0x000fe20000000000 */
[----:B-----5:R-:W-:Y:S02]  /*24480*/  MOV R16, R8 ;  /* 0x0000000800107202 */ /* 0x020fe40000000f00 */
[----:B------:R-:W-:Y:S02]  /*24490*/  MOV R17, R0 ;  /* 0x0000000000117202 */ /* 0x000fe40000000f00 */
[----:B------:R-:W-:-:S13]  /*244a0*/  ISETP.GE.AND P6, PT, R12, UR22, PT ;  /* 0x000000160c007c0c */ /* 0x000fda000bfc6270 */
[----:B------:R-:W1:Y:S01]  /*244b0*/  @!P6 LDC.64 R2, c[0x0][0x918] ;  /* 0x00024600ff02eb82 */ /* 0x000e620000000a00 */
[----:B------:R-:W2:Y:S01]  /*244c0*/  SHFL.IDX PT, R21, R21, 0x1f, 0x1f ;  /* 0x03e01f0015157f89 */ /* 0x000ea200000e0000 */
[----:B------:R-:W-:-:S03]  /*244d0*/  @!P6 IADD3 R7, R11, 0x20, RZ ;  /* 0x000000200b07e810 */ /* 0x000fc60007ffe0ff */
[----:B------:R-:W3:Y:S01]  /*244e0*/  SHFL.IDX PT, R19, R19, 0x1f, 0x1f ;  /* 0x03e01f0013137f89 */ /* 0x000ee200000e0000 */
[----:B------:R-:W-:Y:S01]  /*244f0*/  BSSY B0, `(.L_x_506) ;  /* 0x0000064000007945 */ /* 0x000fe20003800000 */
[----:B-1----:R-:W-:-:S05]  /*24500*/  @!P6 IMAD.WIDE R2, R7, 0xc, R2 ;  /* 0x0000000c0702e825 */ /* 0x002fca00078e0202 */
[----:B------:R1:W5:Y:S04]  /*24510*/  @!P6 LDG.E R8, desc[UR38][R2.64] ;  /* 0x000000260208e981 */ /* 0x000368000c1e1900 */
[----:B------:R1:W5:Y:S01]  /*24520*/  @!P6 LDG.E R0, desc[UR38][R2.64+0x4] ;  /* 0x000004260200e981 */ /* 0x000362000c1e1900 */
[----:B------:R-:W-:Y:S02]  /*24530*/  ISETP.GE.AND P6, PT, R11, UR22, PT ;  /* 0x000000160b007c0c */ /* 0x000fe4000bfc6270 */
[----:B--2---:R-:W-:Y:S02]  /*24540*/  R2UR UR6, R21 ;  /* 0x00000000150672ca */ /* 0x004fe400000e0000 */
[----:B---3--:R-:W-:Y:S02]  /*24550*/  R2UR UR5, R19 ;  /* 0x00000000130572ca */ /* 0x008fe400000e0000 */
[----:B------:R-:W-:-:S02]  /*24560*/  MOV R6, 0x7fffffff ;  /* 0x7fffffff00067802 */ /* 0x000fc40000000f00 */
[----:B------:R-:W-:-:S05]  /*24570*/  MOV R7, RZ ;  /* 0x000000ff00077202 */ /* 0x000fca0000000f00 */
[----:B-1----:R-:W-:Y:S06]  /*24580*/  @P6 BRA `(.L_x_507) ;  /* 0x0000000400686947 */ /* 0x002fec0003800000 */
[----:B------:R-:W-:-:S04]  /*24590*/  IADD3 R18, P6, R16, UR11, RZ ;  /* 0x0000000b10127c10 */ /* 0x000fc8000ffde0ff */
[----:B------:R-:W-:Y:S02]  /*245a0*/  LEA.HI.X.SX32 R21, R16, UR13, 0x1, P6 ;  /* 0x0000000d10157c11 */ /* 0x000fe4000b0f0eff */
[----:B------:R-:W-:Y:S02]  /*245b0*/  IABS R16, R9 ;  /* 0x0000000900107213 */ /* 0x000fe40000000000 */
[C---:B------:R-:W-:Y:S02]  /*245c0*/  IADD3 R22, P6, R17.reuse, UR12, RZ ;  /* 0x0000000c11167c10 */ /* 0x040fe4000ffde0ff */
[----:B------:R-:W1:Y:S02]  /*245d0*/  I2F.RP R2, R16 ;  /* 0x0000001000027306 */ /* 0x000e640000209400 */
[----:B------:R-:W-:Y:S02]  /*245e0*/  LEA.HI.X.SX32 R23, R17, UR14, 0x1, P6 ;  /* 0x0000000e11177c11 */ /* 0x000fe4000b0f0eff */
[----:B------:R-:W-:-:S04]  /*245f0*/  PLOP3.LUT P6, PT, PT, PT, UP0, 0x80, 0x0 ;  /* 0x000000000000781c */ /* 0x000fc80003fcf008 */
[----:B-1----:R-:W1:Y:S02]  /*24600*/  MUFU.RCP R2, R2 ;  /* 0x0000000200027308 */ /* 0x002e640000001000 */
[----:B-1----:R-:W-:-:S06]  /*24610*/  IADD3 R17, R2, 0xffffffe, RZ ;  /* 0x0ffffffe02117810 */ /* 0x002fcc0007ffe0ff */
[----:B------:R-:W1:Y:S02]  /*24620*/  F2I.FTZ.U32.TRUNC.NTZ R17, R17 ;  /* 0x0000001100117305 */ /* 0x000e64000021f000 */
[----:B-1----:R-:W-:Y:S01]  /*24630*/  IADD3 R19, RZ, -R17, RZ ;  /* 0x80000011ff137210 */ /* 0x002fe20007ffe0ff */
[----:B------:R-:W-:Y:S06]  /*24640*/  @!P6 BRA `(.L_x_508) ;  /* 0x00000000002ce947 */ /* 0x000fec0003800000 */
[----:B------:R-:W-:-:S04]  /*24650*/  IADD3 R7, P6, R18, UR4, RZ ;  /* 0x0000000412077c10 */ /* 0x000fc8000ffde0ff */
[----:B------:R-:W-:-:S05]  /*24660*/  IADD3.X R21, RZ, R21, RZ, P6, !PT ;  /* 0x00000015ff157210 */ /* 0x000fca00037fe4ff */
[----:B------:R-:W-:-:S04]  /*24670*/  IMAD.WIDE.U32 R4, R21, UR24, RZ ;  /* 0x0000001815047c25 */ /* 0x000fc8000f8e00ff */
[----:B------:R-:W-:-:S04]  /*24680*/  IMAD.WIDE.U32 R4, P6, R7, UR25, R4 ;  /* 0x0000001907047c25 */ /* 0x000fc8000f8c0004 */
[----:B------:R-:W-:Y:S01]  /*24690*/  IMAD.WIDE.U32 R6, R7, UR24, RZ ;  /* 0x0000001807067c25 */ /* 0x000fe2000f8e00ff */
[----:B------:R-:W-:-:S03]  /*246a0*/  IADD3.X R3, RZ, RZ, RZ, P6, !PT ;  /* 0x000000ffff037210 */ /* 0x000fc600037fe4ff */
[----:B------:R-:W-:Y:S01]  /*246b0*/  IMAD.MOV.U32 R2, RZ, RZ, R5 ;  /* 0x000000ffff027224 */ /* 0x000fe200078e0005 */
[----:B------:R-:W-:-:S05]  /*246c0*/  IADD3 RZ, P6, R7, R4, RZ ;  /* 0x0000000407ff7210 */ /* 0x000fca0007fde0ff */
[----:B------:R-:W-:-:S03]  /*246d0*/  IMAD.WIDE.U32.X R2, R21, UR25, R2, P6 ;  /* 0x0000001915027c25 */ /* 0x000fc6000b0e0402 */
[----:B------:R-:W-:Y:S02]  /*246e0*/  MOV R18, R2 ;  /* 0x0000000200127202 */ /* 0x000fe40000000f00 */
[----:B------:R-:W-:-:S07]  /*246f0*/  MOV R21, R3 ;  /* 0x0000000300157202 */ /* 0x000fce0000000f00 */
.L_x_508:
        /* <DEDUP_REMOVED lines=12> */
.L_x_509:
[----:B------:R-:W-:Y:S01]  /*247c0*/  SHF.R.U64 R4, R22, UR31, R23 ;  /* 0x0000001f16047c19 */ /* 0x000fe20008001217 */
[----:B------:R-:W-:Y:S01]  /*247d0*/  IMAD R5, R19, R16, RZ ;  /* 0x0000001013057224 */ /* 0x000fe200078e02ff */
[----:B------:R-:W-:Y:S02]  /*247e0*/  IABS R2, R9 ;  /* 0x0000000900027213 */ /* 0x000fe40000000000 */
[----:B------:R-:W-:Y:S02]  /*247f0*/  IADD3 R4, R4, UR17, RZ ;  /* 0x0000001104047c10 */ /* 0x000fe4000fffe0ff */
[----:B------:R-:W-:Y:S01]  /*24800*/  IADD3 R7, RZ, -R2, RZ ;  /* 0x80000002ff077210 */ /* 0x000fe20007ffe0ff */
[----:B------:R-:W-:Y:S01]  /*24810*/  IMAD.MOV.U32 R2, RZ, RZ, RZ ;  /* 0x000000ffff027224 */ /* 0x000fe200078e00ff */
[----:B------:R-:W-:Y:S02]  /*24820*/  MOV R3, R17 ;  /* 0x0000001100037202 */ /* 0x000fe40000000f00 */
[----:B------:R-:W-:-:S02]  /*24830*/  IABS R6, R4 ;  /* 0x0000000400067213 */ /* 0x000fc40000000000 */
[----:B------:R-:W-:Y:S01]  /*24840*/  SHF.R.U64 R18, R18, UR30, R21 ;  /* 0x0000001e12127c19 */ /* 0x000fe20008001215 */
[----:B------:R-:W-:Y:S01]  /*24850*/  IMAD.HI.U32 R2, R17, R5, R2 ;  /* 0x0000000511027227 */ /* 0x000fe200078e0002 */
[----:B------:R-:W-:Y:S02]  /*24860*/  IABS R17, R10 ;  /* 0x0000000a00117213 */ /* 0x000fe40000000000 */
[----:B------:R-:W-:Y:S02]  /*24870*/  MOV R5, R6 ;  /* 0x0000000600057202 */ /* 0x000fe40000000f00 */
[----:B------:R-:W1:Y:S01]  /*24880*/  I2F.RP R6, R17 ;  /* 0x0000001100067306 */ /* 0x000e620000209400 */
[----:B------:R-:W-:Y:S02]  /*24890*/  MOV R3, R7 ;  /* 0x0000000700037202 */ /* 0x000fe40000000f00 */
[----:B------:R-:W-:Y:S01]  /*248a0*/  IMAD.HI.U32 R2, R2, R5, RZ ;  /* 0x0000000502027227 */ /* 0x000fe200078e00ff */
[----:B------:R-:W-:-:S02]  /*248b0*/  IADD3 R7, R18, UR16, RZ ;  /* 0x0000001012077c10 */ /* 0x000fc4000fffe0ff */
[----:B------:R-:W-:Y:S01]  /*248c0*/  IABS R21, R10 ;  /* 0x0000000a00157213 */ /* 0x000fe20000000000 */
[----:B------:R-:W-:Y:S01]  /*248d0*/  IMAD R5, R2, R3, R5 ;  /* 0x0000000302057224 */ /* 0x000fe200078e0205 */
[----:B------:R-:W-:Y:S02]  /*248e0*/  IABS R18, R7 ;  /* 0x0000000700127213 */ /* 0x000fe40000000000 */
[----:B------:R-:W-:Y:S02]  /*248f0*/  IADD3 R21, RZ, -R21, RZ ;  /* 0x80000015ff157210 */ /* 0x000fe40007ffe0ff */
[----:B------:R-:W-:Y:S01]  /*24900*/  ISETP.GT.U32.AND P6, PT, R16, R5, PT ;  /* 0x000000051000720c */ /* 0x000fe20003fc4070 */
[----:B-1----:R-:W1:-:S12]  /*24910*/  MUFU.RCP R6, R6 ;  /* 0x0000000600067308 */ /* 0x002e580000001000 */
[----:B------:R-:W-:Y:S02]  /*24920*/  @!P6 IADD3 R5, R5, -R16, RZ ;  /* 0x800000100505e210 */ /* 0x000fe40007ffe0ff */
[----:B-1----:R-:W-:-:S04]  /*24930*/  IADD3 R2, R6, 0xffffffe, RZ ;  /* 0x0ffffffe06027810 */ /* 0x002fc80007ffe0ff */
[----:B------:R1:W2:Y:S02]  /*24940*/  F2I.FTZ.U32.TRUNC.NTZ R3, R2 ;  /* 0x0000000200037305 */ /* 0x0002a4000021f000 */
[----:B-1----:R-:W-:Y:S02]  /*24950*/  MOV R2, RZ ;  /* 0x000000ff00027202 */ /* 0x002fe40000000f00 */
[----:B--2---:R-:W-:-:S05]  /*24960*/  IADD3 R22, RZ, -R3, RZ ;  /* 0x80000003ff167210 */ /* 0x004fca0007ffe0ff */
[----:B------:R-:W-:-:S04]  /*24970*/  IMAD R19, R22, R17, RZ ;  /* 0x0000001116137224 */ /* 0x000fc800078e02ff */
[----:B------:R-:W-:-:S04]  /*24980*/  IMAD.HI.U32 R6, R3, R19, R2 ;  /* 0x0000001303067227 */ /* 0x000fc800078e0002 */
[----:B------:R-:W-:Y:S01]  /*24990*/  IMAD.MOV.U32 R3, RZ, RZ, R18 ;  /* 0x000000ffff037224 */ /* 0x000fe200078e0012 */
[----:B------:R-:W-:-:S03]  /*249a0*/  MOV R18, R21 ;  /* 0x0000001500127202 */ /* 0x000fc60000000f00 */
        /* <DEDUP_REMOVED lines=8> */
[----:B------:R-:W-:Y:S02]  /*24a30*/  @!P6 IADD3 R2, R2, -R17, RZ ;  /* 0x800000110202e210 */ /* 0x000fe40007ffe0ff */
        /* <DEDUP_REMOVED lines=14> */
[----:B------:R-:W-:-:S07]  /*24b20*/  SHF.R.S32.HI R7, RZ, 0x1f, R6 ;  /* 0x0000001fff077819 */ /* 0x000fce0000011406 */
.L_x_507:
[----:B------:R-:W-:Y:S05]  /*24b30*/  BSYNC B0 ;  /* 0x0000000000007941 */ /* 0x000fea0003800000 */
.L_x_506:
[----:B------:R-:W1:Y:S04]  /*24b40*/  SHFL.UP PT, R3, R6, 0x1, RZ ;  /* 0x0420000006037989 */ /* 0x000e6800000e00ff */
[----:B------:R-:W2:Y:S01]  /*24b50*/  SHFL.UP PT, R2, R7, 0x1, RZ ;  /* 0x0420000007027989 */ /* 0x000ea200000e00ff */
[----:B-1----:R-:W-:Y:S02]  /*24b60*/  SEL R3, R3, RZ, P1 ;  /* 0x000000ff03037207 */ /* 0x002fe40000800000 */
[----:B--2---:R-:W-:Y:S02]  /*24b70*/  SEL R2, R2, RZ, P1 ;  /* 0x000000ff02027207 */ /* 0x004fe40000800000 */
[----:B------:R-:W-:-:S05]  /*24b80*/  IADD3 R18, P6, R3, R6, RZ ;  /* 0x0000000603127210 */ /* 0x000fca0007fde0ff */
[----:B------:R-:W-:Y:S01]  /*24b90*/  IMAD.X R17, R2, 0x1, R7, P6 ;  /* 0x0000000102117824 */ /* 0x000fe200030e0607 */
[----:B------:R-:W1:Y:S04]  /*24ba0*/  SHFL.UP PT, R3, R18, 0x2, RZ ;  /* 0x0440000012037989 */ /* 0x000e6800000e00ff */
[----:B------:R-:W2:Y:S01]  /*24bb0*/  SHFL.UP PT, R2, R17, 0x2, RZ ;  /* 0x0440000011027989 */ /* 0x000ea200000e00ff */
[----:B-1----:R-:W-:Y:S02]  /*24bc0*/  SEL R3, R3, RZ, P2 ;  /* 0x000000ff03037207 */ /* 0x002fe40001000000 */
[----:B--2---:R-:W-:Y:S02]  /*24bd0*/  SEL R2, R2, RZ, P2 ;  /* 0x000000ff02027207 */ /* 0x004fe40001000000 */
[----:B------:R-:W-:-:S04]  /*24be0*/  IADD3 R16, P6, R3, R18, RZ ;  /* 0x0000001203107210 */ /* 0x000fc80007fde0ff */
[----:B------:R-:W-:Y:S01]  /*24bf0*/  IADD3.X R21, R2, R17, RZ, P6, !PT ;  /* 0x0000001102157210 */ /* 0x000fe200037fe4ff */
        /* <DEDUP_REMOVED lines=17> */
[----:B------:R-:W-:Y:S02]  /*24d10*/  IADD3.X R3, R16, R17, RZ, P6, !PT ;  /* 0x0000001110037210 */ /* 0x000fe400037fe4ff */
[----:B------:R-:W-:-:S04]  /*24d20*/  IADD3 R19, P6, R2, UR5, RZ ;  /* 0x0000000502137c10 */ /* 0x000fc8000ffde0ff */
[----:B------:R-:W-:Y:S02]  /*24d30*/  IADD3.X R21, R3, UR6, RZ, P6, !PT ;  /* 0x0000000603157c10 */ /* 0x000fe4000b7fe4ff */
[----:B------:R-:W-:-:S04]  /*24d40*/  ISETP.GT.U32.AND P6, PT, R19, UR8, PT ;  /* 0x0000000813007c0c */ /* 0x000fc8000bfc4070 */
[----:B------:R-:W-:-:S13]  /*24d50*/  ISETP.GT.U32.AND.EX P6, PT, R21, UR7, PT, P6 ;  /* 0x0000000715007c0c */ /* 0x000fda000bfc4160 */
[----:B------:R-:W-:-:S04]  /*24d60*/  VOTE.ANY R16, PT, P6 ;  /* 0x0000000000107806 */ /* 0x000fc800030e0100 */
[----:B------:R-:W-:-:S13]  /*24d70*/  ISETP.NE.AND P6, PT, R16, RZ, PT ;  /* 0x000000ff1000720c */ /* 0x000fda0003fc5270 */
[----:B------:R-:W-:Y:S05]  /*24d80*/  @!P6 BRA `(.L_x_510) ;  /* 0xfffffff400b4e947 */ /* 0x000fea000383ffff */
[----:B------:R-:W-:Y:S02]  /*24d90*/  MOV R19, R2 ;  /* 0x0000000200137202 */ /* 0x000fe40000000f00 */
[----:B------:R-:W-:-:S07]  /*24da0*/  MOV R18, R3 ;  /* 0x0000000300127202 */ /* 0x000fce0000000f00 */
.L_x_505:
[----:B------:R-:W1:Y:S08]  /*24db0*/  BREV R16, R16 ;  /* 0x0000001000107301 */ /* 0x000e700000000000 */
[----:B-1----:R-:W1:Y:S02]  /*24dc0*/  FLO.U32.SH R17, R16 ;  /* 0x0000001000117300 */ /* 0x002e6400000e0400 */
[----:B-1----:R-:W1:Y:S02]  /*24dd0*/  SHFL.IDX PT, R11, R11, R17, 0x1f ;  /* 0x00001f110b0b7589 */ /* 0x002e6400000e0000 */
[----:B-1----:R-:W-:-:S13]  /*24de0*/  R2UR UR4, R11 ;  /* 0x000000000b0472ca */ /* 0x002fda00000e0000 */
[----:B------:R-:W-:-:S04]  /*24df0*/  IADD3 R21, R20, UR4, RZ ;  /* 0x0000000414157c10 */ /* 0x000fc8000fffe0ff */
[----:B------:R-:W-:-:S13]  /*24e00*/  ISETP.GE.AND P1, PT, R21, UR22, PT ;  /* 0x0000001615007c0c */ /* 0x000fda000bf26270 */
[----:B------:R-:W1:Y:S02]  /*24e10*/  @!P1 LDC.64 R2, c[0x0][0x918] ;  /* 0x00024600ff029b82 */ /* 0x000e640000000a00 */
[----:B-1----:R-:W-:-:S05]  /*24e20*/  @!P1 IMAD.WIDE R2, R21, 0xc, R2 ;  /* 0x0000000c15029825 */ /* 0x002fca00078e0202 */
[----:B-----5:R1:W5:Y:S04]  /*24e30*/  @!P1 LDG.E R8, desc[UR38][R2.64] ;  /* 0x0000002602089981 */ /* 0x020368000c1e1900 */
[----:B------:R1:W5:Y:S01]  /*24e40*/  @!P1 LDG.E R0, desc[UR38][R2.64+0x4] ;  /* 0x0000042602009981 */ /* 0x000362000c1e1900 */
[----:B------:R-:W-:-:S03]  /*24e50*/  IADD3 R12, P1, P2, R19, UR5, -R6 ;  /* 0x00000005130c7c10 */ /* 0x000fc6000fa3e806 */
[----:B------:R-:W-:Y:S01]  /*24e60*/  SHFL.IDX PT, R6, R6, R17, 0x1f ;  /* 0x00001f1106067589 */ /* 0x000fe200000e0000 */
[----:B------:R-:W-:-:S03]  /*24e70*/  IADD3.X R18, R18, UR6, ~R7, P1, P2 ;  /* 0x0000000612127c10 */ /* 0x000fc60008fe4c07 */
[----:B------:R-:W2:Y:S04]  /*24e80*/  SHFL.IDX PT, R12, R12, R17, 0x1f ;  /* 0x00001f110c0c7589 */ /* 0x000ea800000e0000 */
[----:B------:R-:W3:Y:S04]  /*24e90*/  SHFL.IDX PT, R18, R18, R17, 0x1f ;  /* 0x00001f1112127589 */ /* 0x000ee800000e0000 */
[----:B------:R1:W4:Y:S04]  /*24ea0*/  SHFL.IDX PT, R7, R7, R17, 0x1f ;  /* 0x00001f1107077589 */ /* 0x00032800000e0000 */
[----:B------:R1:W1:Y:S04]  /*24eb0*/  SHFL.IDX PT, R5, R5, R17, 0x1f ;  /* 0x00001f1105057589 */ /* 0x00026800000e0000 */
[----:B------:R1:W1:Y:S01]  /*24ec0*/  SHFL.IDX PT, R4, R4, R17, 0x1f ;  /* 0x00001f1104047589 */ /* 0x00026200000e0000 */
[----:B--2---:R-:W-:-:S02]  /*24ed0*/  R2UR UR5, R12 ;  /* 0x000000000c0572ca */ /* 0x004fc400000e0000 */
[----:B---3--:R-:W-:-:S15]  /*24ee0*/  R2UR UR6, R18 ;  /* 0x00000000120672ca */ /* 0x008fde00000e0000 */
.L_x_500:
[----:B-1----:R-:W1:Y:S01]  /*24ef0*/  LDC R2, c[0x0][0x910] ;  /* 0x00024400ff027b82 */ /* 0x002e620000000800 */
[----:B------:R-:W-:Y:S01]  /*24f00*/  UMOV UR22, 0xffffffff ;  /* 0xffffffff00167882 */ /* 0x000fe20000000000 */
[----:B------:R-:W-:Y:S01]  /*24f10*/  UMOV UR23, 0xffffffff ;  /* 0xffffffff00177882 */ /* 0x000fe20000000000 */
[----:B------:R-:W-:Y:S01]  /*24f20*/  UMOV UR24, 0xffffffff ;  /* 0xffffffff00187882 */ /* 0x000fe20000000000 */
[----:B------:R-:W-:Y:S02]  /*24f30*/  MOV R19, RZ ;  /* 0x000000ff00137202 */ /* 0x000fe40000000f00 */
[----:B-1----:R-:W-:-:S13]  /*24f40*/  ISETP.LE.AND P1, PT, R2, UR4, PT ;  /* 0x0000000402007c0c */ /* 0x002fda000bf23270 */
[----:B------:R-:W-:Y:S05]  /*24f50*/  @P1 BRA `(.L_x_499) ;  /* 0x0000000000f01947 */ /* 0x000fea0003800000 */
[C---:B------:R-:W-:Y:S01]  /*24f60*/  R2UR UR22, R4.reuse ;  /* 0x00000000041672ca */ /* 0x040fe200000e0000 */
[----:B------:R-:W-:Y:S01]  /*24f70*/  UIADD3 UR24, UP1, -UR5, UR8, URZ ;  /* 0x0000000805187290 */ /* 0x000fe2000ff3e13f */
[----:B------:R-:W-:Y:S01]  /*24f80*/  R2UR UR23, R5 ;  /* 0x00000000051772ca */ /* 0x000fe200000e0000 */
[----:B------:R-:W-:Y:S01]  /*24f90*/  ULDC UR30, c[0x0][0x8c0] ;  /* 0x00023000001e7ab9 */ /* 0x000fe20000000800 */
[----:B------:R-:W-:Y:S01]  /*24fa0*/  ULDC UR32, c[0x0][0x8b0] ;  /* 0x00022c0000207ab9 */ /* 0x000fe20000000800 */
[----:B------:R-:W-:Y:S01]  /*24fb0*/  ULDC UR33, c[0x0][0x904] ;  /* 0x0002410000217ab9 */ /* 0x000fe20000000800 */
[----:B------:R-:W-:-:S03]  /*24fc0*/  SHF.R.U64 R2, R4, UR32, R5 ;  /* 0x0000002004027c19 */ /* 0x000fc60008001205 */
[----:B------:R-:W-:-:S04]  /*24fd0*/  UIADD3.X UR22, ~UR6, UR7, URZ, UP1, !UPT ;  /* 0x0000000706167290 */ /* 0x000fc80008ffe53f */
[----:B------:R-:W-:Y:S02]  /*24fe0*/  USHF.R.U32.HI UR31, URZ, UR30, UR22 ;  /* 0x0000001e3f1f7299 */ /* 0x000fe40008011616 */
[----:B------:R-:W-:Y:S02]  /*24ff0*/  USHF.R.U32.HI UR27, URZ, UR32, UR23 ;  /* 0x000000203f1b7299 */ /* 0x000fe40008011617 */
[----:B------:R-:W-:Y:S02]  /*25000*/  USHF.R.U32.HI UR25, URZ, UR32, UR31 ;  /* 0x000000203f197299 */ /* 0x000fe4000801161f */
[----:B------:R-:W-:Y:S01]  /*25010*/  USHF.R.U64 UR22, UR24, UR30, UR22 ;  /* 0x0000001e18167299 */ /* 0x000fe20008001216 */
[----:B------:R-:W-:Y:S01]  /*25020*/  R2UR UR24, R2 ;  /* 0x00000000021872ca */ /* 0x000fe200000e0000 */
[----:B------:R-:W-:Y:S02]  /*25030*/  USHF.R.U32.HI UR26, URZ, UR33, UR25 ;  /* 0x000000213f1a7299 */ /* 0x000fe40008011619 */
[----:B------:R-:W-:-:S02]  /*25040*/  USHF.R.U64 UR23, UR22, UR32, UR31 ;  /* 0x0000002016177299 */ /* 0x000fc4000800121f */
[----:B------:R-:W-:Y:S02]  /*25050*/  ULOP3.LUT UR30, UR26, UR27, URZ, 0xfc, !UPT ;  /* 0x0000001b1a1e7292 */ /* 0x000fe4000f8efc3f */
[----:B------:R-:W-:-:S04]  /*25060*/  USHF.R.U64 UR25, UR23, UR33, UR25 ;  /* 0x0000002117197299 */ /* 0x000fc80008001219 */
[----:B------:R-:W-:-:S13]  /*25070*/  ISETP.NE.U32.AND P1, PT, RZ, UR30, PT ;  /* 0x0000001eff007c0c */ /* 0x000fda000bf25070 */
[----:B------:R-:W-:Y:S05]  /*25080*/  @!P1 BRA `(.L_x_511) ;  /* 0x0000000000189947 */ /* 0x000fea0003800000 */
[----:B------:R-:W-:-:S07]  /*25090*/  MOV R12, 0x250b0 ;  /* 0x000250b0000c7802 */ /* 0x000fce0000000f00 */
[----:B--2-45:R-:W-:Y:S05]  /*250a0*/  CALL.REL.NOINC `(.L_x_512) ;  /* 0x0000003000787944 */ /* 0x034fea0003c00000 */
[----:B------:R-:W-:-:S04]  /*250b0*/  UIADD3 UR26, -UR27, URZ, URZ ;  /* 0x0000003f1b1a7290 */ /* 0x000fc8000fffe13f */
[----:B------:R-:W-:-:S03]  /*250c0*/  UIMAD UR25, UR24, UR26, UR25 ;  /* 0x0000001a181972a4 */ /* 0x000fc6000f8e0219 */
[----:B------:R-:W-:Y:S01]  /*250d0*/  UMOV UR24, UR27 ;  /* 0x0000001b00187c82 */ /* 0x000fe20008000000 */
[----:B------:R-:W-:Y:S08]  /*250e0*/  BRA `(.L_x_513) ;  /* 0x0000000000587947 */ /* 0x000ff00003800000 */
.L_x_511:
[----:B------:R-:W1:Y:S01]  /*250f0*/  I2F.U32.RP R2, UR24 ;  /* 0x0000001800027d06 */ /* 0x000e620008209000 */
[----:B------:R-:W-:Y:S01]  /*25100*/  UMOV UR26, URZ ;  /* 0x0000003f001a7c82 */ /* 0x000fe20008000000 */
[----:B------:R-:W-:-:S06]  /*25110*/  UISETP.NE.U32.AND UP4, UPT, UR24, URZ, UPT ;  /* 0x0000003f1800728c */ /* 0x000fcc000bf85070 */
[----:B-1----:R-:W1:Y:S02]  /*25120*/  MUFU.RCP R2, R2 ;  /* 0x0000000200027308 */ /* 0x002e640000001000 */
[----:B-1----:R-:W-:-:S06]  /*25130*/  IADD3 R3, R2, 0xffffffe, RZ ;  /* 0x0ffffffe02037810 */ /* 0x002fcc0007ffe0ff */
[----:B------:R-:W1:Y:S02]  /*25140*/  F2I.FTZ.U32.TRUNC.NTZ R3, R3 ;  /* 0x0000000300037305 */ /* 0x000e64000021f000 */
[----:B-1----:R-:W-:-:S13]  /*25150*/  R2UR UR27, R3 ;  /* 0x00000000031b72ca */ /* 0x002fda00000e0000 */
[----:B------:R-:W-:-:S04]  /*25160*/  UIADD3 UR30, URZ, -UR27, URZ ;  /* 0x8000001b3f1e7290 */ /* 0x000fc8000fffe03f */
[----:B------:R-:W-:-:S04]  /*25170*/  UIMAD UR30, UR30, UR24, URZ ;  /* 0x000000181e1e72a4 */ /* 0x000fc8000f8e023f */
[----:B------:R-:W-:-:S04]  /*25180*/  UIMAD.WIDE.U32 UR26, UR27, UR30, UR26 ;  /* 0x0000001e1b1a72a5 */ /* 0x000fc8000f8e001a */
[----:B------:R-:W-:-:S04]  /*25190*/  UIMAD.WIDE.U32 UR26, UR27, UR25, URZ ;  /* 0x000000191b1a72a5 */ /* 0x000fc8000f8e003f */
[----:B------:R-:W-:-:S04]  /*251a0*/  UIADD3 UR26, -UR27, URZ, URZ ;  /* 0x0000003f1b1a7290 */ /* 0x000fc8000fffe13f */
[----:B------:R-:W-:-:S04]  /*251b0*/  UIMAD UR26, UR24, UR26, UR25 ;  /* 0x0000001a181a72a4 */ /* 0x000fc8000f8e0219 */
[----:B------:R-:W-:-:S11]  /*251c0*/  UISETP.GE.U32.AND UP1, UPT, UR26, UR24, UPT ;  /* 0x000000181a00728c */ /* 0x000fd6000bf26070 */
[----:B------:R-:W-:Y:S02]  /*251d0*/  @UP1 UIADD3 UR26, UR26, -UR24, URZ ;  /* 0x800000181a1a1290 */ /* 0x000fe4000fffe03f */
[----:B------:R-:W-:Y:S02]  /*251e0*/  @UP1 UIADD3 UR27, UR27, 0x1, URZ ;  /* 0x000000011b1b1890 */ /* 0x000fe4000fffe03f */
[----:B------:R-:W-:-:S11]  /*251f0*/  UISETP.GE.U32.AND UP2, UPT, UR26, UR24, UPT ;  /* 0x000000181a00728c */ /* 0x000fd6000bf46070 */
[----:B------:R-:W-:Y:S02]  /*25200*/  @UP2 UIADD3 UR27, UR27, 0x1, URZ ;  /* 0x000000011b1b2890 */ /* 0x000fe4000fffe03f */
[----:B------:R-:W-:-:S04]  /*25210*/  @!UP4 ULOP3.LUT UR27, URZ, UR24, URZ, 0x33, !UPT ;  /* 0x000000183f1bc292 */ /* 0x000fc8000f8e333f */
[----:B------:R-:W-:-:S04]  /*25220*/  UIADD3 UR26, -UR27, URZ, URZ ;  /* 0x0000003f1b1a7290 */ /* 0x000fc8000fffe13f */
[----:B------:R-:W-:-:S03]  /*25230*/  UIMAD UR25, UR24, UR26, UR25 ;  /* 0x0000001a181972a4 */ /* 0x000fc6000f8e0219 */
[----:B------:R-:W-:-:S09]  /*25240*/  UMOV UR24, UR27 ;  /* 0x0000001b00187c82 */ /* 0x000fd20008000000 */
.L_x_513:
[----:B------:R-:W-:Y:S01]  /*25250*/  ULOP3.LUT UR23, UR23, UR20, URZ, 0xc0, !UPT ;  /* 0x0000001417177292 */ /* 0x000fe2000f8ec03f */
[----:B------:R-:W-:Y:S01]  /*25260*/  IMAD.MOV.U32 R19, RZ, RZ, 0x1 ;  /* 0x00000001ff137424 */ /* 0x000fe200078e00ff */
[----:B------:R-:W-:Y:S02]  /*25270*/  ULOP3.LUT UR22, UR22, UR18, URZ, 0xc0, !UPT ;  /* 0x0000001216167292 */ /* 0x000fe4000f8ec03f */
[----:B------:R-:W-:Y:S01]  /*25280*/  UIMAD UR23, UR19, UR24, UR23 ;  /* 0x00000018131772a4 */ /* 0x000fe2000f8e0217 */
[----:B------:R-:W-:Y:S01]  /*25290*/  ULDC UR27, c[0x0][0x8a8] ;  /* 0x00022a00001b7ab9 */ /* 0x000fe20000000800 */
[----:B------:R-:W-:Y:S01]  /*252a0*/  ULDC UR26, c[0x0][0x8b8] ;  /* 0x00022e00001a7ab9 */ /* 0x000fe20000000800 */
[----:B------:R-:W-:Y:S02]  /*252b0*/  UIMAD UR25, UR25, UR27, UR22 ;  /* 0x0000001b191972a4 */ /* 0x000fe4000f8e0216 */
[----:B------:R-:W-:Y:S01]  /*252c0*/  UIMAD UR23, UR23, UR26, UR57 ;  /* 0x0000001a171772a4 */ /* 0x000fe2000f8e0239 */
[----:B------:R-:W-:Y:S01]  /*252d0*/  @UP3 UMOV UR24, UR4 ;  /* 0x0000000400183c82 */ /* 0x000fe20008000000 */
[----:B------:R-:W-:-:S03]  /*252e0*/  @!UP3 UMOV UR24, UR4 ;  /* 0x000000040018bc82 */ /* 0x000fc60008000000 */
[----:B------:R-:W-:Y:S02]  /*252f0*/  @UP3 UMOV UR22, UR25 ;  /* 0x0000001900163c82 */ /* 0x000fe40008000000 */
[----:B------:R-:W-:Y:S01]  /*25300*/  @!UP3 UMOV UR22, UR23 ;  /* 0x000000170016bc82 */ /* 0x000fe20008000000 */
[----:B------:R-:W-:-:S05]  /*25310*/  @!UP3 UMOV UR23, UR25 ;  /* 0x000000190017bc82 */ /* 0x000fca0008000000 */
.L_x_499:
[----:B------:R-:W-:-:S06]  /*25320*/  UISETP.NE.AND UP1, UPT, UR15, 0x3, UPT ;  /* 0x000000030f00788c */ /* 0x000fcc000bf25270 */
[----:B------:R-:W-:-:S13]  /*25330*/  PLOP3.LUT P1, PT, PT, PT, UP1, 0x80, 0x0 ;  /* 0x000000000000781c */ /* 0x000fda0003f2f018 */
[----:B------:R-:W-:Y:S05]  /*25340*/  @!P1 BRA `(.L_x_514) ;  /* 0x0000000000049947 */ /* 0x000fea0003800000 */
[----:B--2---:R-:W-:Y:S01]  /*25350*/  BPT.TRAP 0x1 ;  /* 0x000000040000795c */ /* 0x004fe20000300000 */
.L_x_514:
[----:B------:R-:W1:Y:S01]  /*25360*/  S2R R3, SR_CgaCtaId ;  /* 0x0000000000037919 */ /* 0x000e620000008800 */
[----:B------:R-:W-:-:S04]  /*25370*/  MOV R2, 0x400 ;  /* 0x0000040000027802 */ /* 0x000fc80000000f00 */
[----:B-1----:R-:W-:Y:S02]  /*25380*/  LEA R2, R3, R2, 0x18 ;  /* 0x0000000203027211 */ /* 0x002fe400078ec0ff */
[----:B------:R-:W-:Y:S02]  /*25390*/  SHF.L.U32 R3, R14, 0x1f, RZ ;  /* 0x0000001f0e037819 */ /* 0x000fe400000006ff */
[----:B------:R-:W-:-:S04]  /*253a0*/  LEA R12, R13, R2, 0x3 ;  /* 0x000000020d0c7211 */ /* 0x000fc800078e18ff */
[----:B------:R-:W1:Y:S02]  /*253b0*/  SYNCS.PHASECHK.TRANS64.TRYWAIT P2, [R12+URZ+0x34440], R3 ;  /* 0x034440030c0075a7 */ /* 0x000e64000804017f */
[----:B-1----:R-:W-:Y:S05]  /*253c0*/  @!P2 BRA `(.L_x_515) ;  /* 0x000000280018a947 */ /* 0x002fea0003800000 */
.L_x_632:
[----:B------:R-:W-:Y:S01]  /*253d0*/  ELECT P2, URZ, PT ;  /* 0x00000000003f782f */ /* 0x000fe20003840000 */
[----:B------:R-:W-:-:S12]  /*253e0*/  BSSY B0, `(.L_x_516) ;  /* 0x0000010000007945 */ /* 0x000fd80003800000 */
[----:B------:R-:W-:Y:S05]  /*253f0*/  @!P2 BRA `(.L_x_517) ;  /* 0x000000000038a947 */ /* 0x000fea0003800000 */
[----:B-1----:R-:W-:Y:S02]  /*25400*/  LEA R3, R13, R2, 0x4 ;  /* 0x000000020d037211 */ /* 0x002fe400078e20ff */
[----:B------:R-:W-:Y:S02]  /*25410*/  MOV R18, UR24 ;  /* 0x0000001800127c02 */ /* 0x000fe40008000f00 */
[----:B------:R-:W-:Y:S02]  /*25420*/  MOV R17, UR23 ;  /* 0x0000001700117c02 */ /* 0x000fe40008000f00 */
[----:B------:R-:W-:-:S05]  /*25430*/  MOV R16, UR22 ;  /* 0x0000001600107c02 */ /* 0x000fca0008000f00 */
[----:B------:R1:W-:Y:S01]  /*25440*/  STS.128 [R3+0x34550], R16 ;  /* 0x0345501003007388 */ /* 0x0003e20000000c00 */
[----:B------:R-:W-:Y:S01]  /*25450*/  @!PT LDS RZ, [RZ] ;  /* 0x00000000fffff984 */ /* 0x000fe20000000800 */
[----:B------:R-:W-:Y:S01]  /*25460*/  @!PT LDS RZ, [RZ] ;  /* 0x00000000fffff984 */ /* 0x000fe20000000800 */
[----:B------:R-:W-:Y:S01]  /*25470*/  @!PT LDS RZ, [RZ] ;  /* 0x00000000fffff984 */ /* 0x000fe20000000800 */
[----:B------:R-:W-:Y:S01]  /*25480*/  @!PT LDS RZ, [RZ] ;  /* 0x00000000fffff984 */ /* 0x000fe20000000800 */
[----:B------:R3:W-:Y:S06]  /*25490*/  MEMBAR.ALL.CTA ;  /* 0x0000000000007992 */ /* 0x0007ec0000008000 */
[----:B---3--:R-:W3:Y:S01]  /*254a0*/  FENCE.VIEW.ASYNC.S ;  /* 0x00000000000073c6 */ /* 0x008ee20000000000 */
[----:B------:R-:W-:Y:S05]  /*254b0*/  @!P1 BRA `(.L_x_518) ;  /* 0x0000000000049947 */ /* 0x000fea0003800000 */
[----:B--2---:R-:W-:Y:S01]  /*254c0*/  BPT.TRAP 0x1 ;  /* 0x000000040000795c */ /* 0x004fe20000300000 */
.L_x_518:
[----:B---3--:R3:W-:Y:S02]  /*254d0*/  SYNCS.ARRIVE.TRANS64.A1T0 RZ, [R12+URZ+0x34400], RZ ;  /* 0x034400ff0cff79a7 */ /* 0x0087e4000810003f */
.L_x_517:
[----:B--2---:R-:W-:Y:S05]  /*254e0*/  BSYNC B0 ;  /* 0x0000000000007941 */ /* 0x004fea0003800000 */
.L_x_516:
[----:B------:R-:W-:Y:S02]  /*254f0*/  ISETP.NE.AND P3, PT, R19, RZ, PT ;  /* 0x000000ff1300720c */ /* 0x000fe40003f65270 */
[----:B------:R-:W-:-:S04]  /*25500*/  IADD3 R13, R13, 0x1, RZ ;  /* 0x000000010d0d7810 */ /* 0x000fc80007ffe0ff */
[----:B------:R-:W-:-:S04]  /*25510*/  ISETP.NE.AND P2, PT, R13, 0x8, PT ;  /* 0x000000080d00780c */ /* 0x000fc80003f45270 */
[----:B-1----:R-:W-:Y:S02]  /*25520*/  SEL R3, RZ, 0x1, P2 ;  /* 0x00000001ff037807 */ /* 0x002fe40001000000 */
[----:B------:R-:W-:Y:S02]  /*25530*/  SEL R13, R13, RZ, P2 ;  /* 0x000000ff0d0d7207 */ /* 0x000fe40001000000 */
[----:B------:R-:W-:Y:S01]  /*25540*/  LOP3.LUT R14, R14, R3, RZ, 0x3c, !PT ;  /* 0x000000030e0e7212 */ /* 0x000fe200078e3cff */
[----:B------:R-:W-:Y:S06]  /*25550*/  @P3 BRA `(.L_x_519) ;  /* 0xffffffe000fc3947 */ /* 0x000fec000383ffff */
[----:B------:R-:W-:Y:S05]  /*25560*/  @!P1 BRA `(.L_x_520) ;  /* 0x0000000000049947 */ /* 0x000fea0003800000 */
[----:B------:R-:W-:Y:S01]  /*25570*/  BPT.TRAP 0x1 ;  /* 0x000000040000795c */ /* 0x000fe20000300000 */
.L_x_520:
[----:B------:R-:W-:Y:S02]  /*25580*/  LEA R3, R13, R2, 0x3 ;  /* 0x000000020d037211 */ /* 0x000fe400078e18ff */
[----:B-----5:R-:W-:-:S04]  /*25590*/  SHF.L.U32 R0, R14, 0x1f, RZ ;  /* 0x0000001f0e007819 */ /* 0x020fc800000006ff */
[----:B------:R-:W1:Y:S02]  /*255a0*/  SYNCS.PHASECHK.TRANS64.TRYWAIT P0, [R3+URZ+0x34440], R0 ;  /* 0x03444000030075a7 */ /* 0x000e64000800017f */
[----:B-1----:R-:W-:Y:S05]  /*255b0*/  @!P0 BRA `(.L_x_521) ;  /* 0x0000002400b08947 */ /* 0x002fea0003800000 */
.L_x_633:
[----:B------:R-:W-:Y:S05]  /*255c0*/  @!P1 BRA `(.L_x_522) ;  /* 0x0000000000049947 */ /* 0x000fea0003800000 */
[----:B------:R-:W-:Y:S01]  /*255d0*/  BPT.TRAP 0x1 ;  /* 0x000000040000795c */ /* 0x000fe20000300000 */
.L_x_522:
[----:B------:R-:W-:-:S04]  /*255e0*/  IADD3 R13, R13, 0x1, RZ ;  /* 0x000000010d0d7810 */ /* 0x000fc80007ffe0ff */
[----:B------:R-:W-:-:S04]  /*255f0*/  ISETP.NE.AND P0, PT, R13, 0x8, PT ;  /* 0x000000080d00780c */ /* 0x000fc80003f05270 */
[----:B-1----:R-:W-:Y:S02]  /*25600*/  SEL R3, RZ, 0x1, P0 ;  /* 0x00000001ff037807 */ /* 0x002fe40000000000 */
[----:B------:R-:W-:Y:S02]  /*25610*/  SEL R13, R13, RZ, P0 ;  /* 0x000000ff0d0d7207 */ /* 0x000fe40000000000 */
[----:B------:R-:W-:Y:S02]  /*25620*/  LOP3.LUT R14, R14, R3, RZ, 0x3c, !PT ;  /* 0x000000030e0e7212 */ /* 0x000fe400078e3cff */
[----:B------:R-:W-:Y:S02]  /*25630*/  LEA R3, R13, R2, 0x3 ;  /* 0x000000020d037211 */ /* 0x000fe400078e18ff */
[----:B------:R-:W-:-:S04]  /*25640*/  SHF.L.U32 R0, R14, 0x1f, RZ ;  /* 0x0000001f0e007819 */ /* 0x000fc800000006ff */
[----:B------:R-:W1:Y:S02]  /*25650*/  SYNCS.PHASECHK.TRANS64.TRYWAIT P0, [R3+URZ+0x34440], R0 ;  /* 0x03444000030075a7 */ /* 0x000e64000800017f */
[----:B-1----:R-:W-:Y:S05]  /*25660*/  @!P0 BRA `(.L_x_523) ;  /* 0x0000002400988947 */ /* 0x002fea0003800000 */
.L_x_634:
[----:B------:R-:W-:Y:S05]  /*25670*/  @!P1 BRA `(.L_x_524) ;  /* 0x0000000000049947 */ /* 0x000fea0003800000 */
[----:B------:R-:W-:Y:S01]  /*25680*/  BPT.TRAP 0x1 ;  /* 0x000000040000795c */ /* 0x000fe20000300000 */
.L_x_524:
[----:B-1----:R-:W-:-:S05]  /*25690*/  VIADD R0, R13, 0x1 ;  /* 0x000000010d007836 */ /* 0x002fca0000000000 */
[----:B------:R-:W-:-:S04]  /*256a0*/  ISETP.NE.AND P0, PT, R0, 0x8, PT ;  /* 0x000000080000780c */ /* 0x000fc80003f05270 */
[----:B------:R-:W-:Y:S02]  /*256b0*/  SEL R3, RZ, 0x1, P0 ;  /* 0x00000001ff037807 */ /* 0x000fe40000000000 */
[----:B------:R-:W-:Y:S02]  /*256c0*/  SEL R5, R0, RZ, P0 ;  /* 0x000000ff00057207 */ /* 0x000fe40000000000 */
[----:B------:R-:W-:Y:S02]  /*256d0*/  LOP3.LUT R14, R14, R3, RZ, 0x3c, !PT ;  /* 0x000000030e0e7212 */ /* 0x000fe400078e3cff */
[----:B------:R-:W-:Y:S02]  /*256e0*/  LEA R3, R5, R2, 0x3 ;  /* 0x0000000205037211 */ /* 0x000fe400078e18ff */
[----:B------:R-:W-:-:S04]  /*256f0*/  SHF.L.U32 R0, R14, 0x1f, RZ ;  /* 0x0000001f0e007819 */ /* 0x000fc800000006ff */
[----:B------:R-:W1:Y:S02]  /*25700*/  SYNCS.PHASECHK.TRANS64.TRYWAIT P0, [R3+URZ+0x34440], R0 ;  /* 0x03444000030075a7 */ /* 0x000e64000800017f */
[----:B-1----:R-:W-:Y:S05]  /*25710*/  @!P0 BRA `(.L_x_525) ;  /* 0x0000002400808947 */ /* 0x002fea0003800000 */
.L_x_635:
[----:B------:R-:W-:Y:S05]  /*25720*/  @!P1 BRA `(.L_x_526) ;  /* 0x0000000000049947 */ /* 0x000fea0003800000 */
[----:B------:R-:W-:Y:S01]  /*25730*/  BPT.TRAP 0x1 ;  /* 0x000000040000795c */ /* 0x000fe20000300000 */
.L_x_526:
[----:B-1----:R-:W-:-:S04]  /*25740*/  IADD3 R0, R5, 0x1, RZ ;  /* 0x0000000105007810 */ /* 0x002fc80007ffe0ff */
        /* <DEDUP_REMOVED lines=8> */
.L_x_636:
[----:B------:R-:W-:Y:S05]  /*257d0*/  @!P1 BRA `(.L_x_528) ;  /* 0x0000000000049947 */ /* 0x000fea0003800000 */
[----:B------:R-:W-:Y:S01]  /*257e0*/  BPT.TRAP 0x1 ;  /* 0x000000040000795c */ /* 0x000fe20000300000 */
.L_x_528:
        /* <DEDUP_REMOVED lines=9> */
.L_x_637:
[----:B------:R-:W-:Y:S05]  /*25880*/  @!P1 BRA `(.L_x_530) ;  /* 0x0000000000049947 */ /* 0x000fea0003800000 */
[----:B------:R-:W-:Y:S01]  /*25890*/  BPT.TRAP 0x1 ;  /* 0x000000040000795c */ /* 0x000fe20000300000 */
.L_x_530:
        /* <DEDUP_REMOVED lines=9> */
.L_x_638:
[----:B------:R-:W-:Y:S05]  /*25930*/  @!P1 BRA `(.L_x_532) ;  /* 0x0000000000049947 */ /* 0x000fea0003800000 */
[----:B------:R-:W-:Y:S01]  /*25940*/  BPT.TRAP 0x1 ;  /* 0x000000040000795c */ /* 0x000fe20000300000 */
.L_x_532:
[----:B-1----:R-:W-:-:S04]  /*25950*/  IADD3 R0, R5, 0x1, RZ ;  /* 0x0000000105007810 */ /* 0x002fc80007ffe0ff */
[----:B------:R-:W-:-:S04]  /*25960*/  ISETP.NE.AND P0, PT, R0, 0x8, PT ;  /* 0x000000080000780c */ /* 0x000fc80003f05270 */
[----:B------:R-:W-:Y:S02]  /*25970*/  SEL R3, RZ, 0x1, P0 ;  /* 0x00000001ff037807 */ /* 0x000fe40000000000 */
[----:B------:R-:W-:Y:S02]  /*25980*/  SEL R5, R0, RZ, P0 ;  /* 0x000000ff00057207 */ /* 0x000fe40000000000 */
[----:B----4-:R-:W-:Y:S02]  /*25990*/  LOP3.LUT R7, R14, R3, RZ, 0x3c, !PT ;  /* 0x000000030e077212 */ /* 0x010fe400078e3cff */
[----:B------:R-:W-:Y:S02]  /*259a0*/  LEA R3, R5, R2, 0x3 ;  /* 0x0000000205037211 */ /* 0x000fe400078e18ff */
[----:B------:R-:W-:-:S04]  /*259b0*/  SHF.L.U32 R0, R7, 0x1f, RZ ;  /* 0x0000001f07007819 */ /* 0x000fc800000006ff */
[----:B------:R-:W1:Y:S02]  /*259c0*/  SYNCS.PHASECHK.TRANS64.TRYWAIT P0, [R3+URZ+0x34440], R0 ;  /* 0x03444000030075a7 */ /* 0x000e64000800017f */
[----:B-1----:R-:W-:Y:S05]  /*259d0*/  @!P0 BRA `(.L_x_533) ;  /* 0x0000002400208947 */ /* 0x002fea0003800000 */
.L_x_639:
[----:B------:R-:W-:Y:S05]  /*259e0*/  @!P1 BRA `(.L_x_534) ;  /* 0x0000000000049947 */ /* 0x000fea0003800000 */
[----:B------:R-:W-:Y:S01]  /*259f0*/  BPT.TRAP 0x1 ;  /* 0x000000040000795c */ /* 0x000fe20000300000 */
.L_x_534:
[----:B-1----:R-:W-:-:S05]  /*25a00*/  VIADD R0, R5, 0x1 ;  /* 0x0000000105007836 */ /* 0x002fca0000000000 */
[----:B------:R-:W-:-:S04]  /*25a10*/  ISETP.NE.AND P0, PT, R0, 0x8, PT ;  /* 0x000000080000780c */ /* 0x000fc80003f05270 */
[----:B------:R-:W-:Y:S02]  /*25a20*/  SEL R4, RZ, 0x1, P0 ;  /* 0x00000001ff047807 */ /* 0x000fe40000000000 */
[----:B------:R-:W-:Y:S02]  /*25a30*/  SEL R3, R0, RZ, P0 ;  /* 0x000000ff00037207 */ /* 0x000fe40000000000 */
[----:B------:R-:W-:Y:S02]  /*25a40*/  LOP3.LUT R0, R7, R4, RZ, 0x3c, !PT ;  /* 0x0000000407007212 */ /* 0x000fe400078e3cff */
[----:B------:R-:W-:Y:S02]  /*25a50*/  LEA R3, R3, R2, 0x3 ;  /* 0x0000000203037211 */ /* 0x000fe400078e18ff */
[----:B------:R-:W-:-:S07]  /*25a60*/  SHF.L.U32 R0, R0, 0x1f, RZ ;  /* 0x0000001f00007819 */ /* 0x000fce00000006ff */
.L_x_535:
[----:B-1----:R1:W2:Y:S02]  /*25a70*/  SYNCS.PHASECHK.TRANS64.TRYWAIT P0, [R3+URZ+0x34440], R0 ;  /* 0x03444000030075a7 */ /* 0x0022a4000800017f */
[----:B--2---:R-:W-:Y:S05]  /*25a80*/  @!P0 NANOSLEEP.SYNCS 0x989680 ;  /* 0x009896800000895d */ /* 0x004fea0003900000 */
[----:B------:R-:W2:Y:S02]  /*25a90*/  @!P0 SYNCS.PHASECHK.TRANS64 P0, [R3+URZ+0x34440], R0 ;  /* 0x03444000030085a7 */ /* 0x000ea4000800007f */
[----:B--2---:R-:W-:Y:S05]  /*25aa0*/  @P0 EXIT ;  /* 0x000000000000094d */ /* 0x004fea0003800000 */
[----:B------:R-:W-:Y:S05]  /*25ab0*/  BRA `(.L_x_535) ;  /* 0xfffffffc00ec7947 */ /* 0x000fea000383ffff */
.L_x_21:
[----:B-1----:R-:W-:-:S04]  /*25ac0*/  MOV R12, UR11 ;  /* 0x0000000b000c7c02 */ /* 0x002fc80008000f00 */
[----:B------:R1:W2:Y:S03]  /*25ad0*/  SYNCS.PHASECHK.TRANS64.TRYWAIT P1, [R12+URZ+0x34400], R3 ;  /* 0x034400030c0075a7 */ /* 0x0002a6000802017f */
[----:B--2---:R-:W-:Y:S05]  /*25ae0*/  @!P1 NANOSLEEP.SYNCS 0x989680 ;  /* 0x009896800000995d */ /* 0x004fea0003900000 */
[----:B------:R-:W2:Y:S02]  /*25af0*/  @!P1 SYNCS.PHASECHK.TRANS64 P1, [R12+URZ+0x34400], R3 ;  /* 0x034400030c0095a7 */ /* 0x000ea4000802007f */
[----:B--2---:R-:W-:Y:S05]  /*25b00*/  @!P1 BRA `(.L_x_21) ;  /* 0xfffffffc00ec9947 */ /* 0x004fea000383ffff */
[----:B------:R-:W-:Y:S05]  /*25b10*/  BRA `(.L_x_536) ;  /* 0xfffffdd000b87947 */ /* 0x000fea000383ffff */
.L_x_33:
[----:B------:R-:W-:-:S06]  /*25b20*/  UIADD3 UR4, UR50, UR49, URZ ;  /* 0x0000003132047290 */ /* 0x000fcc000fffe03f */
[----:B-1----:R-:W-:-:S04]  /*25b30*/  MOV R3, UR4 ;  /* 0x0000000400037c02 */ /* 0x002fc80008000f00 */
[----:B------:R1:W2:Y:S03]  /*25b40*/  SYNCS.PHASECHK.TRANS64.TRYWAIT P0, [R3+URZ], R8 ;  /* 0x00000008030075a7 */ /* 0x0002a6000800017f */
[----:B--2---:R-:W-:Y:S05]  /*25b50*/  @!P0 NANOSLEEP.SYNCS 0x989680 ;  /* 0x009896800000895d */ /* 0x004fea0003900000 */
[----:B------:R-:W2:Y:S02]  /*25b60*/  @!P0 SYNCS.PHASECHK.TRANS64 P0, [R3+URZ], R8 ;  /* 0x00000008030085a7 */ /* 0x000ea4000800007f */
[----:B--2---:R-:W-:Y:S05]  /*25b70*/  @!P0 BRA `(.L_x_33) ;  /* 0xfffffffc00e88947 */ /* 0x004fea000383ffff */
[----:B------:R-:W-:Y:S05]  /*25b80*/  BRA `(.L_x_537) ;  /* 0xfffffddc00f07947 */ /* 0x000fea000383ffff */
.L_x_38:
[----:B-1----:R-:W-:-:S04]  /*25b90*/  MOV R3, UR4 ;  /* 0x0000000400037c02 */ /* 0x002fc80008000f00 */
[----:B------:R1:W4:Y:S03]  /*25ba0*/  SYNCS.PHASECHK.TRANS64.TRYWAIT P0, [R3+URZ+0x34480], R0 ;  /* 0x03448000030075a7 */ /* 0x000326000800017f */
[----:B----4-:R-:W-:Y:S05]  /*25bb0*/  @!P0 NANOSLEEP.SYNCS 0x989680 ;  /* 0x009896800000895d */ /* 0x010fea0003900000 */
[----:B------:R-:W4:Y:S02]  /*25bc0*/  @!P0 SYNCS.PHASECHK.TRANS64 P0, [R3+URZ+0x34480], R0 ;  /* 0x03448000030085a7 */ /* 0x000f24000800007f */
[----:B----4-:R-:W-:Y:S05]  /*25bd0*/  @!P0 BRA `(.L_x_38) ;  /* 0xfffffffc00ec8947 */ /* 0x010fea000383ffff */
[----:B------:R-:W-:Y:S05]  /*25be0*/  BRA `(.L_x_37) ;  /* 0xfffffdfc00287947 */ /* 0x000fea000383ffff */
.L_x_43:
[----:B---3--:R-:W-:-:S04]  /*25bf0*/  MOV R8, UR4 ;  /* 0x0000000400087c02 */ /* 0x008fc80008000f00 */
[----:B------:R3:W4:Y:S03]  /*25c00*/  SYNCS.PHASECHK.TRANS64.TRYWAIT P0, [R8+URZ+0x34480], R3 ;  /* 0x03448003080075a7 */ /* 0x000726000800017f */
[----:B----4-:R-:W-:Y:S05]  /*25c10*/  @!P0 NANOSLEEP.SYNCS 0x989680 ;  /* 0x009896800000895d */ /* 0x010fea0003900000 */
[----:B------:R-:W4:Y:S02]  /*25c20*/  @!P0 SYNCS.PHASECHK.TRANS64 P0, [R8+URZ+0x34480], R3 ;  /* 0x03448003080085a7 */ /* 0x000f24000800007f */
[----:B----4-:R-:W-:Y:S05]  /*25c30*/  @!P0 BRA `(.L_x_43) ;  /* 0xfffffffc00ec8947 */ /* 0x010fea000383ffff */
[----:B------:R-:W-:Y:S05]  /*25c40*/  BRA `(.L_x_42) ;  /* 0xfffffe4400b07947 */ /* 0x000fea000383ffff */
.L_x_49:
[----:B------:R-:W-:-:S06]  /*25c50*/  UIADD3 UR4, UR50, UR49, URZ ;  /* 0x0000003132047290 */ /* 0x000fcc000fffe03f */
[----:B---3--:R-:W-:-:S04]  /*25c60*/  MOV R2, UR4 ;  /* 0x0000000400027c02 */ /* 0x008fc80008000f00 */
[----:B------:R3:W4:Y:S03]  /*25c70*/  SYNCS.PHASECHK.TRANS64.TRYWAIT P0, [R2+URZ+0x10], R0 ;  /* 0x00001000020075a7 */ /* 0x000726000800017f */
[----:B----4-:R-:W-:Y:S05]  /*25c80*/  @!P0 NANOSLEEP.SYNCS 0x989680 ;  /* 0x009896800000895d */ /* 0x010fea0003900000 */
[----:B------:R-:W4:Y:S02]  /*25c90*/  @!P0 SYNCS.PHASECHK.TRANS64 P0, [R2+URZ+0x10], R0 ;  /* 0x00001000020085a7 */ /* 0x000f24000800007f */
[----:B----4-:R-:W-:Y:S05]  /*25ca0*/  @!P0 BRA `(.L_x_49) ;  /* 0xfffffffc00e88947 */ /* 0x010fea000383ffff */
[----:B------:R-:W-:Y:S05]  /*25cb0*/  BRA `(.L_x_538) ;  /* 0xfffffeac008c7947 */ /* 0x000fea000383ffff */
.L_x_61:
[----:B------:R-:W-:-:S07]  /*25cc0*/  MOV R15, 0xffffffff ;  /* 0xffffffff000f7802 */ /* 0x000fce0000000f00 */
[----:B-123-5:R-:W-:Y:S05]  /*25cd0*/  WARPSYNC.COLLECTIVE R15, `(.L_x_539) ;  /* 0x000000000f0c7348 */ /* 0x02efea0003c00000 */
[----:B------:R-:W-:Y:S02]  /*25ce0*/  ELECT P6, UR62, PT ;  /* 0x00000000003e782f */ /* 0x000fe400038c0000 */
[----:B------:R-:W-:Y:S01]  /*25cf0*/  MOV R14, UR62 ;  /* 0x0000003e000e7c02 */ /* 0x000fe20008000f00 */
[----:B-123-5:R-:W-:Y:S10]  /*25d00*/  ENDCOLLECTIVE ;  /* 0x000000000000791b */ /* 0x02eff40003800000 */
.L_x_539:
[----:B------:R-:W-:Y:S05]  /*25d10*/  BRA `(.L_x_540) ;  /* 0xfffffeb400107947 */ /* 0x000fea000383ffff */
.L_x_63:
[----:B-1----:R-:W-:-:S04]  /*25d20*/  MOV R3, UR47 ;  /* 0x0000002f00037c02 */ /* 0x002fc80008000f00 */
[----:B------:R1:W3:Y:S03]  /*25d30*/  SYNCS.PHASECHK.TRANS64.TRYWAIT P2, [R3+URZ+0x344e0], R158 ;  /* 0x0344e09e030075a7 */ /* 0x0002e6000804017f */
[----:B---3--:R-:W-:Y:S05]  /*25d40*/  @!P2 NANOSLEEP.SYNCS 0x989680 ;  /* 0x009896800000a95d */ /* 0x008fea0003900000 */
[----:B------:R-:W3:Y:S02]  /*25d50*/  @!P2 SYNCS.PHASECHK.TRANS64 P2, [R3+URZ+0x344e0], R158 ;  /* 0x0344e09e0300a5a7 */ /* 0x000ee4000804007f */
[----:B---3--:R-:W-:Y:S05]  /*25d60*/  @!P2 BRA `(.L_x_63) ;  /* 0xfffffffc00eca947 */ /* 0x008fea000383ffff */
[----:B------:R-:W-:Y:S05]  /*25d70*/  BRA `(.L_x_541) ;  /* 0xfffffeb400207947 */ /* 0x000fea000383ffff */
.L_x_69:
[----:B-1----:R-:W-:-:S04]  /*25d80*/  MOV R12, UR47 ;  /* 0x0000002f000c7c02 */ /* 0x002fc80008000f00 */
[----:B------:R1:W2:Y:S03]  /*25d90*/  SYNCS.PHASECHK.TRANS64.TRYWAIT P3, [R12+URZ+0x344e8], R158 ;  /* 0x0344e89e0c0075a7 */ /* 0x0002a6000806017f */
[----:B--2---:R-:W-:Y:S05]  /*25da0*/  @!P3 NANOSLEEP.SYNCS 0x989680 ;  /* 0x009896800000b95d */ /* 0x004fea0003900000 */
[----:B------:R-:W2:Y:S02]  /*25db0*/  @!P3 SYNCS.PHASECHK.TRANS64 P3, [R12+URZ+0x344e8], R158 ;  /* 0x0344e89e0c00b5a7 */ /* 0x000ea4000806007f */
[----:B--2---:R-:W-:Y:S05]  /*25dc0*/  @!P3 BRA `(.L_x_69) ;  /* 0xfffffffc00ecb947 */ /* 0x004fea000383ffff */
[----:B------:R-:W-:Y:S05]  /*25dd0*/  BRA `(.L_x_542) ;  /* 0xfffffeb800c07947 */ /* 0x000fea000383ffff */
.L_x_74:
[----:B-1----:R-:W-:-:S04]  /*25de0*/  IMAD.U32 R12, RZ, RZ, UR47 ;  /* 0x0000002fff0c7e24 */ /* 0x002fc8000f8e00ff */
[----:B------:R1:W2:Y:S03]  /*25df0*/  SYNCS.PHASECHK.TRANS64.TRYWAIT P3, [R12+URZ+0x344f0], R158 ;  /* 0x0344f09e0c0075a7 */ /* 0x0002a6000806017f */
[----:B--2---:R-:W-:Y:S05]  /*25e00*/  @!P3 NANOSLEEP.SYNCS 0x989680 ;  /* 0x009896800000b95d */ /* 0x004fea0003900000 */
[----:B------:R-:W2:Y:S02]  /*25e10*/  @!P3 SYNCS.PHASECHK.TRANS64 P3, [R12+URZ+0x344f0], R158 ;  /* 0x0344f09e0c00b5a7 */ /* 0x000ea4000806007f */
[----:B--2---:R-:W-:Y:S05]  /*25e20*/  @!P3 BRA `(.L_x_74) ;  /* 0xfffffffc00ecb947 */ /* 0x004fea000383ffff */
[----:B------:R-:W-:Y:S05]  /*25e30*/  BRA `(.L_x_543) ;  /* 0xfffffec000487947 */ /* 0x000fea000383ffff */
.L_x_79:
[----:B-1----:R-:W-:-:S04]  /*25e40*/  MOV R12, UR47 ;  /* 0x0000002f000c7c02 */ /* 0x002fc80008000f00 */
[----:B------:R1:W2:Y:S03]  /*25e50*/  SYNCS.PHASECHK.TRANS64.TRYWAIT P3, [R12+URZ+0x344f8], R158 ;  /* 0x0344f89e0c0075a7 */ /* 0x0002a6000806017f */
[----:B--2---:R-:W-:Y:S05]  /*25e60*/  @!P3 NANOSLEEP.SYNCS 0x989680 ;  /* 0x009896800000b95d */ /* 0x004fea0003900000 */
[----:B------:R-:W2:Y:S02]  /*25e70*/  @!P3 SYNCS.PHASECHK.TRANS64 P3, [R12+URZ+0x344f8], R158 ;  /* 0x0344f89e0c00b5a7 */ /* 0x000ea4000806007f */
[----:B--2---:R-:W-:Y:S05]  /*25e80*/  @!P3 BRA `(.L_x_79) ;  /* 0xfffffffc00ecb947 */ /* 0x004fea000383ffff */
[----:B------:R-:W-:Y:S05]  /*25e90*/  BRA `(.L_x_544) ;  /* 0xfffffec400d07947 */ /* 0x000fea000383ffff */
.L_x_84:
[----:B-1----:R-:W-:-:S04]  /*25ea0*/  MOV R12, UR47 ;  /* 0x0000002f000c7c02 */ /* 0x002fc80008000f00 */
[----:B------:R1:W2:Y:S03]  /*25eb0*/  SYNCS.PHASECHK.TRANS64.TRYWAIT P3, [R12+URZ+0x344e0], R24 ;  /* 0x0344e0180c0075a7 */ /* 0x0002a6000806017f */
[----:B--2---:R-:W-:Y:S05]  /*25ec0*/  @!P3 NANOSLEEP.SYNCS 0x989680 ;  /* 0x009896800000b95d */ /* 0x004fea0003900000 */
[----:B------:R-:W2:Y:S02]  /*25ed0*/  @!P3 SYNCS.PHASECHK.TRANS64 P3, [R12+URZ+0x344e0], R24 ;  /* 0x0344e0180c00b5a7 */ /* 0x000ea4000806007f */
[----:B--2---:R-:W-:Y:S05]  /*25ee0*/  @!P3 BRA `(.L_x_84) ;  /* 0xfffffffc00ecb947 */ /* 0x004fea000383ffff */
[----:B------:R-:W-:Y:S05]  /*25ef0*/  BRA `(.L_x_545) ;  /* 0xfffffecc00207947 */ /* 0x000fea000383ffff */
.L_x_89:
[----:B-1----:R-:W-:-:S04]  /*25f00*/  MOV R12, UR47 ;  /* 0x0000002f000c7c02 */ /* 0x002fc80008000f00 */
[----:B------:R1:W2:Y:S03]  /*25f10*/  SYNCS.PHASECHK.TRANS64.TRYWAIT P3, [R12+URZ+0x344e8], R24 ;  /* 0x0344e8180c0075a7 */ /* 0x0002a6000806017f */
[----:B--2---:R-:W-:Y:S05]  /*25f20*/  @!P3 NANOSLEEP.SYNCS 0x989680 ;  /* 0x009896800000b95d */ /* 0x004fea0003900000 */
[----:B------:R-:W2:Y:S02]  /*25f30*/  @!P3 SYNCS.PHASECHK.TRANS64 P3, [R12+URZ+0x344e8], R24 ;  /* 0x0344e8180c00b5a7 */ /* 0x000ea4000806007f */
[----:B--2---:R-:W-:Y:S05]  /*25f40*/  @!P3 BRA `(.L_x_89) ;  /* 0xfffffffc00ecb947 */ /* 0x004fea000383ffff */
[----:B------:R-:W-:Y:S05]  /*25f50*/  BRA `(.L_x_546) ;  /* 0xfffffed000a87947 */ /* 0x000fea000383ffff */
.L_x_94:
[----:B-1----:R-:W-:-:S04]  /*25f60*/  MOV R12, UR47 ;  /* 0x0000002f000c7c02 */ /* 0x002fc80008000f00 */
[----:B------:R1:W2:Y:S03]  /*25f70*/  SYNCS.PHASECHK.TRANS64.TRYWAIT P3, [R12+URZ+0x344f0], R24 ;  /* 0x0344f0180c0075a7 */ /* 0x0002a6000806017f */
[----:B--2---:R-:W-:Y:S05]  /*25f80*/  @!P3 NANOSLEEP.SYNCS 0x989680 ;  /* 0x009896800000b95d */ /* 0x004fea0003900000 */
[----:B------:R-:W2:Y:S02]  /*25f90*/  @!P3 SYNCS.PHASECHK.TRANS64 P3, [R12+URZ+0x344f0], R24 ;  /* 0x0344f0180c00b5a7 */ /* 0x000ea4000806007f */
[----:B--2---:R-:W-:Y:S05]  /*25fa0*/  @!P3 BRA `(.L_x_94) ;  /* 0xfffffffc00ecb947 */ /* 0x004fea000383ffff */
[----:B------:R-:W-:Y:S05]  /*25fb0*/  BRA `(.L_x_547) ;  /* 0xfffffed800287947 */ /* 0x000fea000383ffff */
.L_x_99:
[----:B-1----:R-:W-:-:S04]  /*25fc0*/  MOV R12, UR47 ;  /* 0x0000002f000c7c02 */ /* 0x002fc80008000f00 */
[----:B------:R1:W2:Y:S03]  /*25fd0*/  SYNCS.PHASECHK.TRANS64.TRYWAIT P3, [R12+URZ+0x344f8], R24 ;  /* 0x0344f8180c0075a7 */ /* 0x0002a6000806017f */
[----:B--2---:R-:W-:Y:S05]  /*25fe0*/  @!P3 NANOSLEEP.SYNCS 0x989680 ;  /* 0x009896800000b95d */ /* 0x004fea0003900000 */
[----:B------:R-:W2:Y:S02]  /*25ff0*/  @!P3 SYNCS.PHASECHK.TRANS64 P3, [R12+URZ+0x344f8], R24 ;  /* 0x0344f8180c00b5a7 */ /* 0x000ea4000806007f */
[----:B--2---:R-:W-:Y:S05]  /*26000*/  @!P3 BRA `(.L_x_99) ;  /* 0xfffffffc00ecb947 */ /* 0x004fea000383ffff */
[----:B------:R-:W-:Y:S05]  /*26010*/  BRA `(.L_x_548) ;  /* 0xfffffedc00a87947 */ /* 0x000fea000383ffff */
.L_x_104:
[----:B-1----:R-:W-:-:S04]  /*26020*/  MOV R12, UR47 ;  /* 0x0000002f000c7c02 */ /* 0x002fc80008000f00 */
[----:B------:R1:W2:Y:S03]  /*26030*/  SYNCS.PHASECHK.TRANS64.TRYWAIT P3, [R12+URZ+0x344e0], R158 ;  /* 0x0344e09e0c0075a7 */ /* 0x0002a6000806017f */
[----:B--2---:R-:W-:Y:S05]  /*26040*/  @!P3 NANOSLEEP.SYNCS 0x989680 ;  /* 0x009896800000b95d */ /* 0x004fea0003900000 */
[----:B------:R-:W2:Y:S02]  /*26050*/  @!P3 SYNCS.PHASECHK.TRANS64 P3, [R12+URZ+0x344e0], R158 ;  /* 0x0344e09e0c00b5a7 */ /* 0x000ea4000806007f */
[----:B--2---:R-:W-:Y:S05]  /*26060*/  @!P3 BRA `(.L_x_104) ;  /* 0xfffffffc00ecb947 */ /* 0x004fea000383ffff */
[----:B------:R-:W-:Y:S05]  /*26070*/  BRA `(.L_x_549) ;  /* 0xfffffee000e87947 */ /* 0x000fea000383ffff */
.L_x_109:
[----:B-1----:R-:W-:-:S04]  /*26080*/  MOV R12, UR47 ;  /* 0x0000002f000c7c02 */ /* 0x002fc80008000f00 */
[----:B------:R1:W2:Y:S03]  /*26090*/  SYNCS.PHASECHK.TRANS64.TRYWAIT P3, [R12+URZ+0x344e8], R158 ;  /* 0x0344e89e0c0075a7 */ /* 0x0002a6000806017f */
[----:B--2---:R-:W-:Y:S05]  /*260a0*/  @!P3 NANOSLEEP.SYNCS 0x989680 ;  /* 0x009896800000b95d */ /* 0x004fea0003900000 */
[----:B------:R-:W2:Y:S02]  /*260b0*/  @!P3 SYNCS.PHASECHK.TRANS64 P3, [R12+URZ+0x344e8], R158 ;  /* 0x0344e89e0c00b5a7 */ /* 0x000ea4000806007f */
[----:B--2---:R-:W-:Y:S05]  /*260c0*/  @!P3 BRA `(.L_x_109) ;  /* 0xfffffffc00ecb947 */ /* 0x004fea000383ffff */
[----:B------:R-:W-:Y:S05]  /*260d0*/  BRA `(.L_x_550) ;  /* 0xfffffee800687947 */ /* 0x000fea000383ffff */
.L_x_114:
[----:B-1----:R-:W-:-:S04]  /*260e0*/  MOV R12, UR47 ;  /* 0x0000002f000c7c02 */ /* 0x002fc80008000f00 */
[----:B------:R1:W2:Y:S03]  /*260f0*/  SYNCS.PHASECHK.TRANS64.TRYWAIT P3, [R12+URZ+0x344f0], R158 ;  /* 0x0344f09e0c0075a7 */ /* 0x0002a6000806017f */
[----:B--2---:R-:W-:Y:S05]  /*26100*/  @!P3 NANOSLEEP.SYNCS 0x989680 ;  /* 0x009896800000b95d */ /* 0x004fea0003900000 */
[----:B------:R-:W2:Y:S02]  /*26110*/  @!P3 SYNCS.PHASECHK.TRANS64 P3, [R12+URZ+0x344f0], R158 ;  /* 0x0344f09e0c00b5a7 */ /* 0x000ea4000806007f */
[----:B--2---:R-:W-:Y:S05]  /*26120*/  @!P3 BRA `(.L_x_114) ;  /* 0xfffffffc00ecb947 */ /* 0x004fea000383ffff */
[----:B------:R-:W-:Y:S05]  /*26130*/  BRA `(.L_x_551) ;  /* 0xfffffeec00e87947 */ /* 0x000fea000383ffff */
.L_x_119:
[----:B-1----:R-:W-:-:S04]  /*26140*/  MOV R12, UR47 ;  /* 0x0000002f000c7c02 */ /* 0x002fc80008000f00 */
[----:B------:R1:W2:Y:S03]  /*26150*/  SYNCS.PHASECHK.TRANS64.TRYWAIT P3, [R12+URZ+0x344f8], R158 ;  /* 0x0344f89e0c0075a7 */ /* 0x0002a6000806017f */
[----:B--2---:R-:W-:Y:S05]  /*26160*/  @!P3 NANOSLEEP.SYNCS 0x989680 ;  /* 0x009896800000b95d */ /* 0x004fea0003900000 */
[----:B------:R-:W2:Y:S02]  /*26170*/  @!P3 SYNCS.PHASECHK.TRANS64 P3, [R12+URZ+0x344f8], R158 ;  /* 0x0344f89e0c00b5a7 */ /* 0x000ea4000806007f */
[----:B--2---:R-:W-:Y:S05]  /*26180*/  @!P3 BRA `(.L_x_119) ;  /* 0xfffffffc00ecb947 */ /* 0x004fea000383ffff */
[----:B------:R-:W-:Y:S05]  /*26190*/  BRA `(.L_x_552) ;  /* 0xfffffef400687947 */ /* 0x000fea000383ffff */
.L_x_124:
[----:B-1----:R-:W-:-:S04]  /*261a0*/  IMAD.U32 R12, RZ, RZ, UR47 ;  /* 0x0000002fff0c7e24 */ /* 0x002fc8000f8e00ff */
[----:B------:R1:W2:Y:S03]  /*261b0*/  SYNCS.PHASECHK.TRANS64.TRYWAIT P3, [R12+URZ+0x344e0], R24 ;  /* 0x0344e0180c0075a7 */ /* 0x0002a6000806017f */
[----:B--2---:R-:W-:Y:S05]  /*261c0*/  @!P3 NANOSLEEP.SYNCS 0x989680 ;  /* 0x009896800000b95d */ /* 0x004fea0003900000 */
[----:B------:R-:W2:Y:S02]  /*261d0*/  @!P3 SYNCS.PHASECHK.TRANS64 P3, [R12+URZ+0x344e0], R24 ;  /* 0x0344e0180c00b5a7 */ /* 0x000ea4000806007f */
[----:B--2---:R-:W-:Y:S05]  /*261e0*/  @!P3 BRA `(.L_x_124) ;  /* 0xfffffffc00ecb947 */ /* 0x004fea000383ffff */
[----:B------:R-:W-:Y:S05]  /*261f0*/  BRA `(.L_x_553) ;  /* 0xfffffef800a87947 */ /* 0x000fea000383ffff */
.L_x_129:
[----:B-1----:R-:W-:-:S04]  /*26200*/  MOV R12, UR47 ;  /* 0x0000002f000c7c02 */ /* 0x002fc80008000f00 */
[----:B------:R1:W2:Y:S03]  /*26210*/  SYNCS.PHASECHK.TRANS64.TRYWAIT P3, [R12+URZ+0x344e8], R24 ;  /* 0x0344e8180c0075a7 */ /* 0x0002a6000806017f */
[----:B--2---:R-:W-:Y:S05]  /*26220*/  @!P3 NANOSLEEP.SYNCS 0x989680 ;  /* 0x009896800000b95d */ /* 0x004fea0003900000 */
[----:B------:R-:W2:Y:S02]  /*26230*/  @!P3 SYNCS.PHASECHK.TRANS64 P3, [R12+URZ+0x344e8], R24 ;  /* 0x0344e8180c00b5a7 */ /* 0x000ea4000806007f */
[----:B--2---:R-:W-:Y:S05]  /*26240*/  @!P3 BRA `(.L_x_129) ;  /* 0xfffffffc00ecb947 */ /* 0x004fea000383ffff */
[----:B------:R-:W-:Y:S05]  /*26250*/  BRA `(.L_x_554) ;  /* 0xffffff0000287947 */ /* 0x000fea000383ffff */
.L_x_134:
[----:B-1----:R-:W-:-:S04]  /*26260*/  MOV R12, UR47 ;  /* 0x0000002f000c7c02 */ /* 0x002fc80008000f00 */
[----:B------:R1:W2:Y:S03]  /*26270*/  SYNCS.PHASECHK.TRANS64.TRYWAIT P3, [R12+URZ+0x344f0], R24 ;  /* 0x0344f0180c0075a7 */ /* 0x0002a6000806017f */
[----:B--2---:R-:W-:Y:S05]  /*26280*/  @!P3 NANOSLEEP.SYNCS 0x989680 ;  /* 0x009896800000b95d */ /* 0x004fea0003900000 */
[----:B------:R-:W2:Y:S02]  /*26290*/  @!P3 SYNCS.PHASECHK.TRANS64 P3, [R12+URZ+0x344f0], R24 ;  /* 0x0344f0180c00b5a7 */ /* 0x000ea4000806007f */
[----:B--2---:R-:W-:Y:S05]  /*262a0*/  @!P3 BRA `(.L_x_134) ;  /* 0xfffffffc00ecb947 */ /* 0x004fea000383ffff */
[----:B------:R-:W-:Y:S05]  /*262b0*/  BRA `(.L_x_555) ;  /* 0xffffff0400a87947 */ /* 0x000fea000383ffff */
.L_x_139:
[----:B-1----:R-:W-:-:S04]  /*262c0*/  MOV R12, UR47 ;  /* 0x0000002f000c7c02 */ /* 0x002fc80008000f00 */
[----:B------:R1:W2:Y:S03]  /*262d0*/  SYNCS.PHASECHK.TRANS64.TRYWAIT P3, [R12+URZ+0x344f8], R24 ;  /* 0x0344f8180c0075a7 */ /* 0x0002a6000806017f */
[----:B--2---:R-:W-:Y:S05]  /*262e0*/  @!P3 NANOSLEEP.SYNCS 0x989680 ;  /* 0x009896800000b95d */ /* 0x004fea0003900000 */
[----:B------:R-:W2:Y:S02]  /*262f0*/  @!P3 SYNCS.PHASECHK.TRANS64 P3, [R12+URZ+0x344f8], R24 ;  /* 0x0344f8180c00b5a7 */ /* 0x000ea4000806007f */
[----:B--2---:R-:W-:Y:S05]  /*26300*/  @!P3 BRA `(.L_x_139) ;  /* 0xfffffffc00ecb947 */ /* 0x004fea000383ffff */
[----:B------:R-:W-:Y:S05]  /*26310*/  BRA `(.L_x_556) ;  /* 0xffffff0c00287947 */ /* 0x000fea000383ffff */
.L_x_144:
[----:B-1----:R-:W-:-:S04]  /*26320*/  MOV R12, UR47 ;  /* 0x0000002f000c7c02 */ /* 0x002fc80008000f00 */
[----:B------:R1:W2:Y:S03]  /*26330*/  SYNCS.PHASECHK.TRANS64.TRYWAIT P3, [R12+URZ+0x344e0], R158 ;  /* 0x0344e09e0c0075a7 */ /* 0x0002a6000806017f */
[----:B--2---:R-:W-:Y:S05]  /*26340*/  @!P3 NANOSLEEP.SYNCS 0x989680 ;  /* 0x009896800000b95d */ /* 0x004fea0003900000 */
[----:B------:R-:W2:Y:S02]  /*26350*/  @!P3 SYNCS.PHASECHK.TRANS64 P3, [R12+URZ+0x344e0], R158 ;  /* 0x0344e09e0c00b5a7 */ /* 0x000ea4000806007f */
[----:B--2---:R-:W-:Y:S05]  /*26360*/  @!P3 BRA `(.L_x_144) ;  /* 0xfffffffc00ecb947 */ /* 0x004fea000383ffff */
[----:B------:R-:W-:Y:S05]  /*26370*/  BRA `(.L_x_557) ;  /* 0xffffff1000687947 */ /* 0x000fea000383ffff */
.L_x_149:
[----:B-1----:R-:W-:-:S04]  /*26380*/  MOV R12, UR47 ;  /* 0x0000002f000c7c02 */ /* 0x002fc80008000f00 */
[----:B------:R1:W2:Y:S03]  /*26390*/  SYNCS.PHASECHK.TRANS64.TRYWAIT P3, [R12+URZ+0x344e8], R158 ;  /* 0x0344e89e0c0075a7 */ /* 0x0002a6000806017f */
[----:B--2---:R-:W-:Y:S05]  /*263a0*/  @!P3 NANOSLEEP.SYNCS 0x989680 ;  /* 0x009896800000b95d */ /* 0x004fea0003900000 */
[----:B------:R-:W2:Y:S02]  /*263b0*/  @!P3 SYNCS.PHASECHK.TRANS64 P3, [R12+URZ+0x344e8], R158 ;  /* 0x0344e89e0c00b5a7 */ /* 0x000ea4000806007f */
[----:B--2---:R-:W-:Y:S05]  /*263c0*/  @!P3 BRA `(.L_x_149) ;  /* 0xfffffffc00ecb947 */ /* 0x004fea000383ffff */
[----:B------:R-:W-:Y:S05]  /*263d0*/  BRA `(.L_x_558) ;  /* 0xffffff1400e87947 */ /* 0x000fea000383ffff */
.L_x_154:
[----:B-1----:R-:W-:-:S04]  /*263e0*/  MOV R12, UR47 ;  /* 0x0000002f000c7c02 */ /* 0x002fc80008000f00 */
[----:B------:R1:W2:Y:S03]  /*263f0*/  SYNCS.PHASECHK.TRANS64.TRYWAIT P3, [R12+URZ+0x344f0], R158 ;  /* 0x0344f09e0c0075a7 */ /* 0x0002a6000806017f */
[----:B--2---:R-:W-:Y:S05]  /*26400*/  @!P3 NANOSLEEP.SYNCS 0x989680 ;  /* 0x009896800000b95d */ /* 0x004fea0003900000 */
[----:B------:R-:W2:Y:S02]  /*26410*/  @!P3 SYNCS.PHASECHK.TRANS64 P3, [R12+URZ+0x344f0], R158 ;  /* 0x0344f09e0c00b5a7 */ /* 0x000ea4000806007f */
[----:B--2---:R-:W-:Y:S05]  /*26420*/  @!P3 BRA `(.L_x_154) ;  /* 0xfffffffc00ecb947 */ /* 0x004fea000383ffff */
[----:B------:R-:W-:Y:S05]  /*26430*/  BRA `(.L_x_559) ;  /* 0xffffff1c00687947 */ /* 0x000fea000383ffff */
.L_x_159:
[----:B-1----:R-:W-:-:S04]  /*26440*/  MOV R13, UR47 ;  /* 0x0000002f000d7c02 */ /* 0x002fc80008000f00 */
[----:B------:R1:W2:Y:S03]  /*26450*/  SYNCS.PHASECHK.TRANS64.TRYWAIT P3, [R13+URZ+0x344f8], R158 ;  /* 0x0344f89e0d0075a7 */ /* 0x0002a6000806017f */
[----:B--2---:R-:W-:Y:S05]  /*26460*/  @!P3 NANOSLEEP.SYNCS 0x989680 ;  /* 0x009896800000b95d */ /* 0x004fea0003900000 */
[----:B------:R-:W2:Y:S02]  /*26470*/  @!P3 SYNCS.PHASECHK.TRANS64 P3, [R13+URZ+0x344f8], R158 ;  /* 0x0344f89e0d00b5a7 */ /* 0x000ea4000806007f */
[----:B--2---:R-:W-:Y:S05]  /*26480*/  @!P3 BRA `(.L_x_159) ;  /* 0xfffffffc00ecb947 */ /* 0x004fea000383ffff */
[----:B------:R-:W-:Y:S05]  /*26490*/  BRA `(.L_x_560) ;  /* 0xffffff2000e87947 */ /* 0x000fea000383ffff */
.L_x_164:
[----:B-1----:R-:W-:-:S04]  /*264a0*/  MOV R13, UR47 ;  /* 0x0000002f000d7c02 */ /* 0x002fc80008000f00 */
[----:B------:R1:W2:Y:S03]  /*264b0*/  SYNCS.PHASECHK.TRANS64.TRYWAIT P3, [R13+URZ+0x344e0], R24 ;  /* 0x0344e0180d0075a7 */ /* 0x0002a6000806017f */
[----:B--2---:R-:W-:Y:S05]  /*264c0*/  @!P3 NANOSLEEP.SYNCS 0x989680 ;  /* 0x009896800000b95d */ /* 0x004fea0003900000 */
[----:B------:R-:W2:Y:S02]  /*264d0*/  @!P3 SYNCS.PHASECHK.TRANS64 P3, [R13+URZ+0x344e0], R24 ;  /* 0x0344e0180d00b5a7 */ /* 0x000ea4000806007f */
[----:B--2---:R-:W-:Y:S05]  /*264e0*/  @!P3 BRA `(.L_x_164) ;  /* 0xfffffffc00ecb947 */ /* 0x004fea000383ffff */
[----:B------:R-:W-:Y:S05]  /*264f0*/  BRA `(.L_x_561) ;  /* 0xffffff2800287947 */ /* 0x000fea000383ffff */
.L_x_169:
[----:B-1----:R-:W-:-:S04]  /*26500*/  MOV R13, UR47 ;  /* 0x0000002f000d7c02 */ /* 0x002fc80008000f00 */
[----:B------:R1:W2:Y:S03]  /*26510*/  SYNCS.PHASECHK.TRANS64.TRYWAIT P3, [R13+URZ+0x344e8], R24 ;  /* 0x0344e8180d0075a7 */ /* 0x0002a6000806017f */
[----:B--2---:R-:W-:Y:S05]  /*26520*/  @!P3 NANOSLEEP.SYNCS 0x989680 ;  /* 0x009896800000b95d */ /* 0x004fea0003900000 */
[----:B------:R-:W2:Y:S02]  /*26530*/  @!P3 SYNCS.PHASECHK.TRANS64 P3, [R13+URZ+0x344e8], R24 ;  /* 0x0344e8180d00b5a7 */ /* 0x000ea4000806007f */
[----:B--2---:R-:W-:Y:S05]  /*26540*/  @!P3 BRA `(.L_x_169) ;  /* 0xfffffffc00ecb947 */ /* 0x004fea000383ffff */
[----:B------:R-:W-:Y:S05]  /*26550*/  BRA `(.L_x_562) ;  /* 0xffffff2c00a87947 */ /* 0x000fea000383ffff */
.L_x_174:
[----:B-1----:R-:W-:-:S04]  /*26560*/  IMAD.U32 R13, RZ, RZ, UR47 ;  /* 0x0000002fff0d7e24 */ /* 0x002fc8000f8e00ff */
[----:B------:R1:W2:Y:S03]  /*26570*/  SYNCS.PHASECHK.TRANS64.TRYWAIT P3, [R13+URZ+0x344f0], R24 ;  /* 0x0344f0180d0075a7 */ /* 0x0002a6000806017f */
[----:B--2---:R-:W-:Y:S05]  /*26580*/  @!P3 NANOSLEEP.SYNCS 0x989680 ;  /* 0x009896800000b95d */ /* 0x004fea0003900000 */
[----:B------:R-:W2:Y:S02]  /*26590*/  @!P3 SYNCS.PHASECHK.TRANS64 P3, [R13+URZ+0x344f0], R24 ;  /* 0x0344f0180d00b5a7 */ /* 0x000ea4000806007f */
[----:B--2---:R-:W-:Y:S05]  /*265a0*/  @!P3 BRA `(.L_x_174) ;  /* 0xfffffffc00ecb947 */ /* 0x004fea000383ffff */
[----:B------:R-:W-:Y:S05]  /*265b0*/  BRA `(.L_x_563) ;  /* 0xffffff3400287947 */ /* 0x000fea000383ffff */
.L_x_179:
[----:B-1----:R-:W-:-:S04]  /*265c0*/  MOV R13, UR47 ;  /* 0x0000002f000d7c02 */ /* 0x002fc80008000f00 */
[----:B------:R1:W2:Y:S03]  /*265d0*/  SYNCS.PHASECHK.TRANS64.TRYWAIT P3, [R13+URZ+0x344f8], R24 ;  /* 0x0344f8180d0075a7 */ /* 0x0002a6000806017f */
[----:B--2---:R-:W-:Y:S05]  /*265e0*/  @!P3 NANOSLEEP.SYNCS 0x989680 ;  /* 0x009896800000b95d */ /* 0x004fea0003900000 */
[----:B------:R-:W2:Y:S02]  /*265f0*/  @!P3 SYNCS.PHASECHK.TRANS64 P3, [R13+URZ+0x344f8], R24 ;  /* 0x0344f8180d00b5a7 */ /* 0x000ea4000806007f */
[----:B--2---:R-:W-:Y:S05]  /*26600*/  @!P3 BRA `(.L_x_179) ;  /* 0xfffffffc00ecb947 */ /* 0x004fea000383ffff */
[----:B------:R-:W-:Y:S05]  /*26610*/  BRA `(.L_x_564) ;  /* 0xffffff3800a87947 */ /* 0x000fea000383ffff */
.L_x_184:
[----:B-1----:R-:W-:-:S04]  /*26620*/  MOV R13, UR47 ;  /* 0x0000002f000d7c02 */ /* 0x002fc80008000f00 */
[----:B------:R1:W2:Y:S03]  /*26630*/  SYNCS.PHASECHK.TRANS64.TRYWAIT P3, [R13+URZ+0x344e0], R158 ;  /* 0x0344e09e0d0075a7 */ /* 0x0002a6000806017f */
[----:B--2---:R-:W-:Y:S05]  /*26640*/  @!P3 NANOSLEEP.SYNCS 0x989680 ;  /* 0x009896800000b95d */ /* 0x004fea0003900000 */
[----:B------:R-:W2:Y:S02]  /*26650*/  @!P3 SYNCS.PHASECHK.TRANS64 P3, [R13+URZ+0x344e0], R158 ;  /* 0x0344e09e0d00b5a7 */ /* 0x000ea4000806007f */
[----:B--2---:R-:W-:Y:S05]  /*26660*/  @!P3 BRA `(.L_x_184) ;  /* 0xfffffffc00ecb947 */ /* 0x004fea000383ffff */
[----:B------:R-:W-:Y:S05]  /*26670*/  BRA `(.L_x_565) ;  /* 0xffffff3c00e87947 */ /* 0x000fea000383ffff */
.L_x_189:
[----:B-1----:R-:W-:-:S04]  /*26680*/  MOV R13, UR47 ;  /* 0x0000002f000d7c02 */ /* 0x002fc80008000f00 */
[----:B------:R1:W2:Y:S03]  /*26690*/  SYNCS.PHASECHK.TRANS64.TRYWAIT P3, [R13+URZ+0x344e8], R158 ;  /* 0x0344e89e0d0075a7 */ /* 0x0002a6000806017f */
[----:B--2---:R-:W-:Y:S05]  /*266a0*/  @!P3 NANOSLEEP.SYNCS 0x989680 ;  /* 0x009896800000b95d */ /* 0x004fea0003900000 */
[----:B------:R-:W2:Y:S02]  /*266b0*/  @!P3 SYNCS.PHASECHK.TRANS64 P3, [R13+URZ+0x344e8], R158 ;  /* 0x0344e89e0d00b5a7 */ /* 0x000ea4000806007f */
[----:B--2---:R-:W-:Y:S05]  /*266c0*/  @!P3 BRA `(.L_x_189) ;  /* 0xfffffffc00ecb947 */ /* 0x004fea000383ffff */
[----:B------:R-:W-:Y:S05]  /*266d0*/  BRA `(.L_x_566) ;  /* 0xffffff4400687947 */ /* 0x000fea000383ffff */
.L_x_194:
[----:B-1----:R-:W-:-:S04]  /*266e0*/  MOV R13, UR47 ;  /* 0x0000002f000d7c02 */ /* 0x002fc80008000f00 */
[----:B------:R1:W2:Y:S03]  /*266f0*/  SYNCS.PHASECHK.TRANS64.TRYWAIT P3, [R13+URZ+0x344f0], R158 ;  /* 0x0344f09e0d0075a7 */ /* 0x0002a6000806017f */
[----:B--2---:R-:W-:Y:S05]  /*26700*/  @!P3 NANOSLEEP.SYNCS 0x989680 ;  /* 0x009896800000b95d */ /* 0x004fea0003900000 */
[----:B------:R-:W2:Y:S02]  /*26710*/  @!P3 SYNCS.PHASECHK.TRANS64 P3, [R13+URZ+0x344f0], R158 ;  /* 0x0344f09e0d00b5a7 */ /* 0x000ea4000806007f */
[----:B--2---:R-:W-:Y:S05]  /*26720*/  @!P3 BRA `(.L_x_194) ;  /* 0xfffffffc00ecb947 */ /* 0x004fea000383ffff */
[----:B------:R-:W-:Y:S05]  /*26730*/  BRA `(.L_x_567) ;  /* 0xffffff4800e87947 */ /* 0x000fea000383ffff */
.L_x_199:
[----:B-1----:R-:W-:-:S04]  /*26740*/  MOV R13, UR47 ;  /* 0x0000002f000d7c02 */ /* 0x002fc80008000f00 */
[----:B------:R1:W2:Y:S03]  /*26750*/  SYNCS.PHASECHK.TRANS64.TRYWAIT P3, [R13+URZ+0x344f8], R158 ;  /* 0x0344f89e0d0075a7 */ /* 0x0002a6000806017f */
[----:B--2---:R-:W-:Y:S05]  /*26760*/  @!P3 NANOSLEEP.SYNCS 0x989680 ;  /* 0x009896800000b95d */ /* 0x004fea0003900000 */
[----:B------:R-:W2:Y:S02]  /*26770*/  @!P3 SYNCS.PHASECHK.TRANS64 P3, [R13+URZ+0x344f8], R158 ;  /* 0x0344f89e0d00b5a7 */ /* 0x000ea4000806007f */
[----:B--2---:R-:W-:Y:S05]  /*26780*/  @!P3 BRA `(.L_x_199) ;  /* 0xfffffffc00ecb947 */ /* 0x004fea000383ffff */
[----:B------:R-:W-:Y:S05]  /*26790*/  BRA `(.L_x_568) ;  /* 0xffffff5000687947 */ /* 0x000fea000383ffff */
.L_x_204:
[----:B-1----:R-:W-:-:S04]  /*267a0*/  MOV R13, UR47 ;  /* 0x0000002f000d7c02 */ /* 0x002fc80008000f00 */
[----:B------:R1:W2:Y:S03]  /*267b0*/  SYNCS.PHASECHK.TRANS64.TRYWAIT P3, [R13+URZ+0x344e0], R24 ;  /* 0x0344e0180d0075a7 */ /* 0x0002a6000806017f */
[----:B--2---:R-:W-:Y:S05]  /*267c0*/  @!P3 NANOSLEEP.SYNCS 0x989680 ;  /* 0x009896800000b95d */ /* 0x004fea0003900000 */
[----:B------:R-:W2:Y:S02]  /*267d0*/  @!P3 SYNCS.PHASECHK.TRANS64 P3, [R13+URZ+0x344e0], R24 ;  /* 0x0344e0180d00b5a7 */ /* 0x000ea4000806007f */
[----:B--2---:R-:W-:Y:S05]  /*267e0*/  @!P3 BRA `(.L_x_204) ;  /* 0xfffffffc00ecb947 */ /* 0x004fea000383ffff */
[----:B------:R-:W-:Y:S05]  /*267f0*/  BRA `(.L_x_569) ;  /* 0xffffff5400a87947 */ /* 0x000fea000383ffff */
.L_x_209:
[----:B-1----:R-:W-:-:S04]  /*26800*/  MOV R13, UR47 ;  /* 0x0000002f000d7c02 */ /* 0x002fc80008000f00 */
[----:B------:R1:W2:Y:S03]  /*26810*/  SYNCS.PHASECHK.TRANS64.TRYWAIT P3, [R13+URZ+0x344e8], R24 ;  /* 0x0344e8180d0075a7 */ /* 0x0002a6000806017f */
[----:B--2---:R-:W-:Y:S05]  /*26820*/  @!P3 NANOSLEEP.SYNCS 0x989680 ;  /* 0x009896800000b95d */ /* 0x004fea0003900000 */
[----:B------:R-:W2:Y:S02]  /*26830*/  @!P3 SYNCS.PHASECHK.TRANS64 P3, [R13+URZ+0x344e8], R24 ;  /* 0x0344e8180d00b5a7 */ /* 0x000ea4000806007f */
[----:B--2---:R-:W-:Y:S05]  /*26840*/  @!P3 BRA `(.L_x_209) ;  /* 0xfffffffc00ecb947 */ /* 0x004fea000383ffff */
[----:B------:R-:W-:Y:S05]  /*26850*/  BRA `(.L_x_570) ;  /* 0xffffff5c00287947 */ /* 0x000fea000383ffff */
.L_x_214:
[----:B-1----:R-:W-:-:S04]  /*26860*/  MOV R13, UR47 ;  /* 0x0000002f000d7c02 */ /* 0x002fc80008000f00 */
[----:B------:R1:W2:Y:S03]  /*26870*/  SYNCS.PHASECHK.TRANS64.TRYWAIT P3, [R13+URZ+0x344f0], R24 ;  /* 0x0344f0180d0075a7 */ /* 0x0002a6000806017f */
[----:B--2---:R-:W-:Y:S05]  /*26880*/  @!P3 NANOSLEEP.SYNCS 0x989680 ;  /* 0x009896800000b95d */ /* 0x004fea0003900000 */
[----:B------:R-:W2:Y:S02]  /*26890*/  @!P3 SYNCS.PHASECHK.TRANS64 P3, [R13+URZ+0x344f0], R24 ;  /* 0x0344f0180d00b5a7 */ /* 0x000ea4000806007f */
[----:B--2---:R-:W-:Y:S05]  /*268a0*/  @!P3 BRA `(.L_x_214) ;  /* 0xfffffffc00ecb947 */ /* 0x004fea000383ffff */
[----:B------:R-:W-:Y:S05]  /*268b0*/  BRA `(.L_x_571) ;  /* 0xffffff6000a87947 */ /* 0x000fea000383ffff */
.L_x_219:
[----:B-1----:R-:W-:-:S04]  /*268c0*/  MOV R13, UR47 ;  /* 0x0000002f000d7c02 */ /* 0x002fc80008000f00 */
[----:B------:R1:W2:Y:S03]  /*268d0*/  SYNCS.PHASECHK.TRANS64.TRYWAIT P3, [R13+URZ+0x344f8], R24 ;  /* 0x0344f8180d0075a7 */ /* 0x0002a6000806017f */
[----:B--2---:R-:W-:Y:S05]  /*268e0*/  @!P3 NANOSLEEP.SYNCS 0x989680 ;  /* 0x009896800000b95d */ /* 0x004fea0003900000 */
[----:B------:R-:W2:Y:S02]  /*268f0*/  @!P3 SYNCS.PHASECHK.TRANS64 P3, [R13+URZ+0x344f8], R24 ;  /* 0x0344f8180d00b5a7 */ /* 0x000ea4000806007f */
[----:B--2---:R-:W-:Y:S05]  /*26900*/  @!P3 BRA `(.L_x_219) ;  /* 0xfffffffc00ecb947 */ /* 0x004fea000383ffff */
[----:B------:R-:W-:Y:S05]  /*26910*/  BRA `(.L_x_572) ;  /* 0xffffff6800287947 */ /* 0x000fea000383ffff */
.L_x_224:
[----:B-1----:R-:W-:-:S04]  /*26920*/  IMAD.U32 R3, RZ, RZ, UR4 ;  /* 0x00000004ff037e24 */ /* 0x002fc8000f8e00ff */
[----:B------:R1:W2:Y:S03]  /*26930*/  SYNCS.PHASECHK.TRANS64.TRYWAIT P2, [R3+URZ+0x34400], R0 ;  /* 0x03440000030075a7 */ /* 0x0002a6000804017f */
[----:B--2---:R-:W-:Y:S05]  /*26940*/  @!P2 NANOSLEEP.SYNCS 0x989680 ;  /* 0x009896800000a95d */ /* 0x004fea0003900000 */
[----:B------:R-:W2:Y:S02]  /*26950*/  @!P2 SYNCS.PHASECHK.TRANS64 P2, [R3+URZ+0x34400], R0 ;  /* 0x034400000300a5a7 */ /* 0x000ea4000804007f */
[----:B--2---:R-:W-:Y:S05]  /*26960*/  @!P2 BRA `(.L_x_224) ;  /* 0xfffffffc00eca947 */ /* 0x004fea000383ffff */
[----:B------:R-:W-:Y:S05]  /*26970*/  BRA `(.L_x_573) ;  /* 0xffffff6c00807947 */ /* 0x000fea000383ffff */
.L_x_228:
[----:B-1----:R-:W-:-:S04]  /*26980*/  MOV R3, UR4 ;  /* 0x0000000400037c02 */ /* 0x002fc80008000f00 */
[----:B------:R1:W2:Y:S03]  /*26990*/  SYNCS.PHASECHK.TRANS64.TRYWAIT P2, [R3+URZ+0x34400], R2 ;  /* 0x03440002030075a7 */ /* 0x0002a6000804017f */
[----:B--2---:R-:W-:Y:S05]  /*269a0*/  @!P2 NANOSLEEP.SYNCS 0x989680 ;  /* 0x009896800000a95d */ /* 0x004fea0003900000 */
[----:B------:R-:W2:Y:S02]  /*269b0*/  @!P2 SYNCS.PHASECHK.TRANS64 P2, [R3+URZ+0x34400], R2 ;  /* 0x034400020300a5a7 */ /* 0x000ea4000804007f */
[----:B--2---:R-:W-:Y:S05]  /*269c0*/  @!P2 BRA `(.L_x_228) ;  /* 0xfffffffc00eca947 */ /* 0x004fea000383ffff */
[----:B------:R-:W-:Y:S05]  /*269d0*/  BRA `(.L_x_574) ;  /* 0xffffff70001c7947 */ /* 0x000fea000383ffff */
.L_x_246:
[----:B-1----:R-:W-:-:S04]  /*269e0*/  MOV R3, UR4 ;  /* 0x0000000400037c02 */ /* 0x002fc80008000f00 */
[----:B------:R1:W2:Y:S03]  /*269f0*/  SYNCS.PHASECHK.TRANS64.TRYWAIT P0, [R3+URZ+0x34528], R0 ;  /* 0x03452800030075a7 */ /* 0x0002a6000800017f */
[----:B--2---:R-:W-:Y:S05]  /*26a00*/  @!P0 NANOSLEEP.SYNCS 0x989680 ;  /* 0x009896800000895d */ /* 0x004fea0003900000 */
[----:B------:R-:W2:Y:S02]  /*26a10*/  @!P0 SYNCS.PHASECHK.TRANS64 P0, [R3+URZ+0x34528], R0 ;  /* 0x03452800030085a7 */ /* 0x000ea4000800007f */
[----:B--2---:R-:W-:Y:S05]  /*26a20*/  @!P0 BRA `(.L_x_246) ;  /* 0xfffffffc00ec8947 */ /* 0x004fea000383ffff */
[----:B------:R-:W-:Y:S05]  /*26a30*/  BRA `(.L_x_575) ;  /* 0xffffff7c00847947 */ /* 0x000fea000383ffff */
.L_x_248:
[----:B-1----:R-:W-:-:S04]  /*26a40*/  MOV R6, UR6 ;  /* 0x0000000600067c02 */ /* 0x002fc80008000f00 */
[----:B------:R1:W2:Y:S03]  /*26a50*/  SYNCS.PHASECHK.TRANS64.TRYWAIT P0, [R6+URZ+0x34400], R3 ;  /* 0x03440003060075a7 */ /* 0x0002a6000800017f */
[----:B--2---:R-:W-:Y:S05]  /*26a60*/  @!P0 NANOSLEEP.SYNCS 0x989680 ;  /* 0x009896800000895d */ /* 0x004fea0003900000 */
[----:B------:R-:W2:Y:S02]  /*26a70*/  @!P0 SYNCS.PHASECHK.TRANS64 P0, [R6+URZ+0x34400], R3 ;  /* 0x03440003060085a7 */ /* 0x000ea4000800007f */
[----:B--2---:R-:W-:Y:S05]  /*26a80*/  @!P0 BRA `(.L_x_248) ;  /* 0xfffffffc00ec8947 */ /* 0x004fea000383ffff */
[----:B------:R-:W-:Y:S05]  /*26a90*/  BRA `(.L_x_576) ;  /* 0xffffff7c00ac7947 */ /* 0x000fea000383ffff */
.L_x_254:
[----:B--2---:R-:W-:-:S04]  /*26aa0*/  MOV R3, UR4 ;  /* 0x0000000400037c02 */ /* 0x004fc80008000f00 */
[----:B------:R2:W3:Y:S03]  /*26ab0*/  SYNCS.PHASECHK.TRANS64.TRYWAIT P1, [R3+URZ+0x34500], R8 ;  /* 0x03450008030075a7 */ /* 0x0004e6000802017f */
[----:B---3--:R-:W-:Y:S05]  /*26ac0*/  @!P1 NANOSLEEP.SYNCS 0x989680 ;  /* 0x009896800000995d */ /* 0x008fea0003900000 */
[----:B------:R-:W3:Y:S02]  /*26ad0*/  @!P1 SYNCS.PHASECHK.TRANS64 P1, [R3+URZ+0x34500], R8 ;  /* 0x03450008030095a7 */ /* 0x000ee4000802007f */
[----:B---3--:R-:W-:Y:S05]  /*26ae0*/  @!P1 BRA `(.L_x_254) ;  /* 0xfffffffc00ec9947 */ /* 0x008fea000383ffff */
[----:B------:R-:W-:Y:S05]  /*26af0*/  BRA `(.L_x_577) ;  /* 0xffffff8000587947 */ /* 0x000fea000383ffff */
.L_x_260:
[----:B--2---:R-:W-:-:S04]  /*26b00*/  MOV R3, UR4 ;  /* 0x0000000400037c02 */ /* 0x004fc80008000f00 */
[----:B------:R2:W4:Y:S03]  /*26b10*/  SYNCS.PHASECHK.TRANS64.TRYWAIT P1, [R3+URZ+0x34508], R8 ;  /* 0x03450808030075a7 */ /* 0x000526000802017f */
[----:B----4-:R-:W-:Y:S05]  /*26b20*/  @!P1 NANOSLEEP.SYNCS 0x989680 ;  /* 0x009896800000995d */ /* 0x010fea0003900000 */
[----:B------:R-:W4:Y:S02]  /*26b30*/  @!P1 SYNCS.PHASECHK.TRANS64 P1, [R3+URZ+0x34508], R8 ;  /* 0x03450808030095a7 */ /* 0x000f24000802007f */
[----:B----4-:R-:W-:Y:S05]  /*26b40*/  @!P1 BRA `(.L_x_260) ;  /* 0xfffffffc00ec9947 */ /* 0x010fea000383ffff */
[----:B------:R-:W-:Y:S05]  /*26b50*/  BRA `(.L_x_578) ;  /* 0xffffff8000947947 */ /* 0x000fea000383ffff */
.L_x_266:
[----:B--2---:R-:W-:-:S04]  /*26b60*/  MOV R3, UR4 ;  /* 0x0000000400037c02 */ /* 0x004fc80008000f00 */
[----:B------:R2:W1:Y:S03]  /*26b70*/  SYNCS.PHASECHK.TRANS64.TRYWAIT P1, [R3+URZ+0x34510], R8 ;  /* 0x03451008030075a7 */ /* 0x000466000802017f */
[----:B-1----:R-:W-:Y:S05]  /*26b80*/  @!P1 NANOSLEEP.SYNCS 0x989680 ;  /* 0x009896800000995d */ /* 0x002fea0003900000 */
[----:B------:R-:W1:Y:S02]  /*26b90*/  @!P1 SYNCS.PHASECHK.TRANS64 P1, [R3+URZ+0x34510], R8 ;  /* 0x03451008030095a7 */ /* 0x000e64000802007f */
[----:B-1----:R-:W-:Y:S05]  /*26ba0*/  @!P1 BRA `(.L_x_266) ;  /* 0xfffffffc00ec9947 */ /* 0x002fea000383ffff */
[----:B------:R-:W-:Y:S05]  /*26bb0*/  BRA `(.L_x_579) ;  /* 0xffffff8000d87947 */ /* 0x000fea000383ffff */
.L_x_272:
[----:B--2---:R-:W-:-:S04]  /*26bc0*/  MOV R3, UR4 ;  /* 0x0000000400037c02 */ /* 0x004fc80008000f00 */
[----:B------:R2:W1:Y:S03]  /*26bd0*/  SYNCS.PHASECHK.TRANS64.TRYWAIT P1, [R3+URZ+0x34518], R8 ;  /* 0x03451808030075a7 */ /* 0x000466000802017f */
[----:B-1----:R-:W-:Y:S05]  /*26be0*/  @!P1 NANOSLEEP.SYNCS 0x989680 ;  /* 0x009896800000995d */ /* 0x002fea0003900000 */
[----:B------:R-:W1:Y:S02]  /*26bf0*/  @!P1 SYNCS.PHASECHK.TRANS64 P1, [R3+URZ+0x34518], R8 ;  /* 0x03451808030095a7 */ /* 0x000e64000802007f */
[----:B-1----:R-:W-:Y:S05]  /*26c00*/  @!P1 BRA `(.L_x_272) ;  /* 0xfffffffc00ec9947 */ /* 0x002fea000383ffff */
[----:B------:R-:W-:Y:S05]  /*26c10*/  BRA `(.L_x_580) ;  /* 0xffffff84001c7947 */ /* 0x000fea000383ffff */
.L_x_278:
[----:B-12---:R-:W-:-:S04]  /*26c20*/  MOV R3, UR4 ;  /* 0x0000000400037c02 */ /* 0x006fc80008000f00 */
[----:B------:R1:W2:Y:S03]  /*26c30*/  SYNCS.PHASECHK.TRANS64.TRYWAIT P1, [R3+URZ+0x34500], R2 ;  /* 0x03450002030075a7 */ /* 0x0002a6000802017f */
[----:B--2---:R-:W-:Y:S05]  /*26c40*/  @!P1 NANOSLEEP.SYNCS 0x989680 ;  /* 0x009896800000995d */ /* 0x004fea0003900000 */
[----:B------:R-:W2:Y:S02]  /*26c50*/  @!P1 SYNCS.PHASECHK.TRANS64 P1, [R3+URZ+0x34500], R2 ;  /* 0x03450002030095a7 */ /* 0x000ea4000802007f */
[----:B--2---:R-:W-:Y:S05]  /*26c60*/  @!P1 BRA `(.L_x_278) ;  /* 0xfffffffc00ec9947 */ /* 0x004fea000383ffff */
[----:B------:R-:W-:Y:S05]  /*26c70*/  BRA `(.L_x_581) ;  /* 0xffffff8400687947 */ /* 0x000fea000383ffff */
.L_x_284:
[----:B-123--:R-:W-:-:S04]  /*26c80*/  MOV R3, UR4 ;  /* 0x0000000400037c02 */ /* 0x00efc80008000f00 */
[----:B------:R1:W2:Y:S03]  /*26c90*/  SYNCS.PHASECHK.TRANS64.TRYWAIT P1, [R3+URZ+0x34508], R2 ;  /* 0x03450802030075a7 */ /* 0x0002a6000802017f */
[----:B--2---:R-:W-:Y:S05]  /*26ca0*/  @!P1 NANOSLEEP.SYNCS 0x989680 ;  /* 0x009896800000995d */ /* 0x004fea0003900000 */
[----:B------:R-:W2:Y:S02]  /*26cb0*/  @!P1 SYNCS.PHASECHK.TRANS64 P1, [R3+URZ+0x34508], R2 ;  /* 0x03450802030095a7 */ /* 0x000ea4000802007f */
[----:B--2---:R-:W-:Y:S05]  /*26cc0*/  @!P1 BRA `(.L_x_284) ;  /* 0xfffffffc00ec9947 */ /* 0x004fea000383ffff */
[----:B------:R-:W-:Y:S05]  /*26cd0*/  BRA `(.L_x_582) ;  /* 0xffffff84009c7947 */ /* 0x000fea000383ffff */
.L_x_290:
[----:B-1234-:R-:W-:-:S04]  /*26ce0*/  IMAD.U32 R3, RZ, RZ, UR4 ;  /* 0x00000004ff037e24 */ /* 0x01efc8000f8e00ff */
[----:B------:R1:W2:Y:S03]  /*26cf0*/  SYNCS.PHASECHK.TRANS64.TRYWAIT P1, [R3+URZ+0x34510], R2 ;  /* 0x03451002030075a7 */ /* 0x0002a6000802017f */
[----:B--2---:R-:W-:Y:S05]  /*26d00*/  @!P1 NANOSLEEP.SYNCS 0x989680 ;  /* 0x009896800000995d */ /* 0x004fea0003900000 */
[----:B------:R-:W2:Y:S02]  /*26d10*/  @!P1 SYNCS.PHASECHK.TRANS64 P1, [R3+URZ+0x34510], R2 ;  /* 0x03451002030095a7 */ /* 0x000ea4000802007f */
[----:B--2---:R-:W-:Y:S05]  /*26d20*/  @!P1 BRA `(.L_x_290) ;  /* 0xfffffffc00ec9947 */ /* 0x004fea000383ffff */
[----:B------:R-:W-:Y:S05]  /*26d30*/  BRA `(.L_x_583) ;  /* 0xffffff8400d47947 */ /* 0x000fea000383ffff */
.L_x_296:
[----:B-1234-:R-:W-:-:S04]  /*26d40*/  MOV R3, UR4 ;  /* 0x0000000400037c02 */ /* 0x01efc80008000f00 */
[----:B------:R1:W2:Y:S03]  /*26d50*/  SYNCS.PHASECHK.TRANS64.TRYWAIT P1, [R3+URZ+0x34518], R2 ;  /* 0x03451802030075a7 */ /* 0x0002a6000802017f */
[----:B--2---:R-:W-:Y:S05]  /*26d60*/  @!P1 NANOSLEEP.SYNCS 0x989680 ;  /* 0x009896800000995d */ /* 0x004fea0003900000 */
[----:B------:R-:W2:Y:S02]  /*26d70*/  @!P1 SYNCS.PHASECHK.TRANS64 P1, [R3+URZ+0x34518], R2 ;  /* 0x03451802030095a7 */ /* 0x000ea4000802007f */
[----:B--2---:R-:W-:Y:S05]  /*26d80*/  @!P1 BRA `(.L_x_296) ;  /* 0xfffffffc00ec9947 */ /* 0x004fea000383ffff */
[----:B------:R-:W-:Y:S05]  /*26d90*/  BRA `(.L_x_584) ;  /* 0xffffff88000c7947 */ /* 0x000fea000383ffff */
.L_x_302:
[----:B-1234-:R-:W-:-:S04]  /*26da0*/  MOV R3, UR4 ;  /* 0x0000000400037c02 */ /* 0x01efc80008000f00 */
[----:B------:R1:W2:Y:S03]  /*26db0*/  SYNCS.PHASECHK.TRANS64.TRYWAIT P1, [R3+URZ+0x34500], R8 ;  /* 0x03450008030075a7 */ /* 0x0002a6000802017f */
[----:B--2---:R-:W-:Y:S05]  /*26dc0*/  @!P1 NANOSLEEP.SYNCS 0x989680 ;  /* 0x009896800000995d */ /* 0x004fea0003900000 */
[----:B------:R-:W2:Y:S02]  /*26dd0*/  @!P1 SYNCS.PHASECHK.TRANS64 P1, [R3+URZ+0x34500], R8 ;  /* 0x03450008030095a7 */ /* 0x000ea4000802007f */
[----:B--2---:R-:W-:Y:S05]  /*26de0*/  @!P1 BRA `(.L_x_302) ;  /* 0xfffffffc00ec9947 */ /* 0x004fea000383ffff */
[----:B------:R-:W-:Y:S05]  /*26df0*/  BRA `(.L_x_585) ;  /* 0xffffff8800487947 */ /* 0x000fea000383ffff */
.L_x_308:
[----:B-1234-:R-:W-:-:S04]  /*26e00*/  MOV R3, UR4 ;  /* 0x0000000400037c02 */ /* 0x01efc80008000f00 */
[----:B------:R1:W2:Y:S03]  /*26e10*/  SYNCS.PHASECHK.TRANS64.TRYWAIT P1, [R3+URZ+0x34508], R8 ;  /* 0x03450808030075a7 */ /* 0x0002a6000802017f */
[----:B--2---:R-:W-:Y:S05]  /*26e20*/  @!P1 NANOSLEEP.SYNCS 0x989680 ;  /* 0x009896800000995d */ /* 0x004fea0003900000 */
[----:B------:R-:W2:Y:S02]  /*26e30*/  @!P1 SYNCS.PHASECHK.TRANS64 P1, [R3+URZ+0x34508], R8 ;  /* 0x03450808030095a7 */ /* 0x000ea4000802007f */
[----:B--2---:R-:W-:Y:S05]  /*26e40*/  @!P1 BRA `(.L_x_308) ;  /* 0xfffffffc00ec9947 */ /* 0x004fea000383ffff */
[----:B------:R-:W-:Y:S05]  /*26e50*/  BRA `(.L_x_586) ;  /* 0xffffff88007c7947 */ /* 0x000fea000383ffff */
.L_x_314:
[----:B-1234-:R-:W-:-:S04]  /*26e60*/  MOV R3, UR4 ;  /* 0x0000000400037c02 */ /* 0x01efc80008000f00 */
[----:B------:R1:W2:Y:S03]  /*26e70*/  SYNCS.PHASECHK.TRANS64.TRYWAIT P1, [R3+URZ+0x34510], R8 ;  /* 0x03451008030075a7 */ /* 0x0002a6000802017f */
[----:B--2---:R-:W-:Y:S05]  /*26e80*/  @!P1 NANOSLEEP.SYNCS 0x989680 ;  /* 0x009896800000995d */ /* 0x004fea0003900000 */
[----:B------:R-:W2:Y:S02]  /*26e90*/  @!P1 SYNCS.PHASECHK.TRANS64 P1, [R3+URZ+0x34510], R8 ;  /* 0x03451008030095a7 */ /* 0x000ea4000802007f */
[----:B--2---:R-:W-:Y:S05]  /*26ea0*/  @!P1 BRA `(.L_x_314) ;  /* 0xfffffffc00ec9947 */ /* 0x004fea000383ffff */
[----:B------:R-:W-:Y:S05]  /*26eb0*/  BRA `(.L_x_587) ;  /* 0xffffff8800b47947 */ /* 0x000fea000383ffff */
.L_x_320:
[----:B-1234-:R-:W-:-:S04]  /*26ec0*/  MOV R3, UR4 ;  /* 0x0000000400037c02 */ /* 0x01efc80008000f00 */
[----:B------:R1:W2:Y:S03]  /*26ed0*/  SYNCS.PHASECHK.TRANS64.TRYWAIT P1, [R3+URZ+0x34518], R8 ;  /* 0x03451808030075a7 */ /* 0x0002a6000802017f */
[----:B--2---:R-:W-:Y:S05]  /*26ee0*/  @!P1 NANOSLEEP.SYNCS 0x989680 ;  /* 0x009896800000995d */ /* 0x004fea0003900000 */
[----:B------:R-:W2:Y:S02]  /*26ef0*/  @!P1 SYNCS.PHASECHK.TRANS64 P1, [R3+URZ+0x34518], R8 ;  /* 0x03451808030095a7 */ /* 0x000ea4000802007f */
[----:B--2---:R-:W-:Y:S05]  /*26f00*/  @!P1 BRA `(.L_x_320) ;  /* 0xfffffffc00ec9947 */ /* 0x004fea000383ffff */
[----:B------:R-:W-:Y:S05]  /*26f10*/  BRA `(.L_x_588) ;  /* 0xffffff8800ec7947 */ /* 0x000fea000383ffff */
.L_x_326:
[----:B-1234-:R-:W-:-:S04]  /*26f20*/  MOV R3, UR4 ;  /* 0x0000000400037c02 */ /* 0x01efc80008000f00 */
[----:B------:R1:W2:Y:S03]  /*26f30*/  SYNCS.PHASECHK.TRANS64.TRYWAIT P1, [R3+URZ+0x34500], R2 ;  /* 0x03450002030075a7 */ /* 0x0002a6000802017f */
[----:B--2---:R-:W-:Y:S05]  /*26f40*/  @!P1 NANOSLEEP.SYNCS 0x989680 ;  /* 0x009896800000995d */ /* 0x004fea0003900000 */
[----:B------:R-:W2:Y:S02]  /*26f50*/  @!P1 SYNCS.PHASECHK.TRANS64 P1, [R3+URZ+0x34500], R2 ;  /* 0x03450002030095a7 */ /* 0x000ea4000802007f */
[----:B--2---:R-:W-:Y:S05]  /*26f60*/  @!P1 BRA `(.L_x_326) ;  /* 0xfffffffc00ec9947 */ /* 0x004fea000383ffff */
[----:B------:R-:W-:Y:S05]  /*26f70*/  BRA `(.L_x_589) ;  /* 0xffffff8c00287947 */ /* 0x000fea000383ffff */
.L_x_332:
[----:B-1234-:R-:W-:-:S04]  /*26f80*/  MOV R3, UR4 ;  /* 0x0000000400037c02 */ /* 0x01efc80008000f00 */
[----:B------:R1:W2:Y:S03]  /*26f90*/  SYNCS.PHASECHK.TRANS64.TRYWAIT P1, [R3+URZ+0x34508], R2 ;  /* 0x03450802030075a7 */ /* 0x0002a6000802017f */
[----:B--2---:R-:W-:Y:S05]  /*26fa0*/  @!P1 NANOSLEEP.SYNCS 0x989680 ;  /* 0x009896800000995d */ /* 0x004fea0003900000 */
[----:B------:R-:W2:Y:S02]  /*26fb0*/  @!P1 SYNCS.PHASECHK.TRANS64 P1, [R3+URZ+0x34508], R2 ;  /* 0x03450802030095a7 */ /* 0x000ea4000802007f */
[----:B--2---:R-:W-:Y:S05]  /*26fc0*/  @!P1 BRA `(.L_x_332) ;  /* 0xfffffffc00ec9947 */ /* 0x004fea000383ffff */
[----:B------:R-:W-:Y:S05]  /*26fd0*/  BRA `(.L_x_590) ;  /* 0xffffff8c005c7947 */ /* 0x000fea000383ffff */
.L_x_338:
[----:B-1234-:R-:W-:-:S04]  /*26fe0*/  MOV R3, UR4 ;  /* 0x0000000400037c02 */ /* 0x01efc80008000f00 */
[----:B------:R1:W2:Y:S03]  /*26ff0*/  SYNCS.PHASECHK.TRANS64.TRYWAIT P1, [R3+URZ+0x34510], R2 ;  /* 0x03451002030075a7 */ /* 0x0002a6000802017f */
[----:B--2---:R-:W-:Y:S05]  /*27000*/  @!P1 NANOSLEEP.SYNCS 0x989680 ;  /* 0x009896800000995d */ /* 0x004fea0003900000 */
[----:B------:R-:W2:Y:S02]  /*27010*/  @!P1 SYNCS.PHASECHK.TRANS64 P1, [R3+URZ+0x34510], R2 ;  /* 0x03451002030095a7 */ /* 0x000ea4000802007f */
[----:B--2---:R-:W-:Y:S05]  /*27020*/  @!P1 BRA `(.L_x_338) ;  /* 0xfffffffc00ec9947 */ /* 0x004fea000383ffff */
[----:B------:R-:W-:Y:S05]  /*27030*/  BRA `(.L_x_591) ;  /* 0xffffff8c00947947 */ /* 0x000fea000383ffff */
.L_x_344:
[----:B-1234-:R-:W-:-:S04]  /*27040*/  MOV R3, UR4 ;  /* 0x0000000400037c02 */ /* 0x01efc80008000f00 */
[----:B------:R1:W2:Y:S03]  /*27050*/  SYNCS.PHASECHK.TRANS64.TRYWAIT P1, [R3+URZ+0x34518], R2 ;  /* 0x03451802030075a7 */ /* 0x0002a6000802017f */
[----:B--2---:R-:W-:Y:S05]  /*27060*/  @!P1 NANOSLEEP.SYNCS 0x989680 ;  /* 0x009896800000995d */ /* 0x004fea0003900000 */
[----:B------:R-:W2:Y:S02]  /*27070*/  @!P1 SYNCS.PHASECHK.TRANS64 P1, [R3+URZ+0x34518], R2 ;  /* 0x03451802030095a7 */ /* 0x000ea4000802007f */
[----:B--2---:R-:W-:Y:S05]  /*27080*/  @!P1 BRA `(.L_x_344) ;  /* 0xfffffffc00ec9947 */ /* 0x004fea000383ffff */
[----:B------:R-:W-:Y:S05]  /*27090*/  BRA `(.L_x_592) ;  /* 0xffffff8c00cc7947 */ /* 0x000fea000383ffff */
.L_x_350:
[----:B-1234-:R-:W-:-:S04]  /*270a0*/  IMAD.U32 R3, RZ, RZ, UR4 ;  /* 0x00000004ff037e24 */ /* 0x01efc8000f8e00ff */
[----:B------:R1:W2:Y:S03]  /*270b0*/  SYNCS.PHASECHK.TRANS64.TRYWAIT P1, [R3+URZ+0x34500], R8 ;  /* 0x03450008030075a7 */ /* 0x0002a6000802017f */
[----:B--2---:R-:W-:Y:S05]  /*270c0*/  @!P1 NANOSLEEP.SYNCS 0x989680 ;  /* 0x009896800000995d */ /* 0x004fea0003900000 */
[----:B------:R-:W2:Y:S02]  /*270d0*/  @!P1 SYNCS.PHASECHK.TRANS64 P1, [R3+URZ+0x34500], R8 ;  /* 0x03450008030095a7 */ /* 0x000ea4000802007f */
[----:B--2---:R-:W-:Y:S05]  /*270e0*/  @!P1 BRA `(.L_x_350) ;  /* 0xfffffffc00ec9947 */ /* 0x004fea000383ffff */
[----:B------:R-:W-:Y:S05]  /*270f0*/  BRA `(.L_x_593) ;  /* 0xffffff9000087947 */ /* 0x000fea000383ffff */
.L_x_356:
[----:B-1234-:R-:W-:-:S04]  /*27100*/  MOV R3, UR4 ;  /* 0x0000000400037c02 */ /* 0x01efc80008000f00 */
[----:B------:R1:W2:Y:S03]  /*27110*/  SYNCS.PHASECHK.TRANS64.TRYWAIT P1, [R3+URZ+0x34508], R8 ;  /* 0x03450808030075a7 */ /* 0x0002a6000802017f */
[----:B--2---:R-:W-:Y:S05]  /*27120*/  @!P1 NANOSLEEP.SYNCS 0x989680 ;  /* 0x009896800000995d */ /* 0x004fea0003900000 */
[----:B------:R-:W2:Y:S02]  /*27130*/  @!P1 SYNCS.PHASECHK.TRANS64 P1, [R3+URZ+0x34508], R8 ;  /* 0x03450808030095a7 */ /* 0x000ea4000802007f */
[----:B--2---:R-:W-:Y:S05]  /*27140*/  @!P1 BRA `(.L_x_356) ;  /* 0xfffffffc00ec9947 */ /* 0x004fea000383ffff */
[----:B------:R-:W-:Y:S05]  /*27150*/  BRA `(.L_x_594) ;  /* 0xffffff90003c7947 */ /* 0x000fea000383ffff */
.L_x_362:
[----:B-1234-:R-:W-:-:S04]  /*27160*/  MOV R3, UR4 ;  /* 0x0000000400037c02 */ /* 0x01efc80008000f00 */
[----:B------:R1:W2:Y:S03]  /*27170*/  SYNCS.PHASECHK.TRANS64.TRYWAIT P1, [R3+URZ+0x34510], R8 ;  /* 0x03451008030075a7 */ /* 0x0002a6000802017f */
[----:B--2---:R-:W-:Y:S05]  /*27180*/  @!P1 NANOSLEEP.SYNCS 0x989680 ;  /* 0x009896800000995d */ /* 0x004fea0003900000 */
[----:B------:R-:W2:Y:S02]  /*27190*/  @!P1 SYNCS.PHASECHK.TRANS64 P1, [R3+URZ+0x34510], R8 ;  /* 0x03451008030095a7 */ /* 0x000ea4000802007f */
[----:B--2---:R-:W-:Y:S05]  /*271a0*/  @!P1 BRA `(.L_x_362) ;  /* 0xfffffffc00ec9947 */ /* 0x004fea000383ffff */
[----:B------:R-:W-:Y:S05]  /*271b0*/  BRA `(.L_x_595) ;  /* 0xffffff9000747947 */ /* 0x000fea000383ffff */
.L_x_368:
[----:B-1234-:R-:W-:-:S04]  /*271c0*/  MOV R3, UR4 ;  /* 0x0000000400037c02 */ /* 0x01efc80008000f00 */
[----:B------:R1:W2:Y:S03]  /*271d0*/  SYNCS.PHASECHK.TRANS64.TRYWAIT P1, [R3+URZ+0x34518], R8 ;  /* 0x03451808030075a7 */ /* 0x0002a6000802017f */
[----:B--2---:R-:W-:Y:S05]  /*271e0*/  @!P1 NANOSLEEP.SYNCS 0x989680 ;  /* 0x009896800000995d */ /* 0x004fea0003900000 */
[----:B------:R-:W2:Y:S02]  /*271f0*/  @!P1 SYNCS.PHASECHK.TRANS64 P1, [R3+URZ+0x34518], R8 ;  /* 0x03451808030095a7 */ /* 0x000ea4000802007f */
[----:B--2---:R-:W-:Y:S05]  /*27200*/  @!P1 BRA `(.L_x_368) ;  /* 0xfffffffc00ec9947 */ /* 0x004fea000383ffff */
[----:B------:R-:W-:Y:S05]  /*27210*/  BRA `(.L_x_596) ;  /* 0xffffff9000ac7947 */ /* 0x000fea000383ffff */
.L_x_374:
[----:B-1234-:R-:W-:-:S04]  /*27220*/  MOV R3, UR4 ;  /* 0x0000000400037c02 */ /* 0x01efc80008000f00 */
[----:B------:R1:W2:Y:S03]  /*27230*/  SYNCS.PHASECHK.TRANS64.TRYWAIT P1, [R3+URZ+0x34500], R2 ;  /* 0x03450002030075a7 */ /* 0x0002a6000802017f */
[----:B--2---:R-:W-:Y:S05]  /*27240*/  @!P1 NANOSLEEP.SYNCS 0x989680 ;  /* 0x009896800000995d */ /* 0x004fea0003900000 */
[----:B------:R-:W2:Y:S02]  /*27250*/  @!P1 SYNCS.PHASECHK.TRANS64 P1, [R3+URZ+0x34500], R2 ;  /* 0x03450002030095a7 */ /* 0x000ea4000802007f */
[----:B--2---:R-:W-:Y:S05]  /*27260*/  @!P1 BRA `(.L_x_374) ;  /* 0xfffffffc00ec9947 */ /* 0x004fea000383ffff */
[----:B------:R-:W-:Y:S05]  /*27270*/  BRA `(.L_x_597) ;  /* 0xffffff9000e87947 */ /* 0x000fea000383ffff */
.L_x_380:
[----:B-1234-:R-:W-:-:S04]  /*27280*/  MOV R3, UR4 ;  /* 0x0000000400037c02 */ /* 0x01efc80008000f00 */
[----:B------:R1:W2:Y:S03]  /*27290*/  SYNCS.PHASECHK.TRANS64.TRYWAIT P1, [R3+URZ+0x34508], R2 ;  /* 0x03450802030075a7 */ /* 0x0002a6000802017f */
[----:B--2---:R-:W-:Y:S05]  /*272a0*/  @!P1 NANOSLEEP.SYNCS 0x989680 ;  /* 0x009896800000995d */ /* 0x004fea0003900000 */
[----:B------:R-:W2:Y:S02]  /*272b0*/  @!P1 SYNCS.PHASECHK.TRANS64 P1, [R3+URZ+0x34508], R2 ;  /* 0x03450802030095a7 */ /* 0x000ea4000802007f */
[----:B--2---:R-:W-:Y:S05]  /*272c0*/  @!P1 BRA `(.L_x_380) ;  /* 0xfffffffc00ec9947 */ /* 0x004fea000383ffff */
[----:B------:R-:W-:Y:S05]  /*272d0*/  BRA `(.L_x_598) ;  /* 0xffffff94001c7947 */ /* 0x000fea000383ffff */
.L_x_386:
[----:B-1234-:R-:W-:-:S04]  /*272e0*/  MOV R3, UR4 ;  /* 0x0000000400037c02 */ /* 0x01efc80008000f00 */
[----:B------:R1:W2:Y:S03]  /*272f0*/  SYNCS.PHASECHK.TRANS64.TRYWAIT P1, [R3+URZ+0x34510], R2 ;  /* 0x03451002030075a7 */ /* 0x0002a6000802017f */
[----:B--2---:R-:W-:Y:S05]  /*27300*/  @!P1 NANOSLEEP.SYNCS 0x989680 ;  /* 0x009896800000995d */ /* 0x004fea0003900000 */
[----:B------:R-:W2:Y:S02]  /*27310*/  @!P1 SYNCS.PHASECHK.TRANS64 P1, [R3+URZ+0x34510], R2 ;  /* 0x03451002030095a7 */ /* 0x000ea4000802007f */
[----:B--2---:R-:W-:Y:S05]  /*27320*/  @!P1 BRA `(.L_x_386) ;  /* 0xfffffffc00ec9947 */ /* 0x004fea000383ffff */
[----:B------:R-:W-:Y:S05]  /*27330*/  BRA `(.L_x_599) ;  /* 0xffffff9400547947 */ /* 0x000fea000383ffff */
.L_x_392:
[----:B-1234-:R-:W-:-:S04]  /*27340*/  MOV R3, UR4 ;  /* 0x0000000400037c02 */ /* 0x01efc80008000f00 */
[----:B------:R1:W2:Y:S03]  /*27350*/  SYNCS.PHASECHK.TRANS64.TRYWAIT P1, [R3+URZ+0x34518], R2 ;  /* 0x03451802030075a7 */ /* 0x0002a6000802017f */
[----:B--2---:R-:W-:Y:S05]  /*27360*/  @!P1 NANOSLEEP.SYNCS 0x989680 ;  /* 0x009896800000995d */ /* 0x004fea0003900000 */
[----:B------:R-:W2:Y:S02]  /*27370*/  @!P1 SYNCS.PHASECHK.TRANS64 P1, [R3+URZ+0x34518], R2 ;  /* 0x03451802030095a7 */ /* 0x000ea4000802007f */
[----:B--2---:R-:W-:Y:S05]  /*27380*/  @!P1 BRA `(.L_x_392) ;  /* 0xfffffffc00ec9947 */ /* 0x004fea000383ffff */
[----:B------:R-:W-:Y:S05]  /*27390*/  BRA `(.L_x_600) ;  /* 0xffffff94008c7947 */ /* 0x000fea000383ffff */
.L_x_398:
[----:B-1234-:R-:W-:-:S04]  /*273a0*/  MOV R3, UR4 ;  /* 0x0000000400037c02 */ /* 0x01efc80008000f00 */
[----:B------:R1:W2:Y:S03]  /*273b0*/  SYNCS.PHASECHK.TRANS64.TRYWAIT P1, [R3+URZ+0x34500], R8 ;  /* 0x03450008030075a7 */ /* 0x0002a6000802017f */
[----:B--2---:R-:W-:Y:S05]  /*273c0*/  @!P1 NANOSLEEP.SYNCS 0x989680 ;  /* 0x009896800000995d */ /* 0x004fea0003900000 */
[----:B------:R-:W2:Y:S02]  /*273d0*/  @!P1 SYNCS.PHASECHK.TRANS64 P1, [R3+URZ+0x34500], R8 ;  /* 0x03450008030095a7 */ /* 0x000ea4000802007f */
[----:B--2---:R-:W-:Y:S05]  /*273e0*/  @!P1 BRA `(.L_x_398) ;  /* 0xfffffffc00ec9947 */ /* 0x004fea000383ffff */
[----:B------:R-:W-:Y:S05]  /*273f0*/  BRA `(.L_x_601) ;  /* 0xffffff9400c87947 */ /* 0x000fea000383ffff */
.L_x_404:
[----:B-1234-:R-:W-:-:S04]  /*27400*/  MOV R3, UR4 ;  /* 0x0000000400037c02 */ /* 0x01efc80008000f00 */
[----:B------:R1:W2:Y:S03]  /*27410*/  SYNCS.PHASECHK.TRANS64.TRYWAIT P1, [R3+URZ+0x34508], R8 ;  /* 0x03450808030075a7 */ /* 0x0002a6000802017f */
[----:B--2---:R-:W-:Y:S05]  /*27420*/  @!P1 NANOSLEEP.SYNCS 0x989680 ;  /* 0x009896800000995d */ /* 0x004fea0003900000 */
[----:B------:R-:W2:Y:S02]  /*27430*/  @!P1 SYNCS.PHASECHK.TRANS64 P1, [R3+URZ+0x34508], R8 ;  /* 0x03450808030095a7 */ /* 0x000ea4000802007f */
[----:B--2---:R-:W-:Y:S05]  /*27440*/  @!P1 BRA `(.L_x_404) ;  /* 0xfffffffc00ec9947 */ /* 0x004fea000383ffff */
[----:B------:R-:W-:Y:S05]  /*27450*/  BRA `(.L_x_602) ;  /* 0xffffff9400fc7947 */ /* 0x000fea000383ffff */
.L_x_410:
[----:B-1234-:R-:W-:-:S04]  /*27460*/  IMAD.U32 R3, RZ, RZ, UR4 ;  /* 0x00000004ff037e24 */ /* 0x01efc8000f8e00ff */
[----:B------:R1:W2:Y:S03]  /*27470*/  SYNCS.PHASECHK.TRANS64.TRYWAIT P1, [R3+URZ+0x34510], R8 ;  /* 0x03451008030075a7 */ /* 0x0002a6000802017f */
[----:B--2---:R-:W-:Y:S05]  /*27480*/  @!P1 NANOSLEEP.SYNCS 0x989680 ;  /* 0x009896800000995d */ /* 0x004fea0003900000 */
[----:B------:R-:W2:Y:S02]  /*27490*/  @!P1 SYNCS.PHASECHK.TRANS64 P1, [R3+URZ+0x34510], R8 ;  /* 0x03451008030095a7 */ /* 0x000ea4000802007f */
[----:B--2---:R-:W-:Y:S05]  /*274a0*/  @!P1 BRA `(.L_x_410) ;  /* 0xfffffffc00ec9947 */ /* 0x004fea000383ffff */
[----:B------:R-:W-:Y:S05]  /*274b0*/  BRA `(.L_x_603) ;  /* 0xffffff9800347947 */ /* 0x000fea000383ffff */
.L_x_416:
[----:B-1234-:R-:W-:-:S04]  /*274c0*/  MOV R3, UR4 ;  /* 0x0000000400037c02 */ /* 0x01efc80008000f00 */
[----:B------:R1:W2:Y:S03]  /*274d0*/  SYNCS.PHASECHK.TRANS64.TRYWAIT P1, [R3+URZ+0x34518], R8 ;  /* 0x03451808030075a7 */ /* 0x0002a6000802017f */
[----:B--2---:R-:W-:Y:S05]  /*274e0*/  @!P1 NANOSLEEP.SYNCS 0x989680 ;  /* 0x009896800000995d */ /* 0x004fea0003900000 */
[----:B------:R-:W2:Y:S02]  /*274f0*/  @!P1 SYNCS.PHASECHK.TRANS64 P1, [R3+URZ+0x34518], R8 ;  /* 0x03451808030095a7 */ /* 0x000ea4000802007f */
[----:B--2---:R-:W-:Y:S05]  /*27500*/  @!P1 BRA `(.L_x_416) ;  /* 0xfffffffc00ec9947 */ /* 0x004fea000383ffff */
[----:B------:R-:W-:Y:S05]  /*27510*/  BRA `(.L_x_604) ;  /* 0xffffff98006c7947 */ /* 0x000fea000383ffff */
.L_x_422:
[----:B-1234-:R-:W-:-:S04]  /*27520*/  MOV R3, UR4 ;  /* 0x0000000400037c02 */ /* 0x01efc80008000f00 */
[----:B------:R1:W2:Y:S03]  /*27530*/  SYNCS.PHASECHK.TRANS64.TRYWAIT P1, [R3+URZ+0x34500], R2 ;  /* 0x03450002030075a7 */ /* 0x0002a6000802017f */
[----:B--2---:R-:W-:Y:S05]  /*27540*/  @!P1 NANOSLEEP.SYNCS 0x989680 ;  /* 0x009896800000995d */ /* 0x004fea0003900000 */
[----:B------:R-:W2:Y:S02]  /*27550*/  @!P1 SYNCS.PHASECHK.TRANS64 P1, [R3+URZ+0x34500], R2 ;  /* 0x03450002030095a7 */ /* 0x000ea4000802007f */
[----:B--2---:R-:W-:Y:S05]  /*27560*/  @!P1 BRA `(.L_x_422) ;  /* 0xfffffffc00ec9947 */ /* 0x004fea000383ffff */
[----:B------:R-:W-:Y:S05]  /*27570*/  BRA `(.L_x_605) ;  /* 0xffffff9800a87947 */ /* 0x000fea000383ffff */
.L_x_428:
[----:B-1234-:R-:W-:-:S04]  /*27580*/  MOV R3, UR4 ;  /* 0x0000000400037c02 */ /* 0x01efc80008000f00 */
[----:B------:R1:W2:Y:S03]  /*27590*/  SYNCS.PHASECHK.TRANS64.TRYWAIT P1, [R3+URZ+0x34508], R2 ;  /* 0x03450802030075a7 */ /* 0x0002a6000802017f */
[----:B--2---:R-:W-:Y:S05]  /*275a0*/  @!P1 NANOSLEEP.SYNCS 0x989680 ;  /* 0x009896800000995d */ /* 0x004fea0003900000 */
[----:B------:R-:W2:Y:S02]  /*275b0*/  @!P1 SYNCS.PHASECHK.TRANS64 P1, [R3+URZ+0x34508], R2 ;  /* 0x03450802030095a7 */ /* 0x000ea4000802007f */
[----:B--2---:R-:W-:Y:S05]  /*275c0*/  @!P1 BRA `(.L_x_428) ;  /* 0xfffffffc00ec9947 */ /* 0x004fea000383ffff */
[----:B------:R-:W-:Y:S05]  /*275d0*/  BRA `(.L_x_606) ;  /* 0xffffff9800dc7947 */ /* 0x000fea000383ffff */
.L_x_434:
[----:B-1234-:R-:W-:-:S04]  /*275e0*/  MOV R3, UR4 ;  /* 0x0000000400037c02 */ /* 0x01efc80008000f00 */
[----:B------:R1:W2:Y:S03]  /*275f0*/  SYNCS.PHASECHK.TRANS64.TRYWAIT P1, [R3+URZ+0x34510], R2 ;  /* 0x03451002030075a7 */ /* 0x0002a6000802017f */
[----:B--2---:R-:W-:Y:S05]  /*27600*/  @!P1 NANOSLEEP.SYNCS 0x989680 ;  /* 0x009896800000995d */ /* 0x004fea0003900000 */
[----:B------:R-:W2:Y:S02]  /*27610*/  @!P1 SYNCS.PHASECHK.TRANS64 P1, [R3+URZ+0x34510], R2 ;  /* 0x03451002030095a7 */ /* 0x000ea4000802007f */
[----:B--2---:R-:W-:Y:S05]  /*27620*/  @!P1 BRA `(.L_x_434) ;  /* 0xfffffffc00ec9947 */ /* 0x004fea000383ffff */
[----:B------:R-:W-:Y:S05]  /*27630*/  BRA `(.L_x_607) ;  /* 0xffffff9c00147947 */ /* 0x000fea000383ffff */
.L_x_440:
[----:B-1234-:R-:W-:-:S04]  /*27640*/  MOV R3, UR4 ;  /* 0x0000000400037c02 */ /* 0x01efc80008000f00 */
[----:B------:R1:W2:Y:S03]  /*27650*/  SYNCS.PHASECHK.TRANS64.TRYWAIT P1, [R3+URZ+0x34518], R2 ;  /* 0x03451802030075a7 */ /* 0x0002a6000802017f */
[----:B--2---:R-:W-:Y:S05]  /*27660*/  @!P1 NANOSLEEP.SYNCS 0x989680 ;  /* 0x009896800000995d */ /* 0x004fea0003900000 */
[----:B------:R-:W2:Y:S02]  /*27670*/  @!P1 SYNCS.PHASECHK.TRANS64 P1, [R3+URZ+0x34518], R2 ;  /* 0x03451802030095a7 */ /* 0x000ea4000802007f */
[----:B--2---:R-:W-:Y:S05]  /*27680*/  @!P1 BRA `(.L_x_440) ;  /* 0xfffffffc00ec9947 */ /* 0x004fea000383ffff */
[----:B------:R-:W-:Y:S05]  /*27690*/  BRA `(.L_x_608) ;  /* 0xffffff9c00507947 */ /* 0x000fea000383ffff */
.L_x_455:
[----:B-1----:R-:W-:-:S04]  /*276a0*/  MOV R3, UR4 ;  /* 0x0000000400037c02 */ /* 0x002fc80008000f00 */
[----:B------:R1:W2:Y:S03]  /*276b0*/  SYNCS.PHASECHK.TRANS64.TRYWAIT P0, [R3+URZ+0x34500], R8 ;  /* 0x03450008030075a7 */ /* 0x0002a6000800017f */
[----:B--2---:R-:W-:Y:S05]  /*276c0*/  @!P0 NANOSLEEP.SYNCS 0x989680 ;  /* 0x009896800000895d */ /* 0x004fea0003900000 */
[----:B------:R-:W2:Y:S02]  /*276d0*/  @!P0 SYNCS.PHASECHK.TRANS64 P0, [R3+URZ+0x34500], R8 ;  /* 0x03450008030085a7 */ /* 0x000ea4000800007f */
[----:B--2---:R-:W-:Y:S05]  /*276e0*/  @!P0 BRA `(.L_x_455) ;  /* 0xfffffffc00ec8947 */ /* 0x004fea000383ffff */
[----:B------:R-:W-:Y:S05]  /*276f0*/  BRA `(.L_x_609) ;  /* 0xffffffa000d87947 */ /* 0x000fea000383ffff */
.L_x_457:
[----:B-1----:R-:W-:-:S04]  /*27700*/  MOV R3, UR4 ;  /* 0x0000000400037c02 */ /* 0x002fc80008000f00 */
[----:B------:R1:W2:Y:S03]  /*27710*/  SYNCS.PHASECHK.TRANS64.TRYWAIT P0, [R3+URZ+0x34508], R8 ;  /* 0x03450808030075a7 */ /* 0x0002a6000800017f */
[----:B--2---:R-:W-:Y:S05]  /*27720*/  @!P0 NANOSLEEP.SYNCS 0x989680 ;  /* 0x009896800000895d */ /* 0x004fea0003900000 */
[----:B------:R-:W2:Y:S02]  /*27730*/  @!P0 SYNCS.PHASECHK.TRANS64 P0, [R3+URZ+0x34508], R8 ;  /* 0x03450808030085a7 */ /* 0x000ea4000800007f */
[----:B--2---:R-:W-:Y:S05]  /*27740*/  @!P0 BRA `(.L_x_457) ;  /* 0xfffffffc00ec8947 */ /* 0x004fea000383ffff */
[----:B------:R-:W-:Y:S05]  /*27750*/  BRA `(.L_x_610) ;  /* 0xffffffa000d07947 */ /* 0x000fea000383ffff */
.L_x_459:
[----:B-1----:R-:W-:-:S04]  /*27760*/  MOV R3, UR4 ;  /* 0x0000000400037c02 */ /* 0x002fc80008000f00 */
[----:B------:R1:W2:Y:S03]  /*27770*/  SYNCS.PHASECHK.TRANS64.TRYWAIT P0, [R3+URZ+0x34510], R8 ;  /* 0x03451008030075a7 */ /* 0x0002a6000800017f */
[----:B--2---:R-:W-:Y:S05]  /*27780*/  @!P0 NANOSLEEP.SYNCS 0x989680 ;  /* 0x009896800000895d */ /* 0x004fea0003900000 */
[----:B------:R-:W2:Y:S02]  /*27790*/  @!P0 SYNCS.PHASECHK.TRANS64 P0, [R3+URZ+0x34510], R8 ;  /* 0x03451008030085a7 */ /* 0x000ea4000800007f */
[----:B--2---:R-:W-:Y:S05]  /*277a0*/  @!P0 BRA `(.L_x_459) ;  /* 0xfffffffc00ec8947 */ /* 0x004fea000383ffff */
[----:B------:R-:W-:Y:S05]  /*277b0*/  BRA `(.L_x_611) ;  /* 0xffffffa000c87947 */ /* 0x000fea000383ffff */
.L_x_471:
[----:B------:R-:W-:Y:S01]  /*277c0*/  BSSY B1, `(.L_x_612) ;  /* 0x0000006000017945 */ /* 0x000fe20003800000 */
[----:B------:R-:W-:-:S07]  /*277d0*/  MOV R15, 0xffffffff ;  /* 0xffffffff000f7802 */ /* 0x000fce0000000f00 */
[----:B------:R-:W-:Y:S05]  /*277e0*/  WARPSYNC.COLLECTIVE R15, `(.L_x_613) ;  /* 0x000000000f0c7348 */ /* 0x000fea0003c00000 */
[----:B------:R-:W-:Y:S02]  /*277f0*/  ELECT P6, UR62, PT ;  /* 0x00000000003e782f */ /* 0x000fe400038c0000 */
[----:B------:R-:W-:Y:S01]  /*27800*/  MOV R14, UR62 ;  /* 0x0000003e000e7c02 */ /* 0x000fe20008000f00 */
[----:B------:R-:W-:Y:S10]  /*27810*/  ENDCOLLECTIVE ;  /* 0x000000000000791b */ /* 0x000ff40003800000 */
.L_x_613:
[----:B------:R-:W-:Y:S05]  /*27820*/  BSYNC B1 ;  /* 0x0000000000017941 */ /* 0x000fea0003800000 */
.L_x_612:
[----:B------:R-:W-:Y:S05]  /*27830*/  BRA `(.L_x_614) ;  /* 0xffffffac00b87947 */ /* 0x000fea000383ffff */
.L_x_474:
[----:B--2---:R2:W3:Y:S02]  /*27840*/  SYNCS.PHASECHK.TRANS64.TRYWAIT P0, [R8+URZ+0x344b0], R5 ;  /* 0x0344b005080075a7 */ /* 0x0044e4000800017f */
[----:B---3--:R-:W-:Y:S05]  /*27850*/  @!P0 NANOSLEEP.SYNCS 0x989680 ;  /* 0x009896800000895d */ /* 0x008fea0003900000 */
[----:B------:R-:W3:Y:S02]  /*27860*/  @!P0 SYNCS.PHASECHK.TRANS64 P0, [R8+URZ+0x344b0], R5 ;  /* 0x0344b005080085a7 */ /* 0x000ee4000800007f */
[----:B---3--:R-:W-:Y:S05]  /*27870*/  @!P0 BRA `(.L_x_474) ;  /* 0xfffffffc00f08947 */ /* 0x008fea000383ffff */
[----:B------:R-:W-:Y:S05]  /*27880*/  BRA `(.L_x_615) ;  /* 0xffffffac00e07947 */ /* 0x000fea000383ffff */
.L_x_480:
[----:B-1----:R1:W2:Y:S02]  /*27890*/  SYNCS.PHASECHK.TRANS64.TRYWAIT P0, [R3+URZ+0x34400], R2 ;  /* 0x03440002030075a7 */ /* 0x0022a4000800017f */
[----:B--2---:R-:W-:Y:S05]  /*278a0*/  @!P0 NANOSLEEP.SYNCS 0x989680 ;  /* 0x009896800000895d */ /* 0x004fea0003900000 */
[----:B------:R-:W2:Y:S02]  /*278b0*/  @!P0 SYNCS.PHASECHK.TRANS64 P0, [R3+URZ+0x34400], R2 ;  /* 0x03440002030085a7 */ /* 0x000ea4000800007f */
[----:B--2---:R-:W-:Y:S05]  /*278c0*/  @!P0 BRA `(.L_x_480) ;  /* 0xfffffffc00f08947 */ /* 0x004fea000383ffff */
[----:B------:R-:W-:Y:S05]  /*278d0*/  BRA `(.L_x_616) ;  /* 0xffffffb000a47947 */ /* 0x000fea000383ffff */
.L_x_483:
[----:B------:R-:W-:Y:S01]  /*278e0*/  BSSY B1, `(.L_x_617) ;  /* 0x0000006000017945 */ /* 0x000fe20003800000 */
[----:B------:R-:W-:-:S07]  /*278f0*/  IMAD.MOV.U32 R15, RZ, RZ, -0x1 ;  /* 0xffffffffff0f7424 */ /* 0x000fce00078e00ff */
[----:B-1---5:R-:W-:Y:S05]  /*27900*/  WARPSYNC.COLLECTIVE R15, `(.L_x_618) ;  /* 0x000000000f0c7348 */ /* 0x022fea0003c00000 */
[----:B------:R-:W-:Y:S02]  /*27910*/  ELECT P6, UR62, PT ;  /* 0x00000000003e782f */ /* 0x000fe400038c0000 */
[----:B------:R-:W-:Y:S01]  /*27920*/  MOV R14, UR62 ;  /* 0x0000003e000e7c02 */ /* 0x000fe20008000f00 */
[----:B-1---5:R-:W-:Y:S10]  /*27930*/  ENDCOLLECTIVE ;  /* 0x000000000000791b */ /* 0x022ff40003800000 */
.L_x_618:
[----:B------:R-:W-:Y:S05]  /*27940*/  BSYNC B1 ;  /* 0x0000000000017941 */ /* 0x000fea0003800000 */
.L_x_617:
[----:B------:R-:W-:Y:S05]  /*27950*/  BRA `(.L_x_619) ;  /* 0xffffffb000ec7947 */ /* 0x000fea000383ffff */
.L_x_486:
[----:B------:R-:W-:Y:S01]  /*27960*/  BSSY B1, `(.L_x_620) ;  /* 0x0000005000017945 */ /* 0x000fe20003800000 */
[----:B--2---:R-:W-:-:S07]  /*27970*/  MOV R15, 0xffffffff ;  /* 0xffffffff000f7802 */ /* 0x004fce0000000f00 */
[----:B-1---5:R-:W-:Y:S05]  /*27980*/  WARPSYNC.COLLECTIVE R15, `(.L_x_621) ;  /* 0x000000000f087348 */ /* 0x022fea0003c00000 */
[----:B------:R-:W-:Y:S01]  /*27990*/  NOP ;  /* 0x0000000000007918 */ /* 0x000fe20000000000 */
[----:B-1---5:R-:W-:Y:S01]  /*279a0*/  ENDCOLLECTIVE ;  /* 0x000000000000791b */ /* 0x022fe20003800000 */
.L_x_621:
[----:B------:R-:W-:Y:S05]  /*279b0*/  BSYNC B1 ;  /* 0x0000000000017941 */ /* 0x000fea0003800000 */
.L_x_620:
[----:B------:R-:W-:-:S07]  /*279c0*/  MOV R15, 0xffffffff ;  /* 0xffffffff000f7802 */ /* 0x000fce0000000f00 */
[----:B------:R-:W-:Y:S05]  /*279d0*/  WARPSYNC.COLLECTIVE R15, `(.L_x_622) ;  /* 0x000000000f0c7348 */ /* 0x000fea0003c00000 */
[----:B------:R-:W-:Y:S02]  /*279e0*/  ELECT P6, UR62, PT ;  /* 0x00000000003e782f */ /* 0x000fe400038c0000 */
[----:B------:R-:W-:Y:S01]  /*279f0*/  MOV R14, UR62 ;  /* 0x0000003e000e7c02 */ /* 0x000fe20008000f00 */
[----:B------:R-:W-:Y:S10]  /*27a00*/  ENDCOLLECTIVE ;  /* 0x000000000000791b */ /* 0x000ff40003800000 */
.L_x_622:
[----:B------:R-:W-:Y:S05]  /*27a10*/  BRA `(.L_x_623) ;  /* 0xffffffb400f47947 */ /* 0x000fea000383ffff */
.L_x_489:
[----:B------:R-:W-:Y:S01]  /*27a20*/  BSSY B0, `(.L_x_624) ;  /* 0x0000006000007945 */ /* 0x000fe20003800000 */
[----:B------:R-:W-:-:S07]  /*27a30*/  MOV R15, 0xffffffff ;  /* 0xffffffff000f7802 */ /* 0x000fce0000000f00 */
[----:B-----5:R-:W-:Y:S05]  /*27a40*/  WARPSYNC.COLLECTIVE R15, `(.L_x_625) ;  /* 0x000000000f0c7348 */ /* 0x020fea0003c00000 */
[----:B-----5:R-:W-:Y:S02]  /*27a50*/  ELECT P6, UR62, PT ;  /* 0x00000000003e782f */ /* 0x020fe400038c0000 */
[----:B------:R-:W-:Y:S01]  /*27a60*/  MOV R14, UR62 ;  /* 0x0000003e000e7c02 */ /* 0x000fe20008000f00 */
[----:B------:R-:W-:Y:S10]  /*27a70*/  ENDCOLLECTIVE ;  /* 0x000000000000791b */ /* 0x000ff40003800000 */
.L_x_625:
[----:B------:R-:W-:Y:S05]  /*27a80*/  BSYNC B0 ;  /* 0x0000000000007941 */ /* 0x000fea0003800000 */
.L_x_624:
[----:B------:R-:W-:Y:S05]  /*27a90*/  BRA `(.L_x_626) ;  /* 0xffffffb800447947 */ /* 0x000fea000383ffff */
.L_x_493:
[----:B-1----:R1:W2:Y:S02]  /*27aa0*/  SYNCS.PHASECHK.TRANS64.TRYWAIT P0, [R7+URZ], R2 ;  /* 0x00000002070075a7 */ /* 0x0022a4000800017f */
[----:B--2---:R-:W-:Y:S05]  /*27ab0*/  @!P0 NANOSLEEP.SYNCS 0x989680 ;  /* 0x009896800000895d */ /* 0x004fea0003900000 */
[----:B------:R-:W2:Y:S02]  /*27ac0*/  @!P0 SYNCS.PHASECHK.TRANS64 P0, [R7+URZ], R2 ;  /* 0x00000002070085a7 */ /* 0x000ea4000800007f */
[----:B--2---:R-:W-:Y:S05]  /*27ad0*/  @!P0 BRA `(.L_x_493) ;  /* 0xfffffffc00f08947 */ /* 0x004fea000383ffff */
[----:B------:R-:W-:Y:S05]  /*27ae0*/  BRA `(.L_x_627) ;  /* 0xffffffb800807947 */ /* 0x000fea000383ffff */
.L_x_494:
[----:B-1----:R1:W2:Y:S02]  /*27af0*/  SYNCS.PHASECHK.TRANS64.TRYWAIT P0, [R9+URZ], R4 ;  /* 0x00000004090075a7 */ /* 0x0022a4000800017f */
[----:B--2---:R-:W-:Y:S05]  /*27b00*/  @!P0 NANOSLEEP.SYNCS 0x989680 ;  /* 0x009896800000895d */ /* 0x004fea0003900000 */
[----:B------:R-:W2:Y:S02]  /*27b10*/  @!P0 SYNCS.PHASECHK.TRANS64 P0, [R9+URZ], R4 ;  /* 0x00000004090085a7 */ /* 0x000ea4000800007f */
[----:B--2---:R-:W-:Y:S05]  /*27b20*/  @!P0 BRA `(.L_x_494) ;  /* 0xfffffffc00f08947 */ /* 0x004fea000383ffff */
[----:B------:R-:W-:Y:S05]  /*27b30*/  BRA `(.L_x_628) ;  /* 0xffffffb800907947 */ /* 0x000fea000383ffff */
.L_x_495:
[----:B-1----:R1:W2:Y:S02]  /*27b40*/  SYNCS.PHASECHK.TRANS64.TRYWAIT P0, [R6+URZ], R5 ;  /* 0x00000005060075a7 */ /* 0x0022a4000800017f */
[----:B--2---:R-:W-:Y:S05]  /*27b50*/  @!P0 NANOSLEEP.SYNCS 0x989680 ;  /* 0x009896800000895d */ /* 0x004fea0003900000 */
[----:B------:R-:W2:Y:S02]  /*27b60*/  @!P0 SYNCS.PHASECHK.TRANS64 P0, [R6+URZ], R5 ;  /* 0x00000005060085a7 */ /* 0x000ea4000800007f */
[----:B--2---:R-:W-:Y:S05]  /*27b70*/  @!P0 BRA `(.L_x_495) ;  /* 0xfffffffc00f08947 */ /* 0x004fea000383ffff */
[----:B------:R-:W-:Y:S05]  /*27b80*/  BRA `(.L_x_629) ;  /* 0xffffffb800a07947 */ /* 0x000fea000383ffff */
.L_x_496:
[----:B-1----:R1:W2:Y:S02]  /*27b90*/  SYNCS.PHASECHK.TRANS64.TRYWAIT P0, [R9+URZ], R4 ;  /* 0x00000004090075a7 */ /* 0x0022a4000800017f */
[----:B--2---:R-:W-:Y:S05]  /*27ba0*/  @!P0 NANOSLEEP.SYNCS 0x989680 ;  /* 0x009896800000895d */ /* 0x004fea0003900000 */
[----:B------:R-:W2:Y:S02]  /*27bb0*/  @!P0 SYNCS.PHASECHK.TRANS64 P0, [R9+URZ], R4 ;  /* 0x00000004090085a7 */ /* 0x000ea4000800007f */
[----:B--2---:R-:W-:Y:S05]  /*27bc0*/  @!P0 BRA `(.L_x_496) ;  /* 0xfffffffc00f08947 */ /* 0x004fea000383ffff */
[----:B------:R-:W-:Y:S05]  /*27bd0*/  BRA `(.L_x_630) ;  /* 0xffffffb800b07947 */ /* 0x000fea000383ffff */
.L_x_497:
[----:B--2---:R2:W3:Y:S02]  /*27be0*/  SYNCS.PHASECHK.TRANS64.TRYWAIT P0, [R6+URZ], R5 ;  /* 0x00000005060075a7 */ /* 0x0044e4000800017f */
[----:B---3--:R-:W-:Y:S05]  /*27bf0*/  @!P0 NANOSLEEP.SYNCS 0x989680 ;  /* 0x009896800000895d */ /* 0x008fea0003900000 */
[----:B------:R-:W3:Y:S02]  /*27c00*/  @!P0 SYNCS.PHASECHK.TRANS64 P0, [R6+URZ], R5 ;  /* 0x00000005060085a7 */ /* 0x000ee4000800007f */
[----:B---3--:R-:W-:Y:S05]  /*27c10*/  @!P0 BRA `(.L_x_497) ;  /* 0xfffffffc00f08947 */ /* 0x008fea000383ffff */
[----:B------:R-:W-:Y:S05]  /*27c20*/  BRA `(.L_x_631) ;  /* 0xffffffb800b87947 */ /* 0x000fea000383ffff */
.L_x_515:
[----:B-1----:R1:W3:Y:S02]  /*27c30*/  SYNCS.PHASECHK.TRANS64.TRYWAIT P2, [R12+URZ+0x34440], R3 ;  /* 0x034440030c0075a7 */ /* 0x0022e4000804017f */
[----:B---3--:R-:W-:Y:S05]  /*27c40*/  @!P2 NANOSLEEP.SYNCS 0x989680 ;  /* 0x009896800000a95d */ /* 0x008fea0003900000 */
[----:B------:R-:W3:Y:S02]  /*27c50*/  @!P2 SYNCS.PHASECHK.TRANS64 P2, [R12+URZ+0x34440], R3 ;  /* 0x034440030c00a5a7 */ /* 0x000ee4000804007f */
[----:B---3--:R-:W-:Y:S05]  /*27c60*/  @!P2 BRA `(.L_x_515) ;  /* 0xfffffffc00f0a947 */ /* 0x008fea000383ffff */
[----:B------:R-:W-:Y:S05]  /*27c70*/  BRA `(.L_x_632) ;  /* 0xffffffd400d47947 */ /* 0x000fea000383ffff */
.L_x_521:
[----:B-1----:R1:W2:Y:S02]  /*27c80*/  SYNCS.PHASECHK.TRANS64.TRYWAIT P0, [R3+URZ+0x34440], R0 ;  /* 0x03444000030075a7 */ /* 0x0022a4000800017f */
[----:B--2---:R-:W-:Y:S05]  /*27c90*/  @!P0 NANOSLEEP.SYNCS 0x989680 ;  /* 0x009896800000895d */ /* 0x004fea0003900000 */
[----:B------:R-:W2:Y:S02]  /*27ca0*/  @!P0 SYNCS.PHASECHK.TRANS64 P0, [R3+URZ+0x34440], R0 ;  /* 0x03444000030085a7 */ /* 0x000ea4000800007f */
[----:B--2---:R-:W-:Y:S05]  /*27cb0*/  @!P0 BRA `(.L_x_521) ;  /* 0xfffffffc00f08947 */ /* 0x004fea000383ffff */
[----:B------:R-:W-:Y:S05]  /*27cc0*/  BRA `(.L_x_633) ;  /* 0xffffffd8003c7947 */ /* 0x000fea000383ffff */
.L_x_523:
[----:B-1----:R1:W2:Y:S02]  /*27cd0*/  SYNCS.PHASECHK.TRANS64.TRYWAIT P0, [R3+URZ+0x34440], R0 ;  /* 0x03444000030075a7 */ /* 0x0022a4000800017f */
[----:B--2---:R-:W-:Y:S05]  /*27ce0*/  @!P0 NANOSLEEP.SYNCS 0x989680 ;  /* 0x009896800000895d */ /* 0x004fea0003900000 */
[----:B------:R-:W2:Y:S02]  /*27cf0*/  @!P0 SYNCS.PHASECHK.TRANS64 P0, [R3+URZ+0x34440], R0 ;  /* 0x03444000030085a7 */ /* 0x000ea4000800007f */
[----:B--2---:R-:W-:Y:S05]  /*27d00*/  @!P0 BRA `(.L_x_523) ;  /* 0xfffffffc00f08947 */ /* 0x004fea000383ffff */
[----:B------:R-:W-:Y:S05]  /*27d10*/  BRA `(.L_x_634) ;  /* 0xffffffd800547947 */ /* 0x000fea000383ffff */
.L_x_525:
[----:B-1----:R1:W2:Y:S02]  /*27d20*/  SYNCS.PHASECHK.TRANS64.TRYWAIT P0, [R3+URZ+0x34440], R0 ;  /* 0x03444000030075a7 */ /* 0x0022a4000800017f */
[----:B--2---:R-:W-:Y:S05]  /*27d30*/  @!P0 NANOSLEEP.SYNCS 0x989680 ;  /* 0x009896800000895d */ /* 0x004fea0003900000 */
[----:B------:R-:W2:Y:S02]  /*27d40*/  @!P0 SYNCS.PHASECHK.TRANS64 P0, [R3+URZ+0x34440], R0 ;  /* 0x03444000030085a7 */ /* 0x000ea4000800007f */
[----:B--2---:R-:W-:Y:S05]  /*27d50*/  @!P0 BRA `(.L_x_525) ;  /* 0xfffffffc00f08947 */ /* 0x004fea000383ffff */
[----:B------:R-:W-:Y:S05]  /*27d60*/  BRA `(.L_x_635) ;  /* 0xffffffd8006c7947 */ /* 0x000fea000383ffff */
.L_x_527:
[----:B-1----:R1:W2:Y:S02]  /*27d70*/  SYNCS.PHASECHK.TRANS64.TRYWAIT P0, [R3+URZ+0x34440], R0 ;  /* 0x03444000030075a7 */ /* 0x0022a4000800017f */
[----:B--2---:R-:W-:Y:S05]  /*27d80*/  @!P0 NANOSLEEP.SYNCS 0x989680 ;  /* 0x009896800000895d */ /* 0x004fea0003900000 */
[----:B------:R-:W2:Y:S02]  /*27d90*/  @!P0 SYNCS.PHASECHK.TRANS64 P0, [R3+URZ+0x34440], R0 ;  /* 0x03444000030085a7 */ /* 0x000ea4000800007f */
[----:B--2---:R-:W-:Y:S05]  /*27da0*/  @!P0 BRA `(.L_x_527) ;  /* 0xfffffffc00f08947 */ /* 0x004fea000383ffff */
[----:B------:R-:W-:Y:S05]  /*27db0*/  BRA `(.L_x_636) ;  /* 0xffffffd800847947 */ /* 0x000fea000383ffff */
.L_x_529:
[----:B-1----:R1:W2:Y:S02]  /*27dc0*/  SYNCS.PHASECHK.TRANS64.TRYWAIT P0, [R3+URZ+0x34440], R0 ;  /* 0x03444000030075a7 */ /* 0x0022a4000800017f */
[----:B--2---:R-:W-:Y:S05]  /*27dd0*/  @!P0 NANOSLEEP.SYNCS 0x989680 ;  /* 0x009896800000895d */ /* 0x004fea0003900000 */
[----:B------:R-:W2:Y:S02]  /*27de0*/  @!P0 SYNCS.PHASECHK.TRANS64 P0, [R3+URZ+0x34440], R0 ;  /* 0x03444000030085a7 */ /* 0x000ea4000800007f */
[----:B--2---:R-:W-:Y:S05]  /*27df0*/  @!P0 BRA `(.L_x_529) ;  /* 0xfffffffc00f08947 */ /* 0x004fea000383ffff */
[----:B------:R-:W-:Y:S05]  /*27e00*/  BRA `(.L_x_637) ;  /* 0xffffffd8009c7947 */ /* 0x000fea000383ffff */
.L_x_531:
[----:B-1----:R1:W2:Y:S02]  /*27e10*/  SYNCS.PHASECHK.TRANS64.TRYWAIT P0, [R3+URZ+0x34440], R0 ;  /* 0x03444000030075a7 */ /* 0x0022a4000800017f */
[----:B--2---:R-:W-:Y:S05]  /*27e20*/  @!P0 NANOSLEEP.SYNCS 0x989680 ;  /* 0x009896800000895d */ /* 0x004fea0003900000 */
[----:B------:R-:W2:Y:S02]  /*27e30*/  @!P0 SYNCS.PHASECHK.TRANS64 P0, [R3+URZ+0x34440], R0 ;  /* 0x03444000030085a7 */ /* 0x000ea4000800007f */
[----:B--2---:R-:W-:Y:S05]  /*27e40*/  @!P0 BRA `(.L_x_531) ;  /* 0xfffffffc00f08947 */ /* 0x004fea000383ffff */
[----:B------:R-:W-:Y:S05]  /*27e50*/  BRA `(.L_x_638) ;  /* 0xffffffd800b47947 */ /* 0x000fea000383ffff */
.L_x_533:
[----:B-1----:R1:W2:Y:S02]  /*27e60*/  SYNCS.PHASECHK.TRANS64.TRYWAIT P0, [R3+URZ+0x34440], R0 ;  /* 0x03444000030075a7 */ /* 0x0022a4000800017f */
[----:B--2---:R-:W-:Y:S05]  /*27e70*/  @!P0 NANOSLEEP.SYNCS 0x989680 ;  /* 0x009896800000895d */ /* 0x004fea0003900000 */
[----:B------:R-:W2:Y:S02]  /*27e80*/  @!P0 SYNCS.PHASECHK.TRANS64 P0, [R3+URZ+0x34440], R0 ;  /* 0x03444000030085a7 */ /* 0x000ea4000800007f */
[----:B--2---:R-:W-:Y:S05]  /*27e90*/  @!P0 BRA `(.L_x_533) ;  /* 0xfffffffc00f08947 */ /* 0x004fea000383ffff */
[----:B------:R-:W-:Y:S05]  /*27ea0*/  BRA `(.L_x_639) ;  /* 0xffffffd800cc7947 */ /* 0x000fea000383ffff */
        .weak           $__internal_0_$__cuda_sm20_div_u64
        .type           $__internal_0_$__cuda_sm20_div_u64,@function
        .size           $__internal_0_$__cuda_sm20_div_u64,(.L_x_512 - $__internal_0_$__cuda_sm20_div_u64)
$__internal_0_$__cuda_sm20_div_u64:
[----:B------:R-:W1:Y:S08]  /*27eb0*/  I2F.U64.RP R3, R22 ;  /* 0x0000001600037312 */ /* 0x000e700000309000 */
[----:B-1----:R-:W1:Y:S02]  /*27ec0*/  MUFU.RCP R3, R3 ;  /* 0x0000000300037308 */ /* 0x002e640000001000 */
[----:B-1----:R-:W-:-:S06]  /*27ed0*/  IADD3 R16, R3, 0x1ffffffe, RZ ;  /* 0x1ffffffe03107810 */ /* 0x002fcc0007ffe0ff */
[----:B------:R-:W1:Y:S02]  /*27ee0*/  F2I.U64.TRUNC R16, R16 ;  /* 0x0000001000107311 */ /* 0x000e64000020d800 */
[----:B-1----:R-:W-:-:S04]  /*27ef0*/  IMAD.WIDE.U32 R18, R16, R22, RZ ;  /* 0x0000001610127225 */ /* 0x002fc800078e00ff */
[C---:B------:R-:W-:Y:S01]  /*27f00*/  IMAD R11, R16.reuse, R23, R19 ;  /* 0x00000017100b7224 */ /* 0x040fe200078e0213 */
[----:B------:R-:W-:Y:S02]  /*27f10*/  IADD3 R13, P1, RZ, -R18, RZ ;  /* 0x80000012ff0d7210 */ /* 0x000fe40007f3e0ff */
[----:B------:R-:W-:Y:S01]  /*27f20*/  MOV R19, R16 ;  /* 0x0000001000137202 */ /* 0x000fe20000000f00 */
[----:B------:R-:W-:Y:S02]  /*27f30*/  IMAD R11, R17, R22, R11 ;  /* 0x00000016110b7224 */ /* 0x000fe400078e020b */
[----:B------:R-:W-:-:S03]  /*27f40*/  IMAD.HI.U32 R18, R16, R13, RZ ;  /* 0x0000000d10127227 */ /* 0x000fc600078e00ff */
[----:B------:R-:W-:-:S05]  /*27f50*/  IADD3.X R11, RZ, ~R11, RZ, P1, !PT ;  /* 0x8000000bff0b7210 */ /* 0x000fca0000ffe4ff */
[----:B------:R-:W-:-:S04]  /*27f60*/  IMAD.WIDE.U32 R18, P1, R16, R11, R18 ;  /* 0x0000000b10127225 */ /* 0x000fc80007820012 */
[C---:B------:R-:W-:Y:S02]  /*27f70*/  IMAD R25, R17.reuse, R11, RZ ;  /* 0x0000000b11197224 */ /* 0x040fe400078e02ff */
[----:B------:R-:W-:-:S04]  /*27f80*/  IMAD.HI.U32 R18, P2, R17, R13, R18 ;  /* 0x0000000d11127227 */ /* 0x000fc80007840012 */
[----:B------:R-:W-:Y:S01]  /*27f90*/  IMAD.HI.U32 R3, R17, R11, RZ ;  /* 0x0000000b11037227 */ /* 0x000fe200078e00ff */
[----:B------:R-:W-:-:S04]  /*27fa0*/  IADD3 R19, P3, R25, R18, RZ ;  /* 0x0000001219137210 */ /* 0x000fc80007f7e0ff */
[----:B------:R-:W-:Y:S01]  /*27fb0*/  IADD3.X R3, R3, R17, RZ, P1, !PT ;  /* 0x0000001103037210 */ /* 0x000fe20000ffe4ff */
[----:B------:R-:W-:-:S03]  /*27fc0*/  IMAD.WIDE.U32 R16, R19, R22, RZ ;  /* 0x0000001613107225 */ /* 0x000fc600078e00ff */
[----:B------:R-:W-:Y:S01]  /*27fd0*/  IADD3.X R3, RZ, RZ, R3, P3, P2 ;  /* 0x000000ffff037210 */ /* 0x000fe20001fe4403 */
[----:B------:R-:W-:Y:S01]  /*27fe0*/  IMAD R14, R19, R23, R17 ;  /* 0x00000017130e7224 */ /* 0x000fe200078e0211 */
[----:B------:R-:W-:Y:S01]  /*27ff0*/  IADD3 R11, P1, RZ, -R16, RZ ;  /* 0x80000010ff0b7210 */ /* 0x000fe20007f3e0ff */
[----:B------:R-:W-:Y:S02]  /*28000*/  IMAD.MOV.U32 R17, RZ, RZ, RZ ;  /* 0x000000ffff117224 */ /* 0x000fe400078e00ff */
        /* <DEDUP_REMOVED lines=9> */
[----:B------:R-:W-:-:S03]  /*280a0*/  IMAD.HI.U32 R16, R11, UR13, RZ ;  /* 0x0000000d0b107c27 */ /* 0x000fc6000f8e00ff */
[----:B------:R-:W-:Y:S01]  /*280b0*/  IADD3.X R3, RZ, RZ, R3, P3, P2 ;  /* 0x000000ffff037210 */ /* 0x000fe20001fe4403 */
[----:B------:R-:W-:-:S04]  /*280c0*/  IMAD.WIDE.U32 R16, R11, UR21, R16 ;  /* 0x000000150b107c25 */ /* 0x000fc8000f8e0010 */
[C---:B------:R-:W-:Y:S02]  /*280d0*/  IMAD R14, R3.reuse, UR21, RZ ;  /* 0x00000015030e7c24 */ /* 0x040fe4000f8e02ff */
[----:B------:R-:W-:-:S04]  /*280e0*/  IMAD.HI.U32 R11, P1, R3, UR13, R16 ;  /* 0x0000000d030b7c27 */ /* 0x000fc8000f820010 */
[----:B------:R-:W-:Y:S01]  /*280f0*/  IMAD.HI.U32 R3, R3, UR21, RZ ;  /* 0x0000001503037c27 */ /* 0x000fe2000f8e00ff */
[----:B------:R-:W-:-:S04]  /*28100*/  IADD3 R11, P2, R14, R11, RZ ;  /* 0x0000000b0e0b7210 */ /* 0x000fc80007f5e0ff */
[----:B------:R-:W-:Y:S01]  /*28110*/  IADD3.X R3, R3, RZ, RZ, P1, !PT ;  /* 0x000000ff03037210 */ /* 0x000fe20000ffe4ff */
[----:B------:R-:W-:-:S03]  /*28120*/  IMAD.WIDE.U32 R16, R11, R22, RZ ;  /* 0x000000160b107225 */ /* 0x000fc600078e00ff */
[----:B------:R-:W-:Y:S01]  /*28130*/  IADD3.X R3, RZ, R3, RZ, P2, !PT ;  /* 0x00000003ff037210 */ /* 0x000fe200017fe4ff */
[----:B------:R-:W-:Y:S01]  /*28140*/  IMAD R14, R11, R23, R17 ;  /* 0x000000170b0e7224 */ /* 0x000fe200078e0211 */
[----:B------:R-:W-:-:S03]  /*28150*/  IADD3 R16, P2, -R16, UR13, RZ ;  /* 0x0000000d10107c10 */ /* 0x000fc6000ff5e1ff */
[-C--:B------:R-:W-:Y:S01]  /*28160*/  IMAD R3, R3, R22.reuse, R14 ;  /* 0x0000001603037224 */ /* 0x080fe200078e020e */
[----:B------:R-:W-:Y:S02]  /*28170*/  ISETP.GE.U32.AND P1, PT, R16, R22, PT ;  /* 0x000000161000720c */ /* 0x000fe40003f26070 */
[----:B------:R-:W-:Y:S02]  /*28180*/  IADD3 R14, R11, 0x1, RZ ;  /* 0x000000010b0e7810 */ /* 0x000fe40007ffe0ff */
[----:B------:R-:W-:Y:S02]  /*28190*/  IADD3.X R18, ~R3, UR21, RZ, P2, !PT ;  /* 0x0000001503127c10 */ /* 0x000fe400097fe5ff */
[----:B------:R-:W-:Y:S02]  /*281a0*/  IADD3 R3, P2, -R22, R16, RZ ;  /* 0x0000001016037210 */ /* 0x000fe40007f5e1ff */
[----:B------:R-:W-:Y:S02]  /*281b0*/  ISETP.GE.U32.AND.EX P1, PT, R18, R23, PT, P1 ;  /* 0x000000171200720c */ /* 0x000fe40003f26110 */
[----:B------:R-:W-:-:S02]  /*281c0*/  IADD3.X R13, ~R23, R18, RZ, P2, !PT ;  /* 0x00000012170d7210 */ /* 0x000fc400017fe5ff */
[----:B------:R-:W-:Y:S02]  /*281d0*/  SEL R3, R3, R16, P1 ;  /* 0x0000001003037207 */ /* 0x000fe40000800000 */
[----:B------:R-:W-:Y:S02]  /*281e0*/  SEL R13, R13, R18, P1 ;  /* 0x000000120d0d7207 */ /* 0x000fe40000800000 */
[----:B------:R-:W-:Y:S02]  /*281f0*/  SEL R14, R14, R11, P1 ;  /* 0x0000000b0e0e7207 */ /* 0x000fe40000800000 */
[----:B------:R-:W-:Y:S02]  /*28200*/  ISETP.GE.U32.AND P1, PT, R3, R22, PT ;  /* 0x000000160300720c */ /* 0x000fe40003f26070 */
[----:B------:R-:W-:Y:S02]  /*28210*/  ISETP.NE.U32.AND P2, PT, R22, RZ, PT ;  /* 0x000000ff1600720c */ /* 0x000fe40003f45070 */
[----:B------:R-:W-:-:S02]  /*28220*/  IADD3 R3, R14, 0x1, RZ ;  /* 0x000000010e037810 */ /* 0x000fc40007ffe0ff */
[----:B------:R-:W-:Y:S02]  /*28230*/  ISETP.GE.U32.AND.EX P1, PT, R13, R23, PT, P1 ;  /* 0x000000170d00720c */ /* 0x000fe40003f26110 */
[----:B------:R-:W-:Y:S02]  /*28240*/  MOV R13, 0x0 ;  /* 0x00000000000d7802 */ /* 0x000fe40000000f00 */
[----:B------:R-:W-:Y:S02]  /*28250*/  ISETP.NE.AND.EX P2, PT, R23, RZ, PT, P2 ;  /* 0x000000ff1700720c */ /* 0x000fe40003f45320 */
[----:B------:R-:W-:-:S04]  /*28260*/  SEL R3, R3, R14, P1 ;  /* 0x0000000e03037207 */ /* 0x000fc80000800000 */
[----:B------:R-:W-:Y:S01]  /*28270*/  SEL R3, R3, 0xffffffff, P2 ;  /* 0xffffffff03037807 */ /* 0x000fe20001000000 */
[----:B------:R-:W-:Y:S06]  /*28280*/  RET.REL.NODEC R12 `(_ZN7cutlass13device_kernelINS_4gemm6kernel13GemmUniversalINS1_17GroupProblemShapeIN4cute5tupleIJiiiEEEEENS1_10collective13CollectiveMmaINS1_39MainloopSm90ArrayTmaGmmaWarpSpecializedILi6ENS6_IJNS5_1CILi1EEESD_SD_EEENS1_52KernelPtrArrayTmaWarpSpecializedPingpongFP8FastAccumEEENS6_IJNSC_ILi256EEESH_NSC_ILi64EEEEEENS_12float_e4m3_tEPNS6_IJlSD_NSC_ILi0EEEEEESK_SN_NS5_8TiledMMAINS5_8MMA_AtomIJNS5_4SM904GMMA31MMA_64x256x32_F32E4M3E4M3_SS_TNILNSR_7ScaleInE1ELST_1EEEEEENS5_6LayoutISE_NS6_IJSL_SL_SL_EEEEENS6_IJNS5_10UnderscoreESZ_SZ_EEEEENS5_13SM90_TMA_LOADENS5_14ComposedLayoutINS5_7SwizzleILi2ELi4ELi3EEENS5_18smem_ptr_flag_bitsILi8EEENSW_INS6_IJNSC_ILi8EEESI_EEENS6_IJSI_SD_EEEEEEEvNS5_8identityES12_S1C_vS1D_EENS_8epilogue10collective18CollectiveEpilogueINS1F_30Sm90PtrArrayTmaWarpSpecializedILi4ELi2ELi16ELb1ELb0ELi2EEEJSJ_NS6_IJSI_NSC_ILi32EEEEEENS_6half_tEPNS6_IJSD_lSL_EEES1M_S1O_NS1F_6fusion15FusionCallbacksIS1J_NS1P_17LinearCombinationIS1M_fS1M_fLNS_15FloatRoundStyleE2EEESJ_S1L_JEEES12_NS13_INS14_ILi3ELi4ELi3EEENS16_ILi16EEENSW_INS6_IJSI_S18_EEENS6_IJSD_SI_EEEEEEENS5_17SM75_U16x8_LDSM_TENS5_14SM90_TMA_STOREES20_NS5_17SM90_U16x8_STSM_TENS5_9Copy_AtomIJNS5_17SM90_U32x4_STSM_NES1M_EEEvEEEvvEEEEvNT_6ParamsE) ;  /* 0xfffffd7c0c5c7950 */ /* 0x000fec0003c3ffff */
.L_x_512:
[----:B------:R-:W-:Y:S01]  /*28290*/  UMOV UR30, UR24 ;  /* 0x00000018001e7c82 */ /* 0x000fe20008000000 */
[----:B------:R-:W-:Y:S02]  /*282a0*/  UMOV UR31, UR27 ;  /* 0x0000001b001f7c82 */ /* 0x000fe40008000000 */
[----:B------:R-:W1:Y:S08]  /*282b0*/  I2F.U64.RP R11, UR30 ;  /* 0x0000001e000b7d12 */ /* 0x000e700008309000 */
[----:B-1----:R-:W1:Y:S02]  /*282c0*/  MUFU.RCP R11, R11 ;  /* 0x0000000b000b7308 */ /* 0x002e640000001000 */
[----:B-1----:R-:W-:-:S06]  /*282d0*/  IADD3 R2, R11, 0x1ffffffe, RZ ;  /* 0x1ffffffe0b027810 */ /* 0x002fcc0007ffe0ff */
[----:B------:R-:W1:Y:S02]  /*282e0*/  F2I.U64.TRUNC R2, R2 ;  /* 0x0000000200027311 */ /* 0x000e64000020d800 */
[----:B-1----:R-:W-:Y:S02]  /*282f0*/  R2UR UR30, R2 ;  /* 0x00000000021e72ca */ /* 0x002fe400000e0000 */
[----:B------:R-:W-:Y:S02]  /*28300*/  R2UR UR31, R3 ;  /* 0x00000000031f72ca */ /* 0x000fe400000e0000 */
[----:B------:R-:W-:Y:S02]  /*28310*/  MOV R2, R12 ;  /* 0x0000000c00027202 */ /* 0x000fe40000000f00 */
[----:B------:R-:W-:-:S07]  /*28320*/  MOV R3, 0x0 ;  /* 0x0000000000037802 */ /* 0x000fce0000000f00 */
[----:B------:R-:W-:-:S04]  /*28330*/  UIMAD.WIDE.U32 UR32, UR30, UR24, URZ ;  /* 0x000000181e2072a5 */ /* 0x000fc8000f8e003f */
[----:B------:R-:W-:Y:S02]  /*28340*/  UIMAD UR33, UR30, UR27, UR33 ;  /* 0x0000001b1e2172a4 */ /* 0x000fe4000f8e0221 */
[----:B------:R-:W-:Y:S02]  /*28350*/  UIADD3 UR36, UP1, URZ, -UR32, URZ ;  /* 0x800000203f247290 */ /* 0x000fe4000ff3e03f */
[----:B------:R-:W-:Y:S02]  /*28360*/  UIMAD UR34, UR31, UR24, UR33 ;  /* 0x000000181f2272a4 */ /* 0x000fe4000f8e0221 */
[----:B------:R-:W-:Y:S02]  /*28370*/  UIMAD.WIDE.U32 UR32, UR30, UR36, URZ ;  /* 0x000000241e2072a5 */ /* 0x000fe4000f8e003f */
[----:B------:R-:W-:-:S05]  /*28380*/  UIADD3.X UR37, URZ, ~UR34, URZ, UP1, !UPT ;  /* 0x800000223f257290 */ /* 0x000fca0008ffe43f */
[----:B------:R-:W-:Y:S01]  /*28390*/  UMOV UR32, UR33 ;  /* 0x0000002100207c82 */ /* 0x000fe20008000000 */
[----:B------:R-:W-:Y:S02]  /*283a0*/  UMOV UR33, UR30 ;  /* 0x0000001e00217c82 */ /* 0x000fe40008000000 */
[----:B------:R-:W-:Y:S02]  /*283b0*/  UIMAD.WIDE.U32 UR34, UP1, UR30, UR37, UR32 ;  /* 0x000000251e2272a5 */ /* 0x000fe4000f820020 */
[----:B------:R-:W-:Y:S02]  /*283c0*/  UIMAD.WIDE.U32 UR32, UR31, UR37, URZ ;  /* 0x000000251f2072a5 */ /* 0x000fe4000f8e003f */
[----:B------:R-:W-:Y:S02]  /*283d0*/  UIMAD.WIDE.U32 UR34, UP2, UR31, UR36, UR34 ;  /* 0x000000241f2272a5 */ /* 0x000fe4000f840022 */
[----:B------:R-:W-:Y:S02]  /*283e0*/  UIMAD UR37, UR31, UR37, URZ ;  /* 0x000000251f2572a4 */ /* 0x000fe4000f8e023f */
[----:B------:R-:W-:-:S02]  /*283f0*/  UIADD3.X UR32, UR33, UR31, URZ, UP1, !UPT ;  /* 0x0000001f21207290 */ /* 0x000fc40008ffe43f */
[----:B------:R-:W-:-:S04]  /*28400*/  UIADD3 UR35, UP4, UR37, UR35, URZ ;  /* 0x0000002325237290 */ /* 0x000fc8000ff9e03f */
[----:B------:R-:W-:Y:S02]  /*28410*/  UIMAD.WIDE.U32 UR30, UR35, UR24, URZ ;  /* 0x00000018231e72a5 */ /* 0x000fe4000f8e003f */
[----:B------:R-:W-:Y:S02]  /*28420*/  UIADD3.X UR36, URZ, URZ, UR32, UP4, UP2 ;  /* 0x0000003f3f247290 */ /* 0x000fe4000a7e4420 */
[----:B------:R-:W-:Y:S02]  /*28430*/  UIMAD UR31, UR35, UR27, UR31 ;  /* 0x0000001b231f72a4 */ /* 0x000fe4000f8e021f */
[----:B------:R-:W-:Y:S02]  /*28440*/  UIADD3 UR37, UP1, URZ, -UR30, URZ ;  /* 0x8000001e3f257290 */ /* 0x000fe4000ff3e03f */
[----:B------:R-:W-:Y:S02]  /*28450*/  UIMAD UR32, UR36, UR24, UR31 ;  /* 0x00000018242072a4 */ /* 0x000fe4000f8e021f */
[----:B------:R-:W-:-:S02]  /*28460*/  UIMAD.WIDE.U32 UR30, UR35, UR37, URZ ;  /* 0x00000025231e72a5 */ /* 0x000fc4000f8e003f */
[----:B------:R-:W-:-:S05]  /*28470*/  UIADD3.X UR41, URZ, ~UR32, URZ, UP1, !UPT ;  /* 0x800000203f297290 */ /* 0x000fca0008ffe43f */
[----:B------:R-:W-:Y:S01]  /*28480*/  UMOV UR34, UR31 ;  /* 0x0000001f00227c82 */ /* 0x000fe20008000000 */
[----:B------:R-:W-:Y:S02]  /*28490*/  UIMAD.WIDE.U32 UR30, UR36, UR41, URZ ;  /* 0x00000029241e72a5 */ /* 0x000fe4000f8e003f */
[----:B------:R-:W-:Y:S02]  /*284a0*/  UIMAD.WIDE.U32 UR32, UP1, UR35, UR41, UR34 ;  /* 0x00000029232072a5 */ /* 0x000fe4000f820022 */
[----:B------:R-:W-:Y:S02]  /*284b0*/  UIMAD UR34, UR36, UR41, URZ ;  /* 0x00000029242272a4 */ /* 0x000fe4000f8e023f */
[----:B------:R-:W-:Y:S02]  /*284c0*/  UIMAD.WIDE.U32 UR32, UP2, UR36, UR37, UR32 ;  /* 0x00000025242072a5 */ /* 0x000fe4000f840020 */
[----:B------:R-:W-:Y:S02]  /*284d0*/  UIADD3.X UR36, UR31, UR36, URZ, UP1, !UPT ;  /* 0x000000241f247290 */ /* 0x000fe40008ffe43f */
[----:B------:R-:W-:-:S04]  /*284e0*/  UIADD3 UR34, UP4, UR34, UR33, URZ ;  /* 0x0000002122227290 */ /* 0x000fc8000ff9e03f */
[----:B------:R-:W-:Y:S02]  /*284f0*/  UIMAD.WIDE.U32 UR32, UR34, UR25, URZ ;  /* 0x00000019222072a5 */ /* 0x000fe4000f8e003f */
[----:B------:R-:W-:-:S05]  /*28500*/  UIADD3.X UR36, URZ, URZ, UR36, UP4, UP2 ;  /* 0x0000003f3f247290 */ /* 0x000fca000a7e4424 */
[----:B------:R-:W-:Y:S01]  /*28510*/  UMOV UR32, UR33 ;  /* 0x0000002100207c82 */ /* 0x000fe20008000000 */
[----:B------:R-:W-:Y:S02]  /*28520*/  UMOV UR33, URZ ;  /* 0x0000003f00217c82 */ /* 0x000fe40008000000 */
[----:B------:R-:W-:Y:S02]  /*28530*/  UIMAD.WIDE.U32 UR30, UR34, UR26, UR32 ;  /* 0x0000001a221e72a5 */ /* 0x000fe4000f8e0020 */
[----:B------:R-:W-:Y:S02]  /*28540*/  UIMAD UR34, UR36, UR26, URZ ;  /* 0x0000001a242272a4 */ /* 0x000fe4000f8e023f */
[----:B------:R-:W-:Y:S02]  /*28550*/  UIMAD.WIDE.U32 UR30, UP1, UR36, UR25, UR30 ;  /* 0x00000019241e72a5 */ /* 0x000fe4000f82001e */
[----:B------:R-:W-:Y:S02]  /*28560*/  UIMAD.WIDE.U32 UR32, UR36, UR26, URZ ;  /* 0x0000001a242072a5 */ /* 0x000fe4000f8e003f */
[----:B------:R-:W-:-:S02]  /*28570*/  UIADD3 UR34, UP2, UR34, UR31, URZ ;  /* 0x0000001f22227290 */ /* 0x000fc4000ff5e03f */
[----:B------:R-:W-:Y:S02]  /*28580*/  UIADD3.X UR32, UR33, URZ, URZ, UP1, !UPT ;  /* 0x0000003f21207290 */ /* 0x000fe40008ffe43f */
[----:B------:R-:W-:Y:S02]  /*28590*/  UIMAD.WIDE.U32 UR30, UR34, UR24, URZ ;  /* 0x00000018221e72a5 */ /* 0x000fe4000f8e003f */
[----:B------:R-:W-:Y:S02]  /*285a0*/  UIADD3.X UR32, URZ, UR32, URZ, UP2, !UPT ;  /* 0x000000203f207290 */ /* 0x000fe400097fe43f */
[----:B------:R-:W-:Y:S02]  /*285b0*/  UIMAD UR31, UR34, UR27, UR31 ;  /* 0x0000001b221f72a4 */ /* 0x000fe4000f8e021f */
[----:B------:R-:W-:Y:S02]  /*285c0*/  UIADD3 UR33, UP2, -UR30, UR25, URZ ;  /* 0x000000191e217290 */ /* 0x000fe4000ff5e13f */
[----:B------:R-:W-:-:S02]  /*285d0*/  UIMAD UR31, UR32, UR24, UR31 ;  /* 0x00000018201f72a4 */ /* 0x000fc4000f8e021f */
[----:B------:R-:W-:Y:S02]  /*285e0*/  UISETP.GE.U32.AND UP1, UPT, UR33, UR24, UPT ;  /* 0x000000182100728c */ /* 0x000fe4000bf26070 */
[----:B------:R-:W-:Y:S02]  /*285f0*/  UIADD3.X UR32, ~UR31, UR26, URZ, UP2, !UPT ;  /* 0x0000001a1f207290 */ /* 0x000fe400097fe53f */
[----:B------:R-:W-:Y:S02]  /*28600*/  UIADD3 UR26, UP2, -UR24, UR33, URZ ;  /* 0x00000021181a7290 */ /* 0x000fe4000ff5e13f */
[----:B------:R-:W-:Y:S02]  /*28610*/  UISETP.GE.U32.AND.EX UP1, UPT, UR32, UR27, UPT, UP1 ;  /* 0x0000001b2000728c */ /* 0x000fe4000bf26110 */
[----:B------:R-:W-:Y:S02]  /*28620*/  UIADD3 UR30, UR34, 0x1, URZ ;  /* 0x00000001221e7890 */ /* 0x000fe4000fffe03f */
[----:B------:R-:W-:-:S02]  /*28630*/  UIADD3.X UR31, ~UR27, UR32, URZ, UP2, !UPT ;  /* 0x000000201b1f7290 */ /* 0x000fc400097fe53f */
[----:B------:R-:W-:Y:S02]  /*28640*/  USEL UR26, UR26, UR33, UP1 ;  /* 0x000000211a1a7287 */ /* 0x000fe40008800000 */
[----:B------:R-:W-:Y:S02]  /*28650*/  USEL UR31, UR31, UR32, UP1 ;  /* 0x000000201f1f7287 */ /* 0x000fe40008800000 */
[----:B------:R-:W-:Y:S02]  /*28660*/  USEL UR34, UR30, UR34, UP1 ;  /* 0x000000221e227287 */ /* 0x000fe40008800000 */
[----:B------:R-:W-:Y:S02]  /*28670*/  UISETP.GE.U32.AND UP1, UPT, UR26, UR24, UPT ;  /* 0x000000181a00728c */ /* 0x000fe4000bf26070 */
[----:B------:R-:W-:Y:S02]  /*28680*/  UISETP.NE.U32.AND UP2, UPT, UR24, URZ, UPT ;  /* 0x0000003f1800728c */ /* 0x000fe4000bf45070 */
[----:B------:R-:W-:-:S02]  /*28690*/  UIADD3 UR26, UR34, 0x1, URZ ;  /* 0x00000001221a7890 */ /* 0x000fc4000fffe03f */
[----:B------:R-:W-:Y:S02]  /*286a0*/  UISETP.GE.U32.AND.EX UP1, UPT, UR31, UR27, UPT, UP1 ;  /* 0x0000001b1f00728c */ /* 0x000fe4000bf26110 */
[----:B------:R-:W-:Y:S02]  /*286b0*/  UISETP.NE.AND.EX UP2, UPT, UR27, URZ, UPT, UP2 ;  /* 0x0000003f1b00728c */ /* 0x000fe4000bf45320 */
[----:B------:R-:W-:-:S04]  /*286c0*/  USEL UR26, UR26, UR34, UP1 ;  /* 0x000000221a1a7287 */ /* 0x000fc80008800000 */
[----:B------:R-:W-:Y:S01]  /*286d0*/  USEL UR27, UR26, 0xffffffff, UP2 ;  /* 0xffffffff1a1b7887 */ /* 0x000fe20009000000 */
[----:B------:R-:W-:Y:S11]  /*286e0*/  RET.REL.NODEC R2 `(_ZN7cutlass13device_kernelINS_4gemm6kernel13GemmUniversalINS1_17GroupProblemShapeIN4cute5tupleIJiiiEEEEENS1_10collective13CollectiveMmaINS1_39MainloopSm90ArrayTmaGmmaWarpSpecializedILi6ENS6_IJNS5_1CILi1EEESD_SD_EEENS1_52KernelPtrArrayTmaWarpSpecializedPingpongFP8FastAccumEEENS6_IJNSC_ILi256EEESH_NSC_ILi64EEEEEENS_12float_e4m3_tEPNS6_IJlSD_NSC_ILi0EEEEEESK_SN_NS5_8TiledMMAINS5_8MMA_AtomIJNS5_4SM904GMMA31MMA_64x256x32_F32E4M3E4M3_SS_TNILNSR_7ScaleInE1ELST_1EEEEEENS5_6LayoutISE_NS6_IJSL_SL_SL_EEEEENS6_IJNS5_10UnderscoreESZ_SZ_EEEEENS5_13SM90_TMA_LOADENS5_14ComposedLayoutINS5_7SwizzleILi2ELi4ELi3EEENS5_18smem_ptr_flag_bitsILi8EEENSW_INS6_IJNSC_ILi8EEESI_EEENS6_IJSI_SD_EEEEEEEvNS5_8identityES12_S1C_vS1D_EENS_8epilogue10collective18CollectiveEpilogueINS1F_30Sm90PtrArrayTmaWarpSpecializedILi4ELi2ELi16ELb1ELb0ELi2EEEJSJ_NS6_IJSI_NSC_ILi32EEEEEENS_6half_tEPNS6_IJSD_lSL_EEES1M_S1O_NS1F_6fusion15FusionCallbacksIS1J_NS1P_17LinearCombinationIS1M_fS1M_fLNS_15FloatRoundStyleE2EEESJ_S1L_JEEES12_NS13_INS14_ILi3ELi4ELi3EEENS16_ILi16EEENSW_INS6_IJSI_S18_EEENS6_IJSD_SI_EEEEEEENS5_17SM75_U16x8_LDSM_TENS5_14SM90_TMA_STOREES20_NS5_17SM90_U16x8_STSM_TENS5_9Copy_AtomIJNS5_17SM90_U32x4_STSM_NES1M_EEEvEEEvvEEEEvNT_6ParamsE) ;  /* 0xfffffd7802447950 */ /* 0x000ff60003c3ffff */
.L_x_640:
[----:B------:R-:W-:-:S00]  /*286f0*/  BRA `(.L_x_640) ;  /* 0xfffffffc00fc7947 */ /* 0x000fc0000383ffff */
[----:B------:R-:W-:-:S00]  /*28700*/  NOP ;  /* 0x0000000000007918 */ /* 0x000fc00000000000 */
[----:B------:R-:W-:-:S00]  /*28710*/  NOP ;  /* 0x0000000000007918 */ /* 0x000fc00000000000 */
[----:B------:R-:W-:-:S00]  /*28720*/  NOP ;  /* 0x0000000000007918 */ /* 0x000fc00000000000 */
[----:B------:R-:W-:-:S00]  /*28730*/  NOP ;  /* 0x0000000000007918 */ /* 0x000fc00000000000 */
[----:B------:R-:W-:-:S00]  /*28740*/  NOP ;  /* 0x0000000000007918 */ /* 0x000fc00000000000 */
[----:B------:R-:W-:-:S00]  /*28750*/  NOP ;  /* 0x0000000000007918 */ /* 0x000fc00000000000 */
[----:B------:R-:W-:-:S00]  /*28760*/  NOP ;  /* 0x0000000000007918 */ /* 0x000fc00000000000 */
[----:B------:R-:W-:-:S00]  /*28770*/  NOP ;  /* 0x0000000000007918 */ /* 0x000fc00000000000 */
.L_x_641:


//--------------------- .nv.global.init           --------------------------
	.section	.nv.global.init,"aw",@progbits
.nv.global.init:
	.type		$str$24,@object
	.size		$str$24,($str$25 - $str$24)
$str$24:
        /*0000*/ 	.byte	0x28, 0x61, 0x64, 0x64, 0x72, 0x65, 0x73, 0x73, 0x20, 0x26, 0x20, 0x6d, 0x61, 0x73, 0x6b, 0x29
        /*0010*/ 	.byte	0x20, 0x3d, 0x3d, 0x20, 0x30, 0x00
	.type		$str$25,@object
	.size		$str$25,(__unnamed_1 - $str$25)
$str$25:
        /*0016*/ 	.byte	0x2f, 0x74, 0x6d, 0x70, 0x2f, 0x63, 0x75, 0x74, 0x6c, 0x61, 0x73, 0x73, 0x5f, 0x73, 0x77, 0x65
        /*0026*/ 	.byte	0x65, 0x70, 0x5f, 0x73, 0x72, 0x63, 0x2f, 0x69, 0x6e, 0x63, 0x6c, 0x75, 0x64, 0x65, 0x2f, 0x63
        /*0036*/ 	.byte	0x75, 0x74, 0x65, 0x2f, 0x70, 0x6f, 0x69, 0x6e, 0x74, 0x65, 0x72, 0x5f, 0x66, 0x6c, 0x61, 0x67
        /*0046*/ 	.byte	0x67, 0x65, 0x64, 0x2e, 0x68, 0x70, 0x70, 0x00
	.type		__unnamed_1,@object
	.size		__unnamed_1,(.L_0 - __unnamed_1)
__unnamed_1:
        /* <DEDUP_REMOVED lines=28> */
        /*020e*/ 	.byte	0x3e, 0x3e, 0x3e, 0x3e, 0x3e, 0x5d, 0x00
.L_0:


//--------------------- .nv.shared._ZN7cutlass13device_kernelINS_4gemm6kernel13GemmUniversalINS1_17GroupProblemShapeIN4cute5tupleIJiiiEEEEENS1_10collective13CollectiveMmaINS1_39MainloopSm90ArrayTmaGmmaWarpSpecializedILi6ENS6_IJNS5_1CILi1EEESD_SD_EEENS1_52KernelPtrArrayTmaWarpSpecializedPingpongFP8FastAccumEEENS6_IJNSC_ILi256EEESH_NSC_ILi64EEEEEENS_12float_e4m3_tEPNS6_IJlSD_NSC_ILi0EEEEEESK_SN_NS5_8TiledMMAINS5_8MMA_AtomIJNS5_4SM904GMMA31MMA_64x256x32_F32E4M3E4M3_SS_TNILNSR_7ScaleInE1ELST_1EEEEEENS5_6LayoutISE_NS6_IJSL_SL_SL_EEEEENS6_IJNS5_10UnderscoreESZ_SZ_EEEEENS5_13SM90_TMA_LOADENS5_14ComposedLayoutINS5_7SwizzleILi2ELi4ELi3EEENS5_18smem_ptr_flag_bitsILi8EEENSW_INS6_IJNSC_ILi8EEESI_EEENS6_IJSI_SD_EEEEEEEvNS5_8identityES12_S1C_vS1D_EENS_8epilogue10collective18CollectiveEpilogueINS1F_30Sm90PtrArrayTmaWarpSpecializedILi4ELi2ELi16ELb1ELb0ELi2EEEJSJ_NS6_IJSI_NSC_ILi32EEEEEENS_6half_tEPNS6_IJSD_lSL_EEES1M_S1O_NS1F_6fusion15FusionCallbacksIS1J_NS1P_17LinearCombinationIS1M_fS1M_fLNS_15FloatRoundStyleE2EEESJ_S1L_JEEES12_NS13_INS14_ILi3ELi4ELi3EEENS16_ILi16EEENSW_INS6_IJSI_S18_EEENS6_IJSD_SI_EEEEEEENS5_17SM75_U16x8_LDSM_TENS5_14SM90_TMA_STOREES20_NS5_17SM90_U16x8_STSM_TENS5_9Copy_AtomIJNS5_17SM90_U32x4_STSM_NES1M_EEEvEEEvvEEEEvNT_6ParamsE --------------------------
	.section	.nv.shared._ZN7cutlass13device_kernelINS_4gemm6kernel13GemmUniversalINS1_17GroupProblemShapeIN4cute5tupleIJiiiEEEEENS1_10collective13CollectiveMmaINS1_39MainloopSm90ArrayTmaGmmaWarpSpecializedILi6ENS6_IJNS5_1CILi1EEESD_SD_EEENS1_52KernelPtrArrayTmaWarpSpecializedPingpongFP8FastAccumEEENS6_IJNSC_ILi256EEESH_NSC_ILi64EEEEEENS_12float_e4m3_tEPNS6_IJlSD_NSC_ILi0EEEEEESK_SN_NS5_8TiledMMAINS5_8MMA_AtomIJNS5_4SM904GMMA31MMA_64x256x32_F32E4M3E4M3_SS_TNILNSR_7ScaleInE1ELST_1EEEEEENS5_6LayoutISE_NS6_IJSL_SL_SL_EEEEENS6_IJNS5_10UnderscoreESZ_SZ_EEEEENS5_13SM90_TMA_LOADENS5_14ComposedLayoutINS5_7SwizzleILi2ELi4ELi3EEENS5_18smem_ptr_flag_bitsILi8EEENSW_INS6_IJNSC_ILi8EEESI_EEENS6_IJSI_SD_EEEEEEEvNS5_8identityES12_S1C_vS1D_EENS_8epilogue10collective18CollectiveEpilogueINS1F_30Sm90PtrArrayTmaWarpSpecializedILi4ELi2ELi16ELb1ELb0ELi2EEEJSJ_NS6_IJSI_NSC_ILi32EEEEEENS_6half_tEPNS6_IJSD_lSL_EEES1M_S1O_NS1F_6fusion15FusionCallbacksIS1J_NS1P_17LinearCombinationIS1M_fS1M_fLNS_15FloatRoundStyleE2EEESJ_S1L_JEEES12_NS13_INS14_ILi3ELi4ELi3EEENS16_ILi16EEENSW_INS6_IJSI_S18_EEENS6_IJSD_SI_EEEEEEENS5_17SM75_U16x8_LDSM_TENS5_14SM90_TMA_STOREES20_NS5_17SM90_U16x8_STSM_TENS5_9Copy_AtomIJNS5_17SM90_U32x4_STSM_NES1M_EEEvEEEvvEEEEvNT_6ParamsE,"aw",@nobits
	.sectionflags	@""
	.align	16
	.zero		1024


//--------------------- .nv.shared.reserved.0     --------------------------
	.section	.nv.shared.reserved.0,"aw",@nobits
	.weak		__nv_reservedSMEM_offset_0_alias
	.size		__nv_reservedSMEM_offset_0_alias, 0, 0
	.other		__nv_reservedSMEM_offset_0_alias,@"STO_CUDA_RESERVED_SHARED STV_DEFAULT"
__nv_reservedSMEM_offset_0_alias:
	.zero		0


//--------------------- .nv.global                --------------------------
	.section	.nv.global,"aw",@nobits
.nv.global:
	.type		_ZN39_INTERNAL_c10a9f5c_4_k_cu_f3fa7bb1_31274cute1_E,@object
	.size		_ZN39_INTERNAL_c10a9f5c_4_k_cu_f3fa7bb1_31274cute1_E,(_ZN39_INTERNAL_c10a9f5c_4_k_cu_f3fa7bb1_31274cuda3std3__45__cpo6cbeginE - _ZN39_INTERNAL_c10a9f5c_4_k_cu_f3fa7bb1_31274cute1_E)
_ZN39_INTERNAL_c10a9f5c_4_k_cu_f3fa7bb1_31274cute1_E:
	.zero		1
	.type		_ZN39_INTERNAL_c10a9f5c_4_k_cu_f3fa7bb1_31274cuda3std3__45__cpo6cbeginE,@object
	.size		_ZN39_INTERNAL_c10a9f5c_4_k_cu_f3fa7bb1_31274cuda3std3__45__cpo6cbeginE,(_ZN39_INTERNAL_c10a9f5c_4_k_cu_f3fa7bb1_31274cuda3std3__48in_placeE - _ZN39_INTERNAL_c10a9f5c_4_k_cu_f3fa7bb1_31274cuda3std3__45__cpo6cbeginE)
_ZN39_INTERNAL_c10a9f5c_4_k_cu_f3fa7bb1_31274cuda3std3__45__cpo6cbeginE:
	.zero		1
	.type		_ZN39_INTERNAL_c10a9f5c_4_k_cu_f3fa7bb1_31274cuda3std3__48in_placeE,@object
	.size		_ZN39_INTERNAL_c10a9f5c_4_k_cu_f3fa7bb1_31274cuda3std3__48in_placeE,(_ZN39_INTERNAL_c10a9f5c_4_k_cu_f3fa7bb1_31274cuda3std6ranges3__45__cpo9iter_moveE - _ZN39_INTERNAL_c10a9f5c_4_k_cu_f3fa7bb1_31274cuda3std3__48in_placeE)
_ZN39_INTERNAL_c10a9f5c_4_k_cu_f3fa7bb1_31274cuda3std3__48in_placeE:
	.zero		1
	.type		_ZN39_INTERNAL_c10a9f5c_4_k_cu_f3fa7bb1_31274cuda3std6ranges3__45__cpo9iter_moveE,@object
	.size		_ZN39_INTERNAL_c10a9f5c_4_k_cu_f3fa7bb1_31274cuda3std6ranges3__45__cpo9iter_moveE,(_ZN39_INTERNAL_c10a9f5c_4_k_cu_f3fa7bb1_31274cuda3std3__45__cpo5beginE - _ZN39_INTERNAL_c10a9f5c_4_k_cu_f3fa7bb1_31274cuda3std6ranges3__45__cpo9iter_moveE)
_ZN39_INTERNAL_c10a9f5c_4_k_cu_f3fa7bb1_31274cuda3std6ranges3__45__cpo9iter_moveE:
	.zero		1
	.type		_ZN39_INTERNAL_c10a9f5c_4_k_cu_f3fa7bb1_31274cuda3std3__45__cpo5beginE,@object
	.size		_ZN39_INTERNAL_c10a9f5c_4_k_cu_f3fa7bb1_31274cuda3std3__45__cpo5beginE,(_ZN39_INTERNAL_c10a9f5c_4_k_cu_f3fa7bb1_31274cuda3std3__441_GLOBAL__N__c10a9f5c_4_k_cu_f3fa7bb1_31276ignoreE - _ZN39_INTERNAL_c10a9f5c_4_k_cu_f3fa7bb1_31274cuda3std3__45__cpo5beginE)
_ZN39_INTERNAL_c10a9f5c_4_k_cu_f3fa7bb1_31274cuda3std3__45__cpo5beginE:
	.zero		1
	.type		_ZN39_INTERNAL_c10a9f5c_4_k_cu_f3fa7bb1_31274cuda3std3__441_GLOBAL__N__c10a9f5c_4_k_cu_f3fa7bb1_31276ignoreE,@object
	.size		_ZN39_INTERNAL_c10a9f5c_4_k_cu_f3fa7bb1_31274cuda3std3__441_GLOBAL__N__c10a9f5c_4_k_cu_f3fa7bb1_31276ignoreE,(_ZN39_INTERNAL_c10a9f5c_4_k_cu_f3fa7bb1_31274cute7productE - _ZN39_INTERNAL_c10a9f5c_4_k_cu_f3fa7bb1_31274cuda3std3__441_GLOBAL__N__c10a9f5c_4_k_cu_f3fa7bb1_31276ignoreE)
_ZN39_INTERNAL_c10a9f5c_4_k_cu_f3fa7bb1_31274cuda3std3__441_GLOBAL__N__c10a9f5c_4_k_cu_f3fa7bb1_31276ignoreE:
	.zero		1
	.type		_ZN39_INTERNAL_c10a9f5c_4_k_cu_f3fa7bb1_31274cute7productE,@object
	.size		_ZN39_INTERNAL_c10a9f5c_4_k_cu_f3fa7bb1_31274cute7productE,(_ZN39_INTERNAL_c10a9f5c_4_k_cu_f3fa7bb1_31274cuda3std3__45__cpo3endE - _ZN39_INTERNAL_c10a9f5c_4_k_cu_f3fa7bb1_31274cute7productE)
_ZN39_INTERNAL_c10a9f5c_4_k_cu_f3fa7bb1_31274cute7productE:
	.zero		1
	.type		_ZN39_INTERNAL_c10a9f5c_4_k_cu_f3fa7bb1_31274cuda3std3__45__cpo3endE,@object
	.size		_ZN39_INTERNAL_c10a9f5c_4_k_cu_f3fa7bb1_31274cuda3std3__45__cpo3endE,(_ZN39_INTERNAL_c10a9f5c_4_k_cu_f3fa7bb1_31274cuda3std3__419piecewise_constructE - _ZN39_INTERNAL_c10a9f5c_4_k_cu_f3fa7bb1_31274cuda3std3__45__cpo3endE)
_ZN39_INTERNAL_c10a9f5c_4_k_cu_f3fa7bb1_31274cuda3std3__45__cpo3endE:
	.zero		1
	.type		_ZN39_INTERNAL_c10a9f5c_4_k_cu_f3fa7bb1_31274cuda3std3__419piecewise_constructE,@object
	.size		_ZN39_INTERNAL_c10a9f5c_4_k_cu_f3fa7bb1_31274cuda3std3__419piecewise_constructE,(_ZN39_INTERNAL_c10a9f5c_4_k_cu_f3fa7bb1_31274cuda3std3__45__cpo4cendE - _ZN39_INTERNAL_c10a9f5c_4_k_cu_f3fa7bb1_31274cuda3std3__419piecewise_constructE)
_ZN39_INTERNAL_c10a9f5c_4_k_cu_f3fa7bb1_31274cuda3std3__419piecewise_constructE:
	.zero		1
	.type		_ZN39_INTERNAL_c10a9f5c_4_k_cu_f3fa7bb1_31274cuda3std3__45__cpo4cendE,@object
	.size		_ZN39_INTERNAL_c10a9f5c_4_k_cu_f3fa7bb1_31274cuda3std3__45__cpo4cendE,(_ZN39_INTERNAL_c10a9f5c_4_k_cu_f3fa7bb1_31274cuda3std6ranges3__45__cpo4swapE - _ZN39_INTERNAL_c10a9f5c_4_k_cu_f3fa7bb1_31274cuda3std3__45__cpo4cendE)
_ZN39_INTERNAL_c10a9f5c_4_k_cu_f3fa7bb1_31274cuda3std3__45__cpo4cendE:
	.zero		1
	.type		_ZN39_INTERNAL_c10a9f5c_4_k_cu_f3fa7bb1_31274cuda3std6ranges3__45__cpo4swapE,@object
	.size		_ZN39_INTERNAL_c10a9f5c_4_k_cu_f3fa7bb1_31274cuda3std6ranges3__45__cpo4swapE,(.L_8 - _ZN39_INTERNAL_c10a9f5c_4_k_cu_f3fa7bb1_31274cuda3std6ranges3__45__cpo4swapE)
_ZN39_INTERNAL_c10a9f5c_4_k_cu_f3fa7bb1_31274cuda3std6ranges3__45__cpo4swapE:
	.zero		1
.L_8:


//--------------------- .nv.constant0._ZN7cutlass13device_kernelINS_4gemm6kernel13GemmUniversalINS1_17GroupProblemShapeIN4cute5tupleIJiiiEEEEENS1_10collective13CollectiveMmaINS1_39MainloopSm90ArrayTmaGmmaWarpSpecializedILi6ENS6_IJNS5_1CILi1EEESD_SD_EEENS1_52KernelPtrArrayTmaWarpSpecializedPingpongFP8FastAccumEEENS6_IJNSC_ILi256EEESH_NSC_ILi64EEEEEENS_12float_e4m3_tEPNS6_IJlSD_NSC_ILi0EEEEEESK_SN_NS5_8TiledMMAINS5_8MMA_AtomIJNS5_4SM904GMMA31MMA_64x256x32_F32E4M3E4M3_SS_TNILNSR_7ScaleInE1ELST_1EEEEEENS5_6LayoutISE_NS6_IJSL_SL_SL_EEEEENS6_IJNS5_10UnderscoreESZ_SZ_EEEEENS5_13SM90_TMA_LOADENS5_14ComposedLayoutINS5_7SwizzleILi2ELi4ELi3EEENS5_18smem_ptr_flag_bitsILi8EEENSW_INS6_IJNSC_ILi8EEESI_EEENS6_IJSI_SD_EEEEEEEvNS5_8identityES12_S1C_vS1D_EENS_8epilogue10collective18CollectiveEpilogueINS1F_30Sm90PtrArrayTmaWarpSpecializedILi4ELi2ELi16ELb1ELb0ELi2EEEJSJ_NS6_IJSI_NSC_ILi32EEEEEENS_6half_tEPNS6_IJSD_lSL_EEES1M_S1O_NS1F_6fusion15FusionCallbacksIS1J_NS1P_17LinearCombinationIS1M_fS1M_fLNS_15FloatRoundStyleE2EEESJ_S1L_JEEES12_NS13_INS14_ILi3ELi4ELi3EEENS16_ILi16EEENSW_INS6_IJSI_S18_EEENS6_IJSD_SI_EEEEEEENS5_17SM75_U16x8_LDSM_TENS5_14SM90_TMA_STOREES20_NS5_17SM90_U16x8_STSM_TENS5_9Copy_AtomIJNS5_17SM90_U32x4_STSM_NES1M_EEEvEEEvvEEEEvNT_6ParamsE --------------------------
	.section	.nv.constant0._ZN7cutlass13device_kernelINS_4gemm6kernel13GemmUniversalINS1_17GroupProblemShapeIN4cute5tupleIJiiiEEEEENS1_10collective13CollectiveMmaINS1_39MainloopSm90ArrayTmaGmmaWarpSpecializedILi6ENS6_IJNS5_1CILi1EEESD_SD_EEENS1_52KernelPtrArrayTmaWarpSpecializedPingpongFP8FastAccumEEENS6_IJNSC_ILi256EEESH_NSC_ILi64EEEEEENS_12float_e4m3_tEPNS6_IJlSD_NSC_ILi0EEEEEESK_SN_NS5_8TiledMMAINS5_8MMA_AtomIJNS5_4SM904GMMA31MMA_64x256x32_F32E4M3E4M3_SS_TNILNSR_7ScaleInE1ELST_1EEEEEENS5_6LayoutISE_NS6_IJSL_SL_SL_EEEEENS6_IJNS5_10UnderscoreESZ_SZ_EEEEENS5_13SM90_TMA_LOADENS5_14ComposedLayoutINS5_7SwizzleILi2ELi4ELi3EEENS5_18smem_ptr_flag_bitsILi8EEENSW_INS6_IJNSC_ILi8EEESI_EEENS6_IJSI_SD_EEEEEEEvNS5_8identityES12_S1C_vS1D_EENS_8epilogue10collective18CollectiveEpilogueINS1F_30Sm90PtrArrayTmaWarpSpecializedILi4ELi2ELi16ELb1ELb0ELi2EEEJSJ_NS6_IJSI_NSC_ILi32EEEEEENS_6half_tEPNS6_IJSD_lSL_EEES1M_S1O_NS1F_6fusion15FusionCallbacksIS1J_NS1P_17LinearCombinationIS1M_fS1M_fLNS_15FloatRoundStyleE2EEESJ_S1L_JEEES12_NS13_INS14_ILi3ELi4ELi3EEENS16_ILi16EEENSW_INS6_IJSI_S18_EEENS6_IJSD_SI_EEEEEEENS5_17SM75_U16x8_LDSM_TENS5_14SM90_TMA_STOREES20_NS5_17SM90_U16x8_STSM_TENS5_9Copy_AtomIJNS5_17SM90_U32x4_STSM_NES1M_EEEvEEEvvEEEEvNT_6ParamsE,"a",@progbits
	.sectionflags	@""
	.align	4
.nv.constant0._ZN7cutlass13device_kernelINS_4gemm6kernel13GemmUniversalINS1_17GroupProblemShapeIN4cute5tupleIJiiiEEEEENS1_10collective13CollectiveMmaINS1_39MainloopSm90ArrayTmaGmmaWarpSpecializedILi6ENS6_IJNS5_1CILi1EEESD_SD_EEENS1_52KernelPtrArrayTmaWarpSpecializedPingpongFP8FastAccumEEENS6_IJNSC_ILi256EEESH_NSC_ILi64EEEEEENS_12float_e4m3_tEPNS6_IJlSD_NSC_ILi0EEEEEESK_SN_NS5_8TiledMMAINS5_8MMA_AtomIJNS5_4SM904GMMA31MMA_64x256x32_F32E4M3E4M3_SS_TNILNSR_7ScaleInE1ELST_1EEEEEENS5_6LayoutISE_NS6_IJSL_SL_SL_EEEEENS6_IJNS5_10UnderscoreESZ_SZ_EEEEENS5_13SM90_TMA_LOADENS5_14ComposedLayoutINS5_7SwizzleILi2ELi4ELi3EEENS5_18smem_ptr_flag_bitsILi8EEENSW_INS6_IJNSC_ILi8EEESI_EEENS6_IJSI_SD_EEEEEEEvNS5_8identityES12_S1C_vS1D_EENS_8epilogue10collective18CollectiveEpilogueINS1F_30Sm90PtrArrayTmaWarpSpecializedILi4ELi2ELi16ELb1ELb0ELi2EEEJSJ_NS6_IJSI_NSC_ILi32EEEEEENS_6half_tEPNS6_IJSD_lSL_EEES1M_S1O_NS1F_6fusion15FusionCallbacksIS1J_NS1P_17LinearCombinationIS1M_fS1M_fLNS_15FloatRoundStyleE2EEESJ_S1L_JEEES12_NS13_INS14_ILi3ELi4ELi3EEENS16_ILi16EEENSW_INS6_IJSI_S18_EEENS6_IJSD_SI_EEEEEEENS5_17SM75_U16x8_LDSM_TENS5_14SM90_TMA_STOREES20_NS5_17SM90_U16x8_STSM_TENS5_9Copy_AtomIJNS5_17SM90_U32x4_STSM_NES1M_EEEvEEEvvEEEEvNT_6ParamsE:
	.zero		2432


//--------------------- SYMBOLS --------------------------

	.type		.nv.reservedSmem.offset0,@object
	.size		.nv.reservedSmem.offset0,0x4
	.type		__assertfail,@function
